def matmul_kernel(
    a_ptr,
    b_ptr,
    c_ptr,
    M,
    N,
    K,
    stride_am,
    stride_ak,
    stride_bk,
    stride_bn,
    stride_cm,
    stride_cn,
    BLOCK_M: tl.constexpr,
    BLOCK_N: tl.constexpr,
    BLOCK_K: tl.constexpr,
    GROUP_M: tl.constexpr,
):
    pid = tl.program_id(axis=0)
    num_pid_m = tl.cdiv(M, BLOCK_M)
    num_pid_n = tl.cdiv(N, BLOCK_N)
    num_pid_in_group = GROUP_M * num_pid_n
    group_id = pid // num_pid_in_group
    first_pid_m = group_id * GROUP_M
    group_size_m = min(num_pid_m - first_pid_m, GROUP_M)
    pid_m = first_pid_m + ((pid % num_pid_in_group) % group_size_m)
    pid_n = (pid % num_pid_in_group) // group_size_m

    offs_am = (pid_m * BLOCK_M + tl.arange(0, BLOCK_M)) % M
    offs_bn = (pid_n * BLOCK_N + tl.arange(0, BLOCK_N)) % N
    offs_k = tl.arange(0, BLOCK_K)
    a_ptrs = a_ptr + offs_am[:, None] * stride_am + offs_k[None, :] * stride_ak
    b_ptrs = b_ptr + offs_k[:, None] * stride_bk + offs_bn[None, :] * stride_bn

    acc = tl.zeros((BLOCK_M, BLOCK_N), dtype=tl.float32)
    for kk in range(0, tl.cdiv(K, BLOCK_K)):
        a = tl.load(a_ptrs, mask=offs_k[None, :] < K - kk * BLOCK_K, other=0.0)
        b = tl.load(b_ptrs, mask=offs_k[:, None] < K - kk * BLOCK_K, other=0.0)
        acc = tl.dot(a, b, acc)
        a_ptrs += BLOCK_K * stride_ak
        b_ptrs += BLOCK_K * stride_bk

    c = acc.to(c_ptr.dtype.element_ty)
    offs_cm = pid_m * BLOCK_M + tl.arange(0, BLOCK_M)
    offs_cn = pid_n * BLOCK_N + tl.arange(0, BLOCK_N)
    c_ptrs = c_ptr + offs_cm[:, None] * stride_cm + offs_cn[None, :] * stride_cn
    mask = (offs_cm[:, None] < M) & (offs_cn[None, :] < N)
    tl.store(c_ptrs, c, mask=mask)

# config = {"BLOCK_K": 256, "BLOCK_M": 32, "BLOCK_N": 512, "GROUP_M": 8, "arch": "sm_100", "dtype": "fp8e4m3", "num_ctas": 1, "num_stages": 3, "num_warps": 4}
# arch = sm_100


// ===== COMPILED SASS (sm_100a) =====

	.target	sm_100a

	.elftype	@"ET_EXEC"


//--------------------- .note.nv.tkinfo           --------------------------
	.section	.note.nv.tkinfo,"",@"SHT_NOTE"
	.sectionflags	@"SHF_NOTE_NV_TKINFO"
	.tkinfo
        /*0018*/ 	.word	0x00000081
        /*0030*/ 	.string	""
        /*0030*/ 	.string	"ptxas-blackwell"
        /*0030*/ 	.string	"Cuda compilation tools, release 12.9, V12.9.86"
        /*0030*/ 	.string	"Build cuda_12.9.r12.9/compiler.36037853_0"
        /*0030*/ 	.string	"-v  -suppress-debug-info  -lineinfo  -arch sm_100a "



//--------------------- .note.nv.cuver            --------------------------
	.section	.note.nv.cuver,"",@"SHT_NOTE"
	.sectionflags	@"SHF_NOTE_NV_CUVER"
        /*0018*/ 	.short	0x0001
        /*001a*/ 	.short	0x0064
        /*001c*/ 	.short	0x0001
        /*001e*/ 	.short	0x0000
        /*0020*/ 	.short	0x0001
        /*0022*/ 	.short	0x0000


//--------------------- .nv.info                  --------------------------
	.section	.nv.info,"",@"SHT_CUDA_INFO"
	.align	4


	//----- nvinfo : EIATTR_REGCOUNT
	.align		4
        /*0000*/ 	.byte	0x04, 0x2f
        /*0002*/ 	.short	(.L_1 - .L_0)
	.align		4
.L_0:
        /*0004*/ 	.word	index@(matmul_kernel)
        /*0008*/ 	.word	0x00000020


	//----- nvinfo : EIATTR_FRAME_SIZE
	.align		4
.L_1:
        /*000c*/ 	.byte	0x04, 0x11
        /*000e*/ 	.short	(.L_3 - .L_2)
	.align		4
.L_2:
        /*0010*/ 	.word	index@(matmul_kernel)
        /*0014*/ 	.word	0x00005630


	//----- nvinfo : EIATTR_MIN_STACK_SIZE
	.align		4
.L_3:
        /*0018*/ 	.byte	0x04, 0x12
        /*001a*/ 	.short	(.L_5 - .L_4)
	.align		4
.L_4:
        /*001c*/ 	.word	index@(matmul_kernel)
        /*0020*/ 	.word	0x00005630
.L_5:


//--------------------- .nv.info.matmul_kernel    --------------------------
	.section	.nv.info.matmul_kernel,"",@"SHT_CUDA_INFO"
	.sectionflags	@""
	.align	4


	//----- nvinfo : EIATTR_CUDA_API_VERSION
	.align		4
        /*0000*/ 	.byte	0x04, 0x37
        /*0002*/ 	.short	(.L_7 - .L_6)
.L_6:
        /*0004*/ 	.word	0x00000081


	//----- nvinfo : EIATTR_KPARAM_INFO
	.align		4
.L_7:
        /*0008*/ 	.byte	0x04, 0x17
        /*000a*/ 	.short	(.L_9 - .L_8)
.L_8:
        /*000c*/ 	.word	0x00000000
        /*0010*/ 	.short	0x000d
        /*0012*/ 	.short	0x0048
        /*0014*/ 	.byte	0x00, 0xf4, 0x21, 0x00


	//----- nvinfo : EIATTR_KPARAM_INFO
	.align		4
.L_9:
        /*0018*/ 	.byte	0x04, 0x17
        /*001a*/ 	.short	(.L_11 - .L_10)
.L_10:
        /*001c*/ 	.word	0x00000000
        /*0020*/ 	.short	0x000c
        /*0022*/ 	.short	0x0040
        /*0024*/ 	.byte	0x00, 0xf4, 0x21, 0x00


	//----- nvinfo : EIATTR_KPARAM_INFO
	.align		4
.L_11:
        /*0028*/ 	.byte	0x04, 0x17
        /*002a*/ 	.short	(.L_13 - .L_12)
.L_12:
        /*002c*/ 	.word	0x00000000
        /*0030*/ 	.short	0x000b
        /*0032*/ 	.short	0x0038
        /*0034*/ 	.byte	0x00, 0xf0, 0x11, 0x00


	//----- nvinfo : EIATTR_KPARAM_INFO
	.align		4
.L_13:
        /*0038*/ 	.byte	0x04, 0x17
        /*003a*/ 	.short	(.L_15 - .L_14)
.L_14:
        /*003c*/ 	.word	0x00000000
        /*0040*/ 	.short	0x000a
        /*0042*/ 	.short	0x0034
        /*0044*/ 	.byte	0x00, 0xf0, 0x11, 0x00


	//----- nvinfo : EIATTR_KPARAM_INFO
	.align		4
.L_15:
        /*0048*/ 	.byte	0x04, 0x17
        /*004a*/ 	.short	(.L_17 - .L_16)
.L_16:
        /*004c*/ 	.word	0x00000000
        /*0050*/ 	.short	0x0009
        /*0052*/ 	.short	0x0030
        /*0054*/ 	.byte	0x00, 0xf0, 0x11, 0x00


	//----- nvinfo : EIATTR_KPARAM_INFO
	.align		4
.L_17:
        /*0058*/ 	.byte	0x04, 0x17
        /*005a*/ 	.short	(.L_19 - .L_18)
.L_18:
        /*005c*/ 	.word	0x00000000
        /*0060*/ 	.short	0x0008
        /*0062*/ 	.short	0x002c
        /*0064*/ 	.byte	0x00, 0xf0, 0x11, 0x00


	//----- nvinfo : EIATTR_KPARAM_INFO
	.align		4
.L_19:
        /*0068*/ 	.byte	0x04, 0x17
        /*006a*/ 	.short	(.L_21 - .L_20)
.L_20:
        /*006c*/ 	.word	0x00000000
        /*0070*/ 	.short	0x0007
        /*0072*/ 	.short	0x0028
        /*0074*/ 	.byte	0x00, 0xf0, 0x11, 0x00


	//----- nvinfo : EIATTR_KPARAM_INFO
	.align		4
.L_21:
        /*0078*/ 	.byte	0x04, 0x17
        /*007a*/ 	.short	(.L_23 - .L_22)
.L_22:
        /*007c*/ 	.word	0x00000000
        /*0080*/ 	.short	0x0006
        /*0082*/ 	.short	0x0024
        /*0084*/ 	.byte	0x00, 0xf0, 0x11, 0x00


	//----- nvinfo : EIATTR_KPARAM_INFO
	.align		4
.L_23:
        /*0088*/ 	.byte	0x04, 0x17
        /*008a*/ 	.short	(.L_25 - .L_24)
.L_24:
        /*008c*/ 	.word	0x00000000
        /*0090*/ 	.short	0x0005
        /*0092*/ 	.short	0x0020
        /*0094*/ 	.byte	0x00, 0xf0, 0x11, 0x00


	//----- nvinfo : EIATTR_KPARAM_INFO
	.align		4
.L_25:
        /*0098*/ 	.byte	0x04, 0x17
        /*009a*/ 	.short	(.L_27 - .L_26)
.L_26:
        /*009c*/ 	.word	0x00000000
        /*00a0*/ 	.short	0x0004
        /*00a2*/ 	.short	0x001c
        /*00a4*/ 	.byte	0x00, 0xf0, 0x11, 0x00


	//----- nvinfo : EIATTR_KPARAM_INFO
	.align		4
.L_27:
        /*00a8*/ 	.byte	0x04, 0x17
        /*00aa*/ 	.short	(.L_29 - .L_28)
.L_28:
        /*00ac*/ 	.word	0x00000000
        /*00b0*/ 	.short	0x0003
        /*00b2*/ 	.short	0x0018
        /*00b4*/ 	.byte	0x00, 0xf0, 0x11, 0x00


	//----- nvinfo : EIATTR_KPARAM_INFO
	.align		4
.L_29:
        /*00b8*/ 	.byte	0x04, 0x17
        /*00ba*/ 	.short	(.L_31 - .L_30)
.L_30:
        /*00bc*/ 	.word	0x00000000
        /*00c0*/ 	.short	0x0002
        /*00c2*/ 	.short	0x0010
        /*00c4*/ 	.byte	0x00, 0xf4, 0x21, 0x00


	//----- nvinfo : EIATTR_KPARAM_INFO
	.align		4
.L_31:
        /*00c8*/ 	.byte	0x04, 0x17
        /*00ca*/ 	.short	(.L_33 - .L_32)
.L_32:
        /*00cc*/ 	.word	0x00000000
        /*00d0*/ 	.short	0x0001
        /*00d2*/ 	.short	0x0008
        /*00d4*/ 	.byte	0x00, 0xf4, 0x21, 0x00


	//----- nvinfo : EIATTR_KPARAM_INFO
	.align		4
.L_33:
        /*00d8*/ 	.byte	0x04, 0x17
        /*00da*/ 	.short	(.L_35 - .L_34)
.L_34:
        /*00dc*/ 	.word	0x00000000
        /*00e0*/ 	.short	0x0000
        /*00e2*/ 	.short	0x0000
        /*00e4*/ 	.byte	0x00, 0xf4, 0x21, 0x00


	//----- nvinfo : EIATTR_SPARSE_MMA_MASK
	.align		4
.L_35:
        /*00e8*/ 	.byte	0x03, 0x50
        /*00ea*/ 	.short	0x0000


	//----- nvinfo : EIATTR_MAXREG_COUNT
	.align		4
        /*00ec*/ 	.byte	0x03, 0x1b
        /*00ee*/ 	.short	0x00ff


	//----- nvinfo : EIATTR_NUM_BARRIERS
	.align		4
        /*00f0*/ 	.byte	0x02, 0x4c
        /*00f2*/ 	.byte	0x01
	.zero		1


	//----- nvinfo : EIATTR_ANNOTATIONS
	.align		4
        /*00f4*/ 	.byte	0x04, 0x55
        /*00f6*/ 	.short	(.L_37 - .L_36)


	//   ....[0]....
.L_36:
        /*00f8*/ 	.word	0x00000001
        /*00fc*/ 	.byte	0x50, 0x00, 0x00, 0x00, 0x01, 0x00, 0x00, 0x00, 0x70, 0x00, 0x00, 0x00, 0x01, 0x00, 0x00, 0x00
        /* <DEDUP_REMOVED lines=206> */
        /*0dec*/ 	.byte	0x60, 0xf9, 0x00, 0x00, 0x01, 0x00, 0x00, 0x00, 0x30, 0xfa, 0x00, 0x00


	//----- nvinfo : EIATTR_VRC_CTA_INIT_COUNT
	.align		4
.L_37:
        /*0df8*/ 	.byte	0x02, 0x4a
	.zero		1
	.zero		1


	//----- nvinfo : EIATTR_EXIT_INSTR_OFFSETS
	.align		4
        /*0dfc*/ 	.byte	0x04, 0x1c
        /*0dfe*/ 	.short	(.L_39 - .L_38)


	//   ....[0]....
.L_38:
        /*0e00*/ 	.word	0x000ba080


	//   ....[1]....
        /*0e04*/ 	.word	0x000ba0a0


	//----- nvinfo : EIATTR_REQNTID
	.align		4
.L_39:
        /*0e08*/ 	.byte	0x04, 0x10
        /*0e0a*/ 	.short	(.L_41 - .L_40)
.L_40:
        /*0e0c*/ 	.word	0x00000080
        /*0e10*/ 	.word	0x00000001
        /*0e14*/ 	.word	0x00000001


	//----- nvinfo : EIATTR_CBANK_PARAM_SIZE
	.align		4
.L_41:
        /*0e18*/ 	.byte	0x03, 0x19
        /*0e1a*/ 	.short	0x0050


	//----- nvinfo : EIATTR_PARAM_CBANK
	.align		4
        /*0e1c*/ 	.byte	0x04, 0x0a
        /*0e1e*/ 	.short	(.L_43 - .L_42)
	.align		4
.L_42:
        /*0e20*/ 	.word	index@(.nv.constant0.matmul_kernel)
        /*0e24*/ 	.short	0x0380
        /*0e26*/ 	.short	0x0050


	//----- nvinfo : EIATTR_SW_WAR
	.align		4
.L_43:
        /*0e28*/ 	.byte	0x04, 0x36
        /*0e2a*/ 	.short	(.L_45 - .L_44)
.L_44:
        /*0e2c*/ 	.word	0x00000008
.L_45:


//--------------------- .nv.compat                --------------------------
	.section	.nv.compat,"",@"SHT_CUDA_COMPAT_INFO"
	.align	4
        /*0000*/ 	.byte	0x02, 0x02, 0x02, 0x00, 0x02, 0x05, 0x05, 0x00, 0x02, 0x03, 0x00, 0x00, 0x02, 0x06, 0x01, 0x00


//--------------------- .nv.callgraph             --------------------------
	.section	.nv.callgraph,"",@"SHT_CUDA_CALLGRAPH"
	.align	4
	.sectionentsize	8
	.align		4
        /*0000*/ 	.word	0x00000000
	.align		4
        /*0004*/ 	.word	0xffffffff
	.align		4
        /*0008*/ 	.word	0x00000000
	.align		4
        /*000c*/ 	.word	0xfffffffe
	.align		4
        /*0010*/ 	.word	0x00000000
	.align		4
        /*0014*/ 	.word	0xfffffffd
	.align		4
        /*0018*/ 	.word	0x00000000
	.align		4
        /*001c*/ 	.word	0xfffffffc


//--------------------- .text.matmul_kernel       --------------------------
	.section	.text.matmul_kernel,"ax",@progbits
	.align	128
        .global         matmul_kernel
        .type           matmul_kernel,@function
        .size           matmul_kernel,(.L_x_3 - matmul_kernel)
        .other          matmul_kernel,@"STO_CUDA_ENTRY STV_DEFAULT"
matmul_kernel:
.text.matmul_kernel:
[----:B------:R-:W0:Y:S08]  /*0000*/  LDC R1, c[0x0][0x37c] ;  /* 0x0000df00ff017b82 */ /* 0x000e300000000800 */
[----:B------:R-:W1:Y:S01]  /*0010*/  LDC.64 R2, c[0x0][0x398] ;  /* 0x0000e600ff027b82 */ /* 0x000e620000000a00 */
[----:B------:R-:W2:Y:S01]  /*0020*/  S2R R14, SR_TID.X ;  /* 0x00000000000e7919 */ /* 0x000ea20000002100 */
[----:B0-----:R-:W-:Y:S01]  /*0030*/  VIADD R1, R1, 0xffffa9d0 ;  /* 0xffffa9d001017836 */ /* 0x001fe20000000000 */
[----:B------:R-:W0:Y:S04]  /*0040*/  LDCU UR4, c[0x0][0x3a0] ;  /* 0x00007400ff0477ac */ /* 0x000e280008000800 */
[----:B------:R3:W-:Y:S01]  /*0050*/  STL [R1+0x5d0], RZ ;  /* 0x0005d0ff01007387 */ /* 0x0007e20000100800 */
[----:B------:R-:W4:Y:S03]  /*0060*/  LDCU.64 UR10, c[0x0][0x358] ;  /* 0x00006b00ff0a77ac */ /* 0x000f260008000a00 */
[----:B------:R3:W-:Y:S04]  /*0070*/  STL [R1+0x5d4], RZ ;  /* 0x0005d4ff01007387 */ /* 0x0007e80000100800 */
[----:B------:R3:W-:Y:S01]  /*0080*/  STL [R1+0x5d8], RZ ;  /* 0x0005d8ff01007387 */ /* 0x0007e20000100800 */
[----:B0-----:R-:W-:Y:S01]  /*0090*/  UIADD3 UR4, UPT, UPT, UR4, 0xff, URZ ;  /* 0x000000ff04047890 */ /* 0x001fe2000fffe0ff */
[----:B-1----:R-:W-:-:S03]  /*00a0*/  VIADD R0, R3, 0x1ff ;  /* 0x000001ff03007836 */ /* 0x002fc60000000000 */
[----:B------:R-:W-:Y:S02]  /*00b0*/  UISETP.GE.AND UP0, UPT, UR4, 0x100, UPT ;  /* 0x000001000400788c */ /* 0x000fe4000bf06270 */
[----:B------:R-:W-:-:S04]  /*00c0*/  SHF.R.S32.HI R5, RZ, 0x1f, R0 ;  /* 0x0000001fff057819 */ /* 0x000fc80000011400 */
[----:B------:R-:W-:-:S04]  /*00d0*/  LEA.HI R5, R5, R0, RZ, 0x9 ;  /* 0x0000000005057211 */ /* 0x000fc800078f48ff */
[----:B------:R-:W-:Y:S02]  /*00e0*/  SHF.R.S32.HI R0, RZ, 0x9, R5 ;  /* 0x00000009ff007819 */ /* 0x000fe40000011405 */
[----:B------:R-:W0:Y:S03]  /*00f0*/  S2R R5, SR_CTAID.X ;  /* 0x0000000000057919 */ /* 0x000e260000002500 */
[----:B------:R-:W-:-:S05]  /*0100*/  IMAD.SHL.U32 R0, R0, 0x8, RZ ;  /* 0x0000000800007824 */ /* 0x000fca00078e00ff */
[-C--:B------:R-:W-:Y:S02]  /*0110*/  IABS R9, R0.reuse ;  /* 0x0000000000097213 */ /* 0x080fe40000000000 */
[----:B------:R-:W-:Y:S02]  /*0120*/  IABS R12, R0 ;  /* 0x00000000000c7213 */ /* 0x000fe40000000000 */
[----:B------:R-:W1:Y:S08]  /*0130*/  I2F.RP R4, R9 ;  /* 0x0000000900047306 */ /* 0x000e700000209400 */
[----:B-1----:R-:W1:Y:S01]  /*0140*/  MUFU.RCP R4, R4 ;  /* 0x0000000400047308 */ /* 0x002e620000001000 */
[----:B0-----:R-:W-:Y:S01]  /*0150*/  IABS R10, R5 ;  /* 0x00000005000a7213 */ /* 0x001fe20000000000 */
[----:B-1----:R-:W-:-:S02]  /*0160*/  VIADD R6, R4, 0xffffffe ;  /* 0x0ffffffe04067836 */ /* 0x002fc40000000000 */
[----:B------:R-:W-:-:S04]  /*0170*/  IMAD.MOV R4, RZ, RZ, -R12 ;  /* 0x000000ffff047224 */ /* 0x000fc800078e0a0c */
[----:B------:R0:W1:Y:S02]  /*0180*/  F2I.FTZ.U32.TRUNC.NTZ R7, R6 ;  /* 0x0000000600077305 */ /* 0x000064000021f000 */
[----:B0-----:R-:W-:Y:S02]  /*0190*/  IMAD.MOV.U32 R6, RZ, RZ, RZ ;  /* 0x000000ffff067224 */ /* 0x001fe400078e00ff */
[----:B-1----:R-:W-:-:S04]  /*01a0*/  IMAD.MOV R8, RZ, RZ, -R7 ;  /* 0x000000ffff087224 */ /* 0x002fc800078e0a07 */
[----:B------:R-:W-:Y:S02]  /*01b0*/  IMAD R11, R8, R9, RZ ;  /* 0x00000009080b7224 */ /* 0x000fe400078e02ff */
[----:B------:R-:W-:Y:S02]  /*01c0*/  IMAD.MOV.U32 R8, RZ, RZ, R10 ;  /* 0x000000ffff087224 */ /* 0x000fe400078e000a */
[----:B------:R-:W-:-:S06]  /*01d0*/  IMAD.HI.U32 R7, R7, R11, R6 ;  /* 0x0000000b07077227 */ /* 0x000fcc00078e0006 */
[----:B------:R-:W-:-:S04]  /*01e0*/  IMAD.HI.U32 R7, R7, R8, RZ ;  /* 0x0000000807077227 */ /* 0x000fc800078e00ff */
[----:B------:R-:W-:-:S05]  /*01f0*/  IMAD R4, R7, R4, R8 ;  /* 0x0000000407047224 */ /* 0x000fca00078e0208 */
[----:B------:R-:W-:-:S13]  /*0200*/  ISETP.GT.U32.AND P1, PT, R9, R4, PT ;  /* 0x000000040900720c */ /* 0x000fda0003f24070 */
[----:B------:R-:W-:Y:S02]  /*0210*/  @!P1 IMAD.IADD R4, R4, 0x1, -R9 ;  /* 0x0000000104049824 */ /* 0x000fe400078e0a09 */
[----:B------:R-:W-:Y:S01]  /*0220*/  @!P1 VIADD R7, R7, 0x1 ;  /* 0x0000000107079836 */ /* 0x000fe20000000000 */
[----:B------:R-:W-:Y:S02]  /*0230*/  ISETP.NE.AND P1, PT, R0, RZ, PT ;  /* 0x000000ff0000720c */ /* 0x000fe40003f25270 */
[----:B------:R-:W-:Y:S02]  /*0240*/  ISETP.GE.U32.AND P0, PT, R4, R9, PT ;  /* 0x000000090400720c */ /* 0x000fe40003f06070 */
[----:B------:R-:W-:-:S04]  /*0250*/  LOP3.LUT R4, R5, R0, RZ, 0x3c, !PT ;  /* 0x0000000005047212 */ /* 0x000fc800078e3cff */
[----:B------:R-:W-:Y:S01]  /*0260*/  ISETP.GE.AND P2, PT, R4, RZ, PT ;  /* 0x000000ff0400720c */ /* 0x000fe20003f46270 */
[----:B------:R-:W-:-:S06]  /*0270*/  VIADD R4, R2, 0x1f ;  /* 0x0000001f02047836 */ /* 0x000fcc0000000000 */
[----:B------:R-:W-:-:S04]  /*0280*/  @P0 VIADD R7, R7, 0x1 ;  /* 0x0000000107070836 */ /* 0x000fc80000000000 */
[----:B------:R-:W-:Y:S01]  /*0290*/  IMAD.MOV.U32 R6, RZ, RZ, R7 ;  /* 0x000000ffff067224 */ /* 0x000fe200078e0007 */
[----:B------:R-:W-:-:S03]  /*02a0*/  SHF.R.S32.HI R7, RZ, 0x1f, R4 ;  /* 0x0000001fff077819 */ /* 0x000fc60000011404 */
[----:B------:R-:W-:Y:S01]  /*02b0*/  @!P2 IMAD.MOV R6, RZ, RZ, -R6 ;  /* 0x000000ffff06a224 */ /* 0x000fe200078e0a06 */
[----:B------:R-:W-:Y:S02]  /*02c0*/  @!P1 LOP3.LUT R6, RZ, R0, RZ, 0x33, !PT ;  /* 0x00000000ff069212 */ /* 0x000fe400078e33ff */
[----:B------:R-:W-:-:S03]  /*02d0*/  LEA.HI R7, R7, R4, RZ, 0x5 ;  /* 0x0000000407077211 */ /* 0x000fc600078f28ff */
[----:B------:R-:W-:Y:S02]  /*02e0*/  IMAD.SHL.U32 R4, R6, 0x8, RZ ;  /* 0x0000000806047824 */ /* 0x000fe400078e00ff */
[----:B------:R-:W-:-:S03]  /*02f0*/  IMAD.MOV R6, RZ, RZ, -R6 ;  /* 0x000000ffff067224 */ /* 0x000fc600078e0a06 */
[----:B------:R-:W-:Y:S01]  /*0300*/  LEA.HI.SX32 R7, R7, -R4, 0x1b ;  /* 0x8000000407077211 */ /* 0x000fe200078fdaff */
[----:B------:R-:W-:Y:S02]  /*0310*/  IMAD R13, R0, R6, R5 ;  /* 0x00000006000d7224 */ /* 0x000fe400078e0205 */
[----:B------:R-:W-:Y:S01]  /*0320*/  IMAD.MOV.U32 R6, RZ, RZ, RZ ;  /* 0x000000ffff067224 */ /* 0x000fe200078e00ff */
[----:B------:R-:W-:-:S04]  /*0330*/  VIMNMX R8, PT, PT, R7, 0x8, PT ;  /* 0x0000000807087848 */ /* 0x000fc80003fe0100 */
[-C--:B------:R-:W-:Y:S02]  /*0340*/  IABS R10, R8.reuse ;  /* 0x00000008000a7213 */ /* 0x080fe40000000000 */
[----:B------:R-:W-:Y:S02]  /*0350*/  IABS R0, R8 ;  /* 0x0000000800007213 */ /* 0x000fe40000000000 */
[----:B------:R-:W0:Y:S08]  /*0360*/  I2F.RP R9, R10 ;  /* 0x0000000a00097306 */ /* 0x000e300000209400 */
[----:B0-----:R-:W0:Y:S02]  /*0370*/  MUFU.RCP R9, R9 ;  /* 0x0000000900097308 */ /* 0x001e240000001000 */
[----:B0-----:R-:W-:-:S06]  /*0380*/  VIADD R7, R9, 0xffffffe ;  /* 0x0ffffffe09077836 */ /* 0x001fcc0000000000 */
[----:B------:R-:W0:Y:S02]  /*0390*/  F2I.FTZ.U32.TRUNC.NTZ R7, R7 ;  /* 0x0000000700077305 */ /* 0x000e24000021f000 */
[----:B0-----:R-:W-:-:S04]  /*03a0*/  IMAD.MOV R11, RZ, RZ, -R7 ;  /* 0x000000ffff0b7224 */ /* 0x001fc800078e0a07 */
[----:B------:R-:W-:Y:S01]  /*03b0*/  IMAD.MOV.U32 R5, RZ, RZ, R11 ;  /* 0x000000ffff057224 */ /* 0x000fe200078e000b */
[----:B------:R-:W-:-:S03]  /*03c0*/  IABS R11, R13 ;  /* 0x0000000d000b7213 */ /* 0x000fc60000000000 */
[----:B------:R-:W-:-:S04]  /*03d0*/  IMAD R5, R5, R10, RZ ;  /* 0x0000000a05057224 */ /* 0x000fc800078e02ff */
[----:B------:R-:W-:-:S04]  /*03e0*/  IMAD.HI.U32 R6, R7, R5, R6 ;  /* 0x0000000507067227 */ /* 0x000fc800078e0006 */
[----:B------:R-:W-:Y:S02]  /*03f0*/  IMAD.MOV R5, RZ, RZ, -R0 ;  /* 0x000000ffff057224 */ /* 0x000fe400078e0a00 */
[----:B------:R-:W-:Y:S01]  /*0400*/  IMAD.HI.U32 R0, R6, R11, RZ ;  /* 0x0000000b06007227 */ /* 0x000fe200078e00ff */
[----:B--2---:R-:W-:-:S03]  /*0410*/  LOP3.LUT R6, R14, 0x1f, RZ, 0xc0, !PT ;  /* 0x0000001f0e067812 */ /* 0x004fc600078ec0ff */
[----:B------:R-:W-:-:S05]  /*0420*/  IMAD R5, R0, R5, R11 ;  /* 0x0000000500057224 */ /* 0x000fca00078e020b */
[----:B------:R-:W-:-:S13]  /*0430*/  ISETP.GT.U32.AND P1, PT, R10, R5, PT ;  /* 0x000000050a00720c */ /* 0x000fda0003f24070 */
[----:B------:R-:W-:Y:S02]  /*0440*/  @!P1 IMAD.IADD R5, R5, 0x1, -R10 ;  /* 0x0000000105059824 */ /* 0x000fe400078e0a0a */
[----:B------:R-:W-:Y:S01]  /*0450*/  @!P1 VIADD R0, R0, 0x1 ;  /* 0x0000000100009836 */ /* 0x000fe20000000000 */
[----:B------:R-:W-:Y:S02]  /*0460*/  ISETP.NE.AND P1, PT, R8, RZ, PT ;  /* 0x000000ff0800720c */ /* 0x000fe40003f25270 */
[----:B------:R-:W-:Y:S02]  /*0470*/  ISETP.GE.U32.AND P0, PT, R5, R10, PT ;  /* 0x0000000a0500720c */ /* 0x000fe40003f06070 */
[----:B------:R-:W-:-:S04]  /*0480*/  LOP3.LUT R5, R13, R8, RZ, 0x3c, !PT ;  /* 0x000000080d057212 */ /* 0x000fc800078e3cff */
[----:B------:R-:W-:-:S07]  /*0490*/  ISETP.GE.AND P2, PT, R5, RZ, PT ;  /* 0x000000ff0500720c */ /* 0x000fce0003f46270 */
[----:B------:R-:W-:-:S06]  /*04a0*/  @P0 VIADD R0, R0, 0x1 ;  /* 0x0000000100000836 */ /* 0x000fcc0000000000 */
[----:B------:R-:W-:Y:S01]  /*04b0*/  @!P2 IMAD.MOV R0, RZ, RZ, -R0 ;  /* 0x000000ffff00a224 */ /* 0x000fe200078e0a00 */
[----:B------:R-:W-:-:S05]  /*04c0*/  @!P1 LOP3.LUT R0, RZ, R8, RZ, 0x33, !PT ;  /* 0x00000008ff009212 */ /* 0x000fca00078e33ff */
[----:B------:R-:W-:Y:S02]  /*04d0*/  IMAD.MOV R5, RZ, RZ, -R0 ;  /* 0x000000ffff057224 */ /* 0x000fe400078e0a00 */
[----:B------:R-:W-:Y:S02]  /*04e0*/  IMAD.SHL.U32 R20, R0, 0x200, RZ ;  /* 0x0000020000147824 */ /* 0x000fe400078e00ff */
[----:B------:R-:W-:-:S04]  /*04f0*/  IMAD R5, R8, R5, R13 ;  /* 0x0000000508057224 */ /* 0x000fc800078e020d */
[----:B------:R-:W-:-:S04]  /*0500*/  IMAD.IADD R5, R4, 0x1, R5 ;  /* 0x0000000104057824 */ /* 0x000fc800078e0205 */
[----:B------:R-:W-:-:S05]  /*0510*/  IMAD R21, R5, 0x20, R6 ;  /* 0x0000002005157824 */ /* 0x000fca00078e0206 */
[----:B------:R3:W-:Y:S04]  /*0520*/  STL [R1+0x37a8], R21 ;  /* 0x0037a81501007387 */ /* 0x0007e80000100800 */
[----:B------:R3:W-:Y:S04]  /*0530*/  STL [R1+0x5dc], RZ ;  /* 0x0005dcff01007387 */ /* 0x0007e80000100800 */
        /* <DEDUP_REMOVED lines=124> */
[----:B------:R3:W-:Y:S01]  /*0d00*/  STL [R1+0x400], R20 ;  /* 0x0004001401007387 */ /* 0x0007e20000100800 */
[----:B----4-:R-:W-:Y:S05]  /*0d10*/  BRA.U !UP0, `(.L_x_0) ;  /* 0x00000b0108a07547 */ /* 0x010fea000b800000 */
[----:B------:R-:W-:Y:S01]  /*0d20*/  IABS R0, R2 ;  /* 0x0000000200007213 */ /* 0x000fe20000000000 */
[C---:B------:R-:W-:Y:S01]  /*0d30*/  VIADD R14, R20.reuse, 0x1fe ;  /* 0x000001fe140e7836 */ /* 0x040fe20000000000 */
[----:B------:R-:W-:Y:S01]  /*0d40*/  IABS R10, R3 ;  /* 0x00000003000a7213 */ /* 0x000fe20000000000 */
[C---:B------:R-:W-:Y:S01]  /*0d50*/  VIADD R15, R20.reuse, 0x1fd ;  /* 0x000001fd140f7836 */ /* 0x040fe20000000000 */
[----:B------:R-:W0:Y:S01]  /*0d60*/  I2F.RP R8, R0 ;  /* 0x0000000000087306 */ /* 0x000e220000209400 */
[----:B------:R-:W-:Y:S01]  /*0d70*/  IABS R12, R21 ;  /* 0x00000015000c7213 */ /* 0x000fe20000000000 */
[----:B------:R-:W-:Y:S01]  /*0d80*/  VIADD R18, R20, 0x1fa ;  /* 0x000001fa14127836 */ /* 0x000fe20000000000 */
[----:B------:R-:W-:Y:S01]  /*0d90*/  ISETP.NE.AND P3, PT, R2, RZ, PT ;  /* 0x000000ff0200720c */ /* 0x000fe20003f65270 */
[----:B------:R-:W-:Y:S01]  /*0da0*/  VIADD R16, R20, 0x1fb ;  /* 0x000001fb14107836 */ /* 0x000fe20000000000 */
[----:B------:R-:W-:Y:S01]  /*0db0*/  IABS R13, R15 ;  /* 0x0000000f000d7213 */ /* 0x000fe20000000000 */
[----:B------:R-:W-:Y:S01]  /*0dc0*/  STL [R1+0x3964], R3 ;  /* 0x0039640301007387 */ /* 0x000fe20000100800 */
[----:B------:R-:W1:Y:S01]  /*0dd0*/  LDCU UR6, c[0x0][0x3a8] ;  /* 0x00007500ff0677ac */ /* 0x000e620008000800 */
[----:B------:R-:W2:Y:S01]  /*0de0*/  I2F.RP R9, R10 ;  /* 0x0000000a00097306 */ /* 0x000ea20000209400 */
[----:B------:R-:W-:Y:S01]  /*0df0*/  IABS R19, R16 ;  /* 0x0000001000137213 */ /* 0x000fe20000000000 */
[----:B------:R-:W4:Y:S01]  /*0e00*/  LDCU UR4, c[0x0][0x3a4] ;  /* 0x00007480ff0477ac */ /* 0x000f220008000800 */
[----:B------:R-:W5:Y:S05]  /*0e10*/  LDCU.128 UR16, c[0x0][0x380] ;  /* 0x00007000ff1077ac */ /* 0x000f6a0008000c00 */
[----:B0-----:R-:W0:Y:S01]  /*0e20*/  MUFU.RCP R8, R8 ;  /* 0x0000000800087308 */ /* 0x001e220000001000 */
[----:B------:R-:W3:Y:S01]  /*0e30*/  LDCU UR5, c[0x0][0x3b0] ;  /* 0x00007600ff0577ac */ /* 0x000ee20008000800 */
[----:B------:R-:W1:Y:S06]  /*0e40*/  LDCU UR12, c[0x0][0x3a0] ;  /* 0x00007400ff0c77ac */ /* 0x000e6c0008000800 */
[----:B--2---:R-:W2:Y:S01]  /*0e50*/  MUFU.RCP R9, R9 ;  /* 0x0000000900097308 */ /* 0x004ea20000001000 */
[----:B------:R-:W1:Y:S01]  /*0e60*/  LDCU UR13, c[0x0][0x3a8] ;  /* 0x00007500ff0d77ac */ /* 0x000e620008000800 */
[----:B------:R-:W1:Y:S01]  /*0e70*/  LDCU UR14, c[0x0][0x3ac] ;  /* 0x00007580ff0e77ac */ /* 0x000e620008000800 */
[----:B0-----:R-:W-:-:S02]  /*0e80*/  VIADD R6, R8, 0xffffffe ;  /* 0x0ffffffe08067836 */ /* 0x001fc40000000000 */
[----:B------:R-:W-:-:S03]  /*0e90*/  VIADD R8, R20, 0x1ff ;  /* 0x000001ff14087836 */ /* 0x000fc60000000000 */
[----:B------:R0:W1:Y:S02]  /*0ea0*/  F2I.FTZ.U32.TRUNC.NTZ R7, R6 ;  /* 0x0000000600077305 */ /* 0x000064000021f000 */
[----:B------:R-:W-:Y:S01]  /*0eb0*/  ISETP.GE.AND P4, PT, R8, RZ, PT ;  /* 0x000000ff0800720c */ /* 0x000fe20003f86270 */
[----:B--2---:R-:W-:-:S05]  /*0ec0*/  VIADD R4, R9, 0xffffffe ;  /* 0x0ffffffe09047836 */ /* 0x004fca0000000000 */
[----:B------:R2:W3:Y:S01]  /*0ed0*/  F2I.FTZ.U32.TRUNC.NTZ R5, R4 ;  /* 0x0000000400057305 */ /* 0x0004e2000021f000 */
[----:B0-----:R-:W-:Y:S02]  /*0ee0*/  IMAD.MOV.U32 R6, RZ, RZ, RZ ;  /* 0x000000ffff067224 */ /* 0x001fe400078e00ff */
[----:B-1----:R-:W-:Y:S02]  /*0ef0*/  IMAD.MOV R11, RZ, RZ, -R7 ;  /* 0x000000ffff0b7224 */ /* 0x002fe400078e0a07 */
[----:B--2---:R-:W-:Y:S02]  /*0f00*/  IMAD.MOV.U32 R4, RZ, RZ, RZ ;  /* 0x000000ffff047224 */ /* 0x004fe400078e00ff */
[----:B------:R-:W-:-:S04]  /*0f10*/  IMAD R11, R11, R0, RZ ;  /* 0x000000000b0b7224 */ /* 0x000fc800078e02ff */
[----:B------:R-:W-:Y:S01]  /*0f20*/  IMAD.HI.U32 R7, R7, R11, R6 ;  /* 0x0000000b07077227 */ /* 0x000fe200078e0006 */
[----:B------:R-:W-:Y:S02]  /*0f30*/  IABS R6, R8 ;  /* 0x0000000800067213 */ /* 0x000fe40000000000 */
[----:B------:R-:W-:Y:S01]  /*0f40*/  IABS R11, R14 ;  /* 0x0000000e000b7213 */ /* 0x000fe20000000000 */
[----:B---3--:R-:W-:Y:S02]  /*0f50*/  IMAD.MOV R9, RZ, RZ, -R5 ;  /* 0x000000ffff097224 */ /* 0x008fe400078e0a05 */
[----:B------:R-:W-:-:S04]  /*0f60*/  IMAD.HI.U32 R7, R7, R12, RZ ;  /* 0x0000000c07077227 */ /* 0x000fc800078e00ff */
[----:B------:R-:W-:Y:S02]  /*0f70*/  IMAD R9, R9, R10, RZ ;  /* 0x0000000a09097224 */ /* 0x000fe400078e02ff */
[----:B------:R-:W-:Y:S02]  /*0f80*/  IMAD.MOV R7, RZ, RZ, -R7 ;  /* 0x000000ffff077224 */ /* 0x000fe400078e0a07 */
[----:B------:R-:W-:-:S04]  /*0f90*/  IMAD.HI.U32 R4, R5, R9, R4 ;  /* 0x0000000905047227 */ /* 0x000fc800078e0004 */
[----:B------:R-:W-:Y:S02]  /*0fa0*/  IMAD R5, R0, R7, R12 ;  /* 0x0000000700057224 */ /* 0x000fe400078e020c */
[----:B------:R-:W-:Y:S02]  /*0fb0*/  IMAD.MOV.U32 R9, RZ, RZ, R6 ;  /* 0x000000ffff097224 */ /* 0x000fe400078e0006 */
[----:B------:R-:W-:Y:S01]  /*0fc0*/  VIADD R12, R20, 0x1fc ;  /* 0x000001fc140c7836 */ /* 0x000fe20000000000 */
[----:B------:R-:W-:Y:S01]  /*0fd0*/  ISETP.GT.U32.AND P0, PT, R0, R5, PT ;  /* 0x000000050000720c */ /* 0x000fe20003f04070 */
[----:B------:R-:W-:-:S03]  /*0fe0*/  IMAD.HI.U32 R6, R4, R9, RZ ;  /* 0x0000000904067227 */ /* 0x000fc600078e00ff */
[----:B------:R-:W-:Y:S01]  /*0ff0*/  IABS R17, R12 ;  /* 0x0000000c00117213 */ /* 0x000fe20000000000 */
[----:B------:R-:W-:Y:S02]  /*1000*/  IMAD.MOV R6, RZ, RZ, -R6 ;  /* 0x000000ffff067224 */ /* 0x000fe400078e0a06 */
[----:B------:R-:W-:-:S04]  /*1010*/  IMAD.HI.U32 R7, R4, R11, RZ ;  /* 0x0000000b04077227 */ /* 0x000fc800078e00ff */
[----:B------:R-:W-:Y:S02]  /*1020*/  IMAD R9, R10, R6, R9 ;  /* 0x000000060a097224 */ /* 0x000fe400078e0209 */
[----:B------:R-:W-:-:S03]  /*1030*/  IMAD.HI.U32 R6, R4, R13, RZ ;  /* 0x0000000d04067227 */ /* 0x000fc600078e00ff */
[----:B------:R-:W-:Y:S01]  /*1040*/  ISETP.GT.U32.AND P2, PT, R10, R9, PT ;  /* 0x000000090a00720c */ /* 0x000fe20003f44070 */
[----:B------:R-:W-:Y:S01]  /*1050*/  @!P0 IMAD.IADD R5, R5, 0x1, -R0 ;  /* 0x0000000105058824 */ /* 0x000fe200078e0a00 */
[----:B------:R-:W-:Y:S01]  /*1060*/  ISETP.GE.AND P0, PT, R21, RZ, PT ;  /* 0x000000ff1500720c */ /* 0x000fe20003f06270 */
[----:B------:R-:W-:Y:S02]  /*1070*/  IMAD.MOV R7, RZ, RZ, -R7 ;  /* 0x000000ffff077224 */ /* 0x000fe400078e0a07 */
[----:B------:R-:W-:Y:S01]  /*1080*/  IMAD.HI.U32 R8, R4, R17, RZ ;  /* 0x0000001104087227 */ /* 0x000fe200078e00ff */
[----:B------:R-:W-:-:S03]  /*1090*/  ISETP.GT.U32.AND P1, PT, R0, R5, PT ;  /* 0x000000050000720c */ /* 0x000fc60003f24070 */
[----:B------:R-:W-:Y:S02]  /*10a0*/  IMAD.MOV R6, RZ, RZ, -R6 ;  /* 0x000000ffff067224 */ /* 0x000fe400078e0a06 */
[C---:B------:R-:W-:Y:S02]  /*10b0*/  IMAD R7, R10.reuse, R7, R11 ;  /* 0x000000070a077224 */ /* 0x040fe400078e020b */
[----:B------:R-:W-:Y:S02]  /*10c0*/  IMAD.MOV R8, RZ, RZ, -R8 ;  /* 0x000000ffff087224 */ /* 0x000fe400078e0a08 */
[C---:B------:R-:W-:Y:S01]  /*10d0*/  IMAD R13, R10.reuse, R6, R13 ;  /* 0x000000060a0d7224 */ /* 0x040fe200078e020d */
[C---:B------:R-:W-:Y:S01]  /*10e0*/  ISETP.GT.U32.AND P5, PT, R10.reuse, R7, PT ;  /* 0x000000070a00720c */ /* 0x040fe20003fa4070 */
[C---:B------:R-:W-:Y:S01]  /*10f0*/  IMAD R11, R10.reuse, R8, R17 ;  /* 0x000000080a0b7224 */ /* 0x040fe200078e0211 */
[----:B------:R-:W-:Y:S01]  /*1100*/  IABS R6, R18 ;  /* 0x0000001200067213 */ /* 0x000fe20000000000 */
[----:B------:R-:W-:Y:S01]  /*1110*/  @!P2 IMAD.IADD R9, R9, 0x1, -R10 ;  /* 0x000000010909a824 */ /* 0x000fe200078e0a0a */
[C---:B------:R-:W-:Y:S01]  /*1120*/  ISETP.GT.U32.AND P6, PT, R10.reuse, R13, PT ;  /* 0x0000000d0a00720c */ /* 0x040fe20003fc4070 */
[----:B------:R-:W-:Y:S01]  /*1130*/  @!P1 IMAD.IADD R5, R5, 0x1, -R0 ;  /* 0x0000000105059824 */ /* 0x000fe200078e0a00 */
[C---:B------:R-:W-:Y:S01]  /*1140*/  ISETP.GT.U32.AND P2, PT, R10.reuse, R11, PT ;  /* 0x0000000b0a00720c */ /* 0x040fe20003f44070 */
[----:B------:R-:W-:Y:S01]  /*1150*/  IMAD.MOV.U32 R17, RZ, RZ, R6 ;  /* 0x000000ffff117224 */ /* 0x000fe200078e0006 */
[----:B------:R-:W-:Y:S01]  /*1160*/  ISETP.GT.U32.AND P1, PT, R10, R9, PT ;  /* 0x000000090a00720c */ /* 0x000fe20003f24070 */
[----:B------:R-:W-:-:S02]  /*1170*/  IMAD.MOV.U32 R0, RZ, RZ, R5 ;  /* 0x000000ffff007224 */ /* 0x000fc400078e0005 */
[----:B------:R-:W-:-:S04]  /*1180*/  IMAD.HI.U32 R6, R4, R19, RZ ;  /* 0x0000001304067227 */ /* 0x000fc800078e00ff */
[--C-:B------:R-:W-:Y:S02]  /*1190*/  @!P5 IMAD.IADD R7, R7, 0x1, -R10.reuse ;  /* 0x000000010707d824 */ /* 0x100fe400078e0a0a */
[----:B------:R-:W-:Y:S02]  /*11a0*/  @!P6 IMAD.IADD R13, R13, 0x1, -R10 ;  /* 0x000000010d0de824 */ /* 0x000fe400078e0a0a */
[----:B------:R-:W-:Y:S01]  /*11b0*/  @!P0 IMAD.MOV R0, RZ, RZ, -R0 ;  /* 0x000000ffff008224 */ /* 0x000fe200078e0a00 */
[----:B------:R-:W-:Y:S01]  /*11c0*/  @!P3 LOP3.LUT R0, RZ, R2, RZ, 0x33, !PT ;  /* 0x00000002ff00b212 */ /* 0x000fe200078e33ff */
[----:B------:R-:W-:Y:S01]  /*11d0*/  @!P2 IMAD.IADD R11, R11, 0x1, -R10 ;  /* 0x000000010b0ba824 */ /* 0x000fe200078e0a0a */
[----:B------:R-:W-:Y:S01]  /*11e0*/  ISETP.GT.U32.AND P5, PT, R10, R7, PT ;  /* 0x000000070a00720c */ /* 0x000fe20003fa4070 */
[----:B------:R-:W-:Y:S01]  /*11f0*/  IMAD.HI.U32 R5, R4, R17, RZ ;  /* 0x0000001104057227 */ /* 0x000fe200078e00ff */
[C---:B------:R-:W-:Y:S01]  /*1200*/  ISETP.GT.U32.AND P2, PT, R10.reuse, R13, PT ;  /* 0x0000000d0a00720c */ /* 0x040fe20003f44070 */
[----:B------:R0:W-:Y:S01]  /*1210*/  STL [R1+0x3868], R0 ;  /* 0x0038680001007387 */ /* 0x0001e20000100800 */
[----:B------:R-:W-:Y:S01]  /*1220*/  ISETP.GE.AND P3, PT, R15, RZ, PT ;  /* 0x000000ff0f00720c */ /* 0x000fe20003f66270 */
[----:B------:R-:W-:Y:S01]  /*1230*/  IMAD.MOV R6, RZ, RZ, -R6 ;  /* 0x000000ffff067224 */ /* 0x000fe200078e0a06 */
[----:B------:R-:W-:Y:S01]  /*1240*/  ISETP.GT.U32.AND P6, PT, R10, R11, PT ;  /* 0x0000000b0a00720c */ /* 0x000fe20003fc4070 */
[----:B------:R-:W-:Y:S01]  /*1250*/  IMAD.MOV R5, RZ, RZ, -R5 ;  /* 0x000000ffff057224 */ /* 0x000fe200078e0a05 */
[----:B------:R-:W-:Y:S01]  /*1260*/  ISETP.GE.AND P0, PT, R14, RZ, PT ;  /* 0x000000ff0e00720c */ /* 0x000fe20003f06270 */
[----:B------:R-:W-:-:S02]  /*1270*/  IMAD R15, R10, R6, R19 ;  /* 0x000000060a0f7224 */ /* 0x000fc400078e0213 */
[C---:B------:R-:W-:Y:S02]  /*1280*/  IMAD R5, R10.reuse, R5, R17 ;  /* 0x000000050a057224 */ /* 0x040fe400078e0211 */
[----:B0-----:R-:W-:Y:S02]  /*1290*/  IMAD.MOV.U32 R0, RZ, RZ, R20 ;  /* 0x000000ffff007224 */ /* 0x001fe400078e0014 */
[--C-:B------:R-:W-:Y:S01]  /*12a0*/  @!P1 IMAD.IADD R9, R9, 0x1, -R10.reuse ;  /* 0x0000000109099824 */ /* 0x100fe200078e0a0a */
[----:B------:R-:W-:Y:S01]  /*12b0*/  ISETP.GT.U32.AND P1, PT, R10, R15, PT ;  /* 0x0000000f0a00720c */ /* 0x000fe20003f24070 */
[----:B------:R-:W-:Y:S02]  /*12c0*/  VIADD R6, R0, 0x1f9 ;  /* 0x000001f900067836 */ /* 0x000fe40000000000 */
[----:B------:R-:W-:Y:S02]  /*12d0*/  IMAD.MOV.U32 R26, RZ, RZ, R9 ;  /* 0x000000ffff1a7224 */ /* 0x000fe400078e0009 */
[--C-:B------:R-:W-:Y:S01]  /*12e0*/  @!P5 IMAD.IADD R7, R7, 0x1, -R10.reuse ;  /* 0x000000010707d824 */ /* 0x100fe200078e0a0a */
[----:B------:R-:W-:Y:S01]  /*12f0*/  IABS R17, R6 ;  /* 0x0000000600117213 */ /* 0x000fe20000000000 */
[----:B------:R-:W-:Y:S01]  /*1300*/  @!P2 IMAD.IADD R13, R13, 0x1, -R10 ;  /* 0x000000010d0da824 */ /* 0x000fe200078e0a0a */
[----:B------:R-:W-:Y:S01]  /*1310*/  ISETP.GT.U32.AND P5, PT, R10, R5, PT ;  /* 0x000000050a00720c */ /* 0x000fe20003fa4070 */
[----:B------:R-:W-:Y:S01]  /*1320*/  @!P4 IMAD.MOV R26, RZ, RZ, -R26 ;  /* 0x000000ffff1ac224 */ /* 0x000fe200078e0a1a */
[----:B------:R-:W-:Y:S01]  /*1330*/  ISETP.GE.AND P4, PT, R12, RZ, PT ;  /* 0x000000ff0c00720c */ /* 0x000fe20003f86270 */
[----:B------:R-:W-:Y:S01]  /*1340*/  IMAD.MOV.U32 R3, RZ, RZ, R13 ;  /* 0x000000ffff037224 */ /* 0x000fe200078e000d */
[----:B------:R-:W-:Y:S01]  /*1350*/  ISETP.GE.AND P2, PT, R16, RZ, PT ;  /* 0x000000ff1000720c */ /* 0x000fe20003f46270 */
[----:B------:R-:W-:-:S04]  /*1360*/  IMAD.HI.U32 R2, R4, R17, RZ ;  /* 0x0000001104027227 */ /* 0x000fc800078e00ff */
[----:B------:R-:W-:Y:S02]  /*1370*/  @!P3 IMAD.MOV R3, RZ, RZ, -R3 ;  /* 0x000000ffff03b224 */ /* 0x000fe400078e0a03 */
[----:B------:R-:W-:Y:S02]  /*1380*/  VIADD R8, R0, 0x1f8 ;  /* 0x000001f800087836 */ /* 0x000fe40000000000 */
[----:B------:R-:W-:Y:S01]  /*1390*/  @!P6 IMAD.IADD R11, R11, 0x1, -R10 ;  /* 0x000000010b0be824 */ /* 0x000fe200078e0a0a */
[----:B------:R0:W-:Y:S01]  /*13a0*/  STL [R1+0x1dc], R3 ;  /* 0x0001dc0301007387 */ /* 0x0001e20000100800 */
[----:B------:R-:W-:Y:S01]  /*13b0*/  IMAD.MOV R2, RZ, RZ, -R2 ;  /* 0x000000ffff027224 */ /* 0x000fe200078e0a02 */
[----:B------:R-:W-:Y:S01]  /*13c0*/  IABS R9, R8 ;  /* 0x0000000800097213 */ /* 0x000fe20000000000 */
[--C-:B------:R-:W-:Y:S01]  /*13d0*/  @!P1 IMAD.IADD R15, R15, 0x1, -R10.reuse ;  /* 0x000000010f0f9824 */ /* 0x100fe200078e0a0a */
[----:B------:R-:W-:Y:S01]  /*13e0*/  ISETP.GE.AND P1, PT, R6, RZ, PT ;  /* 0x000000ff0600720c */ /* 0x000fe20003f26270 */
[----:B------:R-:W-:Y:S01]  /*13f0*/  IMAD.MOV.U32 R25, RZ, RZ, R7 ;  /* 0x000000ffff197224 */ /* 0x000fe200078e0007 */
[----:B------:R-:W-:Y:S01]  /*1400*/  ISETP.GE.AND P6, PT, R18, RZ, PT ;  /* 0x000000ff1200720c */ /* 0x000fe20003fc6270 */
[----:B------:R-:W-:Y:S01]  /*1410*/  @!P5 IMAD.IADD R5, R5, 0x1, -R10 ;  /* 0x000000010505d824 */ /* 0x000fe200078e0a0a */
[----:B------:R-:W-:Y:S01]  /*1420*/  ISETP.GE.AND P3, PT, R8, RZ, PT ;  /* 0x000000ff0800720c */ /* 0x000fe20003f66270 */
[----:B------:R-:W-:-:S02]  /*1430*/  IMAD R17, R10, R2, R17 ;  /* 0x000000020a117224 */ /* 0x000fc400078e0211 */
[----:B0-----:R-:W-:Y:S01]  /*1440*/  IMAD.MOV.U32 R3, RZ, RZ, R11 ;  /* 0x000000ffff037224 */ /* 0x001fe200078e000b */
[C---:B------:R-:W-:Y:S01]  /*1450*/  ISETP.GT.U32.AND P5, PT, R10.reuse, R5, PT ;  /* 0x000000050a00720c */ /* 0x040fe20003fa4070 */
[----:B------:R-:W-:Y:S01]  /*1460*/  @!P0 IMAD.MOV R25, RZ, RZ, -R25 ;  /* 0x000000ffff198224 */ /* 0x000fe200078e0a19 */
[C---:B------:R-:W-:Y:S01]  /*1470*/  ISETP.GT.U32.AND P0, PT, R10.reuse, R15, PT ;  /* 0x0000000f0a00720c */ /* 0x040fe20003f04070 */
[----:B------:R-:W-:Y:S01]  /*1480*/  @!P4 IMAD.MOV R3, RZ, RZ, -R3 ;  /* 0x000000ffff03c224 */ /* 0x000fe200078e0a03 */
[----:B------:R-:W-:Y:S01]  /*1490*/  ISETP.GT.U32.AND P4, PT, R10, R17, PT ;  /* 0x000000110a00720c */ /* 0x000fe20003f84070 */
[----:B------:R-:W-:-:S03]  /*14a0*/  IMAD.HI.U32 R6, R4, R9, RZ ;  /* 0x0000000904067227 */ /* 0x000fc600078e00ff */
[----:B------:R0:W-:Y:S01]  /*14b0*/  STL [R1+0x1d8], R3 ;  /* 0x0001d80301007387 */ /* 0x0001e20000100800 */
[----:B------:R-:W-:Y:S02]  /*14c0*/  IMAD.MOV R6, RZ, RZ, -R6 ;  /* 0x000000ffff067224 */ /* 0x000fe400078e0a06 */
[----:B------:R-:W-:Y:S02]  /*14d0*/  VIADD R2, R0, 0x1f7 ;  /* 0x000001f700027836 */ /* 0x000fe40000000000 */
[C---:B------:R-:W-:Y:S02]  /*14e0*/  IMAD R13, R10.reuse, R6, R9 ;  /* 0x000000060a0d7224 */ /* 0x040fe400078e0209 */
[--C-:B------:R-:W-:Y:S01]  /*14f0*/  @!P0 IMAD.IADD R15, R15, 0x1, -R10.reuse ;  /* 0x000000010f0f8824 */ /* 0x100fe200078e0a0a */
[----:B------:R-:W-:Y:S01]  /*1500*/  IABS R7, R2 ;  /* 0x0000000200077213 */ /* 0x000fe20000000000 */
[--C-:B------:R-:W-:Y:S01]  /*1510*/  @!P5 IMAD.IADD R5, R5, 0x1, -R10.reuse ;  /* 0x000000010505d824 */ /* 0x100fe200078e0a0a */
[----:B------:R-:W-:Y:S01]  /*1520*/  ISETP.GT.U32.AND P5, PT, R10, R13, PT ;  /* 0x0000000d0a00720c */ /* 0x000fe20003fa4070 */
[----:B------:R-:W-:Y:S01]  /*1530*/  @!P4 IMAD.IADD R17, R17, 0x1, -R10 ;  /* 0x000000011111c824 */ /* 0x000fe200078e0a0a */
[----:B------:R-:W-:Y:S01]  /*1540*/  ISETP.GE.AND P0, PT, R2, RZ, PT ;  /* 0x000000ff0200720c */ /* 0x000fe20003f06270 */
[----:B0-----:R-:W-:-:S02]  /*1550*/  IMAD.MOV.U32 R3, RZ, RZ, R15 ;  /* 0x000000ffff037224 */ /* 0x001fc400078e000f */
[----:B------:R-:W-:Y:S01]  /*1560*/  VIADD R12, R0, 0x1f5 ;  /* 0x000001f5000c7836 */ /* 0x000fe20000000000 */
[----:B------:R-:W-:Y:S01]  /*1570*/  ISETP.GT.U32.AND P4, PT, R10, R17, PT ;  /* 0x000000110a00720c */ /* 0x000fe20003f84070 */
[----:B------:R-:W-:-:S03]  /*1580*/  IMAD.HI.U32 R2, R4, R7, RZ ;  /* 0x0000000704027227 */ /* 0x000fc600078e00ff */
[----:B------:R-:W-:Y:S01]  /*1590*/  IABS R11, R12 ;  /* 0x0000000c000b7213 */ /* 0x000fe20000000000 */
[----:B------:R-:W-:Y:S02]  /*15a0*/  @!P2 IMAD.MOV R3, RZ, RZ, -R3 ;  /* 0x000000ffff03a224 */ /* 0x000fe400078e0a03 */
[----:B------:R-:W-:Y:S02]  /*15b0*/  VIADD R6, R0, 0x1f6 ;  /* 0x000001f600067836 */ /* 0x000fe40000000000 */
[----:B------:R-:W-:Y:S01]  /*15c0*/  IMAD.MOV R2, RZ, RZ, -R2 ;  /* 0x000000ffff027224 */ /* 0x000fe200078e0a02 */
[----:B------:R0:W-:Y:S01]  /*15d0*/  STL [R1+0x1d4], R3 ;  /* 0x0001d40301007387 */ /* 0x0001e20000100800 */
[----:B------:R-:W-:Y:S01]  /*15e0*/  @!P5 IMAD.IADD R13, R13, 0x1, -R10 ;  /* 0x000000010d0dd824 */ /* 0x000fe200078e0a0a */
[----:B------:R-:W-:Y:S01]  /*15f0*/  IABS R9, R6 ;  /* 0x0000000600097213 */ /* 0x000fe20000000000 */
[----:B------:R-:W-:Y:S01]  /*1600*/  IMAD R15, R10, R2, R7 ;  /* 0x000000020a0f7224 */ /* 0x000fe200078e0207 */
[----:B------:R-:W-:Y:S01]  /*1610*/  ISETP.GE.AND P2, PT, R6, RZ, PT ;  /* 0x000000ff0600720c */ /* 0x000fe20003f46270 */
[----:B------:R-:W-:Y:S01]  /*1620*/  IMAD.HI.U32 R8, R4, R11, RZ ;  /* 0x0000000b04087227 */ /* 0x000fe200078e00ff */
[----:B------:R-:W-:-:S03]  /*1630*/  ISETP.GT.U32.AND P5, PT, R10, R13, PT ;  /* 0x0000000d0a00720c */ /* 0x000fc60003fa4070 */
[----:B------:R-:W-:Y:S01]  /*1640*/  @!P4 IMAD.IADD R17, R17, 0x1, -R10 ;  /* 0x000000011111c824 */ /* 0x000fe200078e0a0a */
[----:B------:R-:W-:Y:S01]  /*1650*/  ISETP.GT.U32.AND P4, PT, R10, R15, PT ;  /* 0x0000000f0a00720c */ /* 0x000fe20003f84070 */
[----:B0-----:R-:W-:Y:S02]  /*1660*/  IMAD.MOV.U32 R3, RZ, RZ, R5 ;  /* 0x000000ffff037224 */ /* 0x001fe400078e0005 */
[----:B------:R-:W-:-:S04]  /*1670*/  IMAD.HI.U32 R6, R4, R9, RZ ;  /* 0x0000000904067227 */ /* 0x000fc800078e00ff */
[----:B------:R-:W-:Y:S01]  /*1680*/  @!P6 IMAD.MOV R3, RZ, RZ, -R3 ;  /* 0x000000ffff03e224 */ /* 0x000fe200078e0a03 */
[----:B------:R-:W-:Y:S01]  /*1690*/  ISETP.GE.AND P6, PT, R12, RZ, PT ;  /* 0x000000ff0c00720c */ /* 0x000fe20003fc6270 */
[----:B------:R-:W-:Y:S02]  /*16a0*/  IMAD.MOV R8, RZ, RZ, -R8 ;  /* 0x000000ffff087224 */ /* 0x000fe400078e0a08 */
[----:B------:R-:W-:Y:S01]  /*16b0*/  IMAD.MOV R6, RZ, RZ, -R6 ;  /* 0x000000ffff067224 */ /* 0x000fe200078e0a06 */
[----:B------:R0:W-:Y:S01]  /*16c0*/  STL [R1+0x200], R3 ;  /* 0x0002000301007387 */ /* 0x0001e20000100800 */
[C---:B------:R-:W-:Y:S02]  /*16d0*/  IMAD R11, R10.reuse, R8, R11 ;  /* 0x000000080a0b7224 */ /* 0x040fe400078e020b */
[----:B------:R-:W-:Y:S02]  /*16e0*/  IMAD R9, R10, R6, R9 ;  /* 0x000000060a097224 */ /* 0x000fe400078e0209 */
[----:B------:R-:W-:-:S02]  /*16f0*/  @!P5 IMAD.IADD R13, R13, 0x1, -R10 ;  /* 0x000000010d0dd824 */ /* 0x000fc400078e0a0a */
[----:B------:R-:W-:Y:S01]  /*1700*/  @!P4 IMAD.IADD R15, R15, 0x1, -R10 ;  /* 0x000000010f0fc824 */ /* 0x000fe200078e0a0a */
[----:B------:R-:W-:Y:S01]  /*1710*/  ISETP.GT.U32.AND P5, PT, R10, R9, PT ;  /* 0x000000090a00720c */ /* 0x000fe20003fa4070 */
[----:B------:R-:W-:Y:S02]  /*1720*/  VIADD R14, R0, 0x1f3 ;  /* 0x000001f3000e7836 */ /* 0x000fe40000000000 */
[----:B0-----:R-:W-:Y:S01]  /*1730*/  IMAD.MOV.U32 R3, RZ, RZ, R17 ;  /* 0x000000ffff037224 */ /* 0x001fe200078e0011 */
[----:B------:R-:W-:Y:S01]  /*1740*/  ISETP.GT.U32.AND P4, PT, R10, R15, PT ;  /* 0x0000000f0a00720c */ /* 0x000fe20003f84070 */
[----:B------:R-:W-:Y:S01]  /*1750*/  VIADD R6, R0, 0x1f4 ;  /* 0x000001f400067836 */ /* 0x000fe20000000000 */
[----:B------:R-:W-:Y:S01]  /*1760*/  IABS R16, R14 ;  /* 0x0000000e00107213 */ /* 0x000fe20000000000 */
[----:B------:R-:W-:Y:S01]  /*1770*/  @!P1 IMAD.MOV R3, RZ, RZ, -R3 ;  /* 0x000000ffff039224 */ /* 0x000fe200078e0a03 */
[----:B------:R-:W-:Y:S01]  /*1780*/  ISETP.GT.U32.AND P1, PT, R10, R11, PT ;  /* 0x0000000b0a00720c */ /* 0x000fe20003f24070 */
[C---:B------:R-:W-:Y:S01]  /*1790*/  VIADD R8, R0.reuse, 0x1f2 ;  /* 0x000001f200087836 */ /* 0x040fe20000000000 */
[----:B------:R-:W-:Y:S01]  /*17a0*/  IABS R5, R6 ;  /* 0x0000000600057213 */ /* 0x000fe20000000000 */
[----:B------:R-:W-:Y:S01]  /*17b0*/  IMAD.MOV.U32 R17, RZ, RZ, R16 ;  /* 0x000000ffff117224 */ /* 0x000fe200078e0010 */
[----:B------:R0:W-:Y:S01]  /*17c0*/  STL [R1+0x208], R3 ;  /* 0x0002080301007387 */ /* 0x0001e20000100800 */
[----:B------:R-:W-:Y:S01]  /*17d0*/  VIADD R2, R0, 0x1f1 ;  /* 0x000001f100027836 */ /* 0x000fe20000000000 */
[----:B------:R-:W-:Y:S01]  /*17e0*/  IABS R12, R8 ;  /* 0x00000008000c7213 */ /* 0x000fe20000000000 */
[----:B------:R-:W-:-:S03]  /*17f0*/  IMAD.HI.U32 R16, R4, R5, RZ ;  /* 0x0000000504107227 */ /* 0x000fc600078e00ff */
[----:B------:R-:W-:Y:S01]  /*1800*/  IABS R7, R2 ;  /* 0x0000000200077213 */ /* 0x000fe20000000000 */
[--C-:B------:R-:W-:Y:S02]  /*1810*/  @!P5 IMAD.IADD R9, R9, 0x1, -R10.reuse ;  /* 0x000000010909d824 */ /* 0x100fe400078e0a0a */
[----:B------:R-:W-:Y:S02]  /*1820*/  @!P1 IMAD.IADD R11, R11, 0x1, -R10 ;  /* 0x000000010b0b9824 */ /* 0x000fe400078e0a0a */
[----:B0-----:R-:W-:Y:S01]  /*1830*/  IMAD.MOV.U32 R3, RZ, RZ, R13 ;  /* 0x000000ffff037224 */ /* 0x001fe200078e000d */
[C---:B------:R-:W-:Y:S01]  /*1840*/  ISETP.GT.U32.AND P5, PT, R10.reuse, R9, PT ;  /* 0x000000090a00720c */ /* 0x040fe20003fa4070 */
[----:B------:R-:W-:Y:S01]  /*1850*/  IMAD.MOV R16, RZ, RZ, -R16 ;  /* 0x000000ffff107224 */ /* 0x000fe200078e0a10 */
[----:B------:R-:W-:Y:S01]  /*1860*/  ISETP.GT.U32.AND P1, PT, R10, R11, PT ;  /* 0x0000000b0a00720c */ /* 0x000fe20003f24070 */
[----:B------:R-:W-:Y:S02]  /*1870*/  IMAD.MOV.U32 R13, RZ, RZ, R12 ;  /* 0x000000ffff0d7224 */ /* 0x000fe400078e000c */
[----:B------:R-:W-:Y:S01]  /*1880*/  @!P3 IMAD.MOV R3, RZ, RZ, -R3 ;  /* 0x000000ffff03b224 */ /* 0x000fe200078e0a03 */
[----:B------:R-:W-:Y:S01]  /*1890*/  ISETP.GE.AND P3, PT, R6, RZ, PT ;  /* 0x000000ff0600720c */ /* 0x000fe20003f66270 */
[----:B------:R-:W-:-:S02]  /*18a0*/  @!P4 IMAD.IADD R15, R15, 0x1, -R10 ;  /* 0x000000010f0fc824 */ /* 0x000fc400078e0a0a */
[----:B------:R-:W-:Y:S01]  /*18b0*/  IMAD R5, R10, R16, R5 ;  /* 0x000000100a057224 */ /* 0x000fe200078e0205 */
[----:B------:R0:W-:Y:S01]  /*18c0*/  STL [R1+0x20c], R3 ;  /* 0x00020c0301007387 */ /* 0x0001e20000100800 */
[----:B------:R-:W-:-:S03]  /*18d0*/  IMAD.HI.U32 R6, R4, R13, RZ ;  /* 0x0000000d04067227 */ /* 0x000fc600078e00ff */
[----:B------:R-:W-:Y:S01]  /*18e0*/  ISETP.GT.U32.AND P4, PT, R10, R5, PT ;  /* 0x000000050a00720c */ /* 0x000fe20003f84070 */
[----:B------:R-:W-:-:S04]  /*18f0*/  IMAD.HI.U32 R16, R4, R17, RZ ;  /* 0x0000001104107227 */ /* 0x000fc800078e00ff */
[----:B------:R-:W-:-:S04]  /*1900*/  IMAD.HI.U32 R12, R4, R7, RZ ;  /* 0x00000007040c7227 */ /* 0x000fc800078e00ff */
[----:B0-----:R-:W-:Y:S02]  /*1910*/  IMAD.MOV.U32 R3, RZ, RZ, R15 ;  /* 0x000000ffff037224 */ /* 0x001fe400078e000f */
[----:B------:R-:W-:Y:S02]  /*1920*/  IMAD.MOV R6, RZ, RZ, -R6 ;  /* 0x000000ffff067224 */ /* 0x000fe400078e0a06 */
[----:B------:R-:W-:Y:S02]  /*1930*/  @!P0 IMAD.MOV R3, RZ, RZ, -R3 ;  /* 0x000000ffff038224 */ /* 0x000fe400078e0a03 */
[----:B------:R-:W-:Y:S02]  /*1940*/  IMAD.MOV R16, RZ, RZ, -R16 ;  /* 0x000000ffff107224 */ /* 0x000fe400078e0a10 */
[----:B------:R-:W-:Y:S01]  /*1950*/  IMAD.MOV R12, RZ, RZ, -R12 ;  /* 0x000000ffff0c7224 */ /* 0x000fe200078e0a0c */
[----:B------:R0:W-:Y:S01]  /*1960*/  STL [R1+0x210], R3 ;  /* 0x0002100301007387 */ /* 0x0001e20000100800 */
[----:B------:R-:W-:-:S02]  /*1970*/  IMAD R13, R10, R6, R13 ;  /* 0x000000060a0d7224 */ /* 0x000fc400078e020d */
[--C-:B------:R-:W-:Y:S02]  /*1980*/  @!P1 IMAD.IADD R11, R11, 0x1, -R10.reuse ;  /* 0x000000010b0b9824 */ /* 0x100fe400078e0a0a */
[----:B------:R-:W-:Y:S01]  /*1990*/  VIADD R6, R0, 0x1f0 ;  /* 0x000001f000067836 */ /* 0x000fe20000000000 */
[----:B------:R-:W-:Y:S01]  /*19a0*/  ISETP.GT.U32.AND P1, PT, R10, R13, PT ;  /* 0x0000000d0a00720c */ /* 0x000fe20003f24070 */
[----:B------:R-:W-:Y:S01]  /*19b0*/  @!P5 IMAD.IADD R9, R9, 0x1, -R10 ;  /* 0x000000010909d824 */ /* 0x000fe200078e0a0a */
[----:B------:R-:W-:Y:S01]  /*19c0*/  ISETP.GE.AND P5, PT, R14, RZ, PT ;  /* 0x000000ff0e00720c */ /* 0x000fe20003fa6270 */
[C---:B------:R-:W-:Y:S02]  /*19d0*/  IMAD R17, R10.reuse, R16, R17 ;  /* 0x000000100a117224 */ /* 0x040fe400078e0211 */
[C---:B------:R-:W-:Y:S01]  /*19e0*/  IMAD R7, R10.reuse, R12, R7 ;  /* 0x0000000c0a077224 */ /* 0x040fe200078e0207 */
[----:B------:R-:W-:Y:S01]  /*19f0*/  IABS R12, R6 ;  /* 0x00000006000c7213 */ /* 0x000fe20000000000 */
[----:B0-----:R-:W-:Y:S01]  /*1a00*/  IMAD.MOV.U32 R3, RZ, RZ, R11 ;  /* 0x000000ffff037224 */ /* 0x001fe200078e000b */
[----:B------:R-:W-:Y:S01]  /*1a10*/  ISETP.GT.U32.AND P0, PT, R10, R17, PT ;  /* 0x000000110a00720c */ /* 0x000fe20003f04070 */
[----:B------:R-:W-:-:S02]  /*1a20*/  IMAD.MOV.U32 R14, RZ, RZ, R9 ;  /* 0x000000ffff0e7224 */ /* 0x000fc400078e0009 */
[----:B------:R-:W-:Y:S01]  /*1a30*/  @!P6 IMAD.MOV R3, RZ, RZ, -R3 ;  /* 0x000000ffff03e224 */ /* 0x000fe200078e0a03 */
[----:B------:R-:W-:Y:S01]  /*1a40*/  ISETP.GT.U32.AND P6, PT, R10, R7, PT ;  /* 0x000000070a00720c */ /* 0x000fe20003fc4070 */
[----:B------:R-:W-:Y:S02]  /*1a50*/  @!P4 IMAD.IADD R5, R5, 0x1, -R10 ;  /* 0x000000010505c824 */ /* 0x000fe400078e0a0a */
[----:B------:R-:W-:Y:S02]  /*1a60*/  IMAD.MOV.U32 R9, RZ, RZ, R12 ;  /* 0x000000ffff097224 */ /* 0x000fe400078e000c */
[----:B------:R-:W-:Y:S01]  /*1a70*/  @!P2 IMAD.MOV R14, RZ, RZ, -R14 ;  /* 0x000000ffff0ea224 */ /* 0x000fe200078e0a0e */
[----:B------:R-:W-:Y:S01]  /*1a80*/  ISETP.GE.AND P2, PT, R8, RZ, PT ;  /* 0x000000ff0800720c */ /* 0x000fe20003f46270 */
[----:B------:R-:W-:Y:S01]  /*1a90*/  VIADD R8, R0, 0x1ef ;  /* 0x000001ef00087836 */ /* 0x000fe20000000000 */
[----:B------:R-:W-:Y:S01]  /*1aa0*/  ISETP.GT.U32.AND P4, PT, R10, R5, PT ;  /* 0x000000050a00720c */ /* 0x000fe20003f84070 */
[----:B------:R-:W-:Y:S01]  /*1ab0*/  IMAD.HI.U32 R11, R4, R9, RZ ;  /* 0x00000009040b7227 */ /* 0x000fe200078e00ff */
[----:B------:R0:W-:Y:S03]  /*1ac0*/  STL [R1+0x21c], R14 ;  /* 0x00021c0e01007387 */ /* 0x0001e60000100800 */
[----:B------:R-:W-:Y:S01]  /*1ad0*/  @!P1 IMAD.IADD R13, R13, 0x1, -R10 ;  /* 0x000000010d0d9824 */ /* 0x000fe200078e0a0a */
[----:B------:R1:W-:Y:S01]  /*1ae0*/  STL [R1+0x220], R3 ;  /* 0x0002200301007387 */ /* 0x0003e20000100800 */
[----:B------:R-:W-:-:S02]  /*1af0*/  IMAD.MOV R11, RZ, RZ, -R11 ;  /* 0x000000ffff0b7224 */ /* 0x000fc400078e0a0b */
[--C-:B------:R-:W-:Y:S01]  /*1b00*/  @!P0 IMAD.IADD R17, R17, 0x1, -R10.reuse ;  /* 0x0000000111118824 */ /* 0x100fe200078e0a0a */
[----:B------:R-:W-:Y:S01]  /*1b10*/  ISETP.GE.AND P0, PT, R6, RZ, PT ;  /* 0x000000ff0600720c */ /* 0x000fe20003f06270 */
[--C-:B------:R-:W-:Y:S01]  /*1b20*/  @!P6 IMAD.IADD R7, R7, 0x1, -R10.reuse ;  /* 0x000000010707e824 */ /* 0x100fe200078e0a0a */
[----:B0-----:R-:W-:Y:S01]  /*1b30*/  IABS R14, R8 ;  /* 0x00000008000e7213 */ /* 0x001fe20000000000 */
[C---:B------:R-:W-:Y:S01]  /*1b40*/  IMAD R9, R10.reuse, R11, R9 ;  /* 0x0000000b0a097224 */ /* 0x040fe200078e0209 */
[C---:B------:R-:W-:Y:S01]  /*1b50*/  ISETP.GT.U32.AND P6, PT, R10.reuse, R13, PT ;  /* 0x0000000d0a00720c */ /* 0x040fe20003fc4070 */
[----:B------:R-:W-:Y:S01]  /*1b60*/  @!P4 IMAD.IADD R5, R5, 0x1, -R10 ;  /* 0x000000010505c824 */ /* 0x000fe200078e0a0a */
[----:B------:R-:W-:Y:S01]  /*1b70*/  ISETP.GT.U32.AND P1, PT, R10, R17, PT ;  /* 0x000000110a00720c */ /* 0x000fe20003f24070 */
[----:B------:R-:W-:Y:S01]  /*1b80*/  IMAD.HI.U32 R11, R4, R14, RZ ;  /* 0x0000000e040b7227 */ /* 0x000fe200078e00ff */
[----:B------:R-:W-:-:S03]  /*1b90*/  ISETP.GE.AND P4, PT, R2, RZ, PT ;  /* 0x000000ff0200720c */ /* 0x000fc60003f86270 */
[----:B------:R-:W-:Y:S02]  /*1ba0*/  IMAD.MOV R11, RZ, RZ, -R11 ;  /* 0x000000ffff0b7224 */ /* 0x000fe400078e0a0b */
[----:B-1----:R-:W-:Y:S02]  /*1bb0*/  IMAD.MOV.U32 R3, RZ, RZ, R5 ;  /* 0x000000ffff037224 */ /* 0x002fe400078e0005 */
[C---:B------:R-:W-:Y:S02]  /*1bc0*/  IMAD R14, R10.reuse, R11, R14 ;  /* 0x0000000b0a0e7224 */ /* 0x040fe400078e020e */
[----:B------:R-:W-:Y:S01]  /*1bd0*/  @!P3 IMAD.MOV R3, RZ, RZ, -R3 ;  /* 0x000000ffff03b224 */ /* 0x000fe200078e0a03 */
[C---:B------:R-:W-:Y:S01]  /*1be0*/  ISETP.GT.U32.AND P3, PT, R10.reuse, R7, PT ;  /* 0x000000070a00720c */ /* 0x040fe20003f64070 */
[--C-:B------:R-:W-:Y:S01]  /*1bf0*/  @!P6 IMAD.IADD R13, R13, 0x1, -R10.reuse ;  /* 0x000000010d0de824 */ /* 0x100fe200078e0a0a */
[----:B------:R-:W-:Y:S01]  /*1c00*/  ISETP.GT.U32.AND P6, PT, R10, R14, PT ;  /* 0x0000000e0a00720c */ /* 0x000fe20003fc4070 */
[----:B------:R-:W-:Y:S01]  /*1c10*/  VIADD R6, R0, 0x1ee ;  /* 0x000001ee00067836 */ /* 0x000fe20000000000 */
[----:B------:R0:W-:Y:S01]  /*1c20*/  STL [R1+0x7d0], R3 ;  /* 0x0007d00301007387 */ /* 0x0001e20000100800 */
[----:B------:R-:W-:Y:S01]  /*1c30*/  @!P1 IMAD.IADD R17, R17, 0x1, -R10 ;  /* 0x0000000111119824 */ /* 0x000fe200078e0a0a */
[----:B------:R-:W-:Y:S01]  /*1c40*/  ISETP.GT.U32.AND P1, PT, R10, R9, PT ;  /* 0x000000090a00720c */ /* 0x000fe20003f24070 */
[C---:B------:R-:W-:Y:S01]  /*1c50*/  VIADD R5, R0.reuse, 0x1ed ;  /* 0x000001ed00057836 */ /* 0x040fe20000000000 */
[----:B------:R-:W-:Y:S01]  /*1c60*/  IABS R15, R6 ;  /* 0x00000006000f7213 */ /* 0x000fe20000000000 */
[----:B------:R-:W-:-:S02]  /*1c70*/  VIADD R2, R0, 0x1ec ;  /* 0x000001ec00027836 */ /* 0x000fc40000000000 */
[----:B------:R-:W-:Y:S01]  /*1c80*/  @!P2 IMAD.MOV R13, RZ, RZ, -R13 ;  /* 0x000000ffff0da224 */ /* 0x000fe200078e0a0d */
[----:B------:R-:W-:Y:S01]  /*1c90*/  IABS R12, R5 ;  /* 0x00000005000c7213 */ /* 0x000fe20000000000 */
[----:B------:R-:W-:Y:S01]  /*1ca0*/  IMAD.HI.U32 R16, R4, R15, RZ ;  /* 0x0000000f04107227 */ /* 0x000fe200078e00ff */
[----:B------:R-:W-:-:S03]  /*1cb0*/  IABS R11, R2 ;  /* 0x00000002000b7213 */ /* 0x000fc60000000000 */
[--C-:B------:R-:W-:Y:S01]  /*1cc0*/  @!P3 IMAD.IADD R7, R7, 0x1, -R10.reuse ;  /* 0x000000010707b824 */ /* 0x100fe200078e0a0a */
[----:B------:R-:W-:Y:S01]  /*1cd0*/  ISETP.GE.AND P3, PT, R8, RZ, PT ;  /* 0x000000ff0800720c */ /* 0x000fe20003f66270 */
[----:B0-----:R-:W-:Y:S02]  /*1ce0*/  IMAD.MOV.U32 R3, RZ, RZ, R17 ;  /* 0x000000ffff037224 */ /* 0x001fe400078e0011 */
[----:B------:R-:W-:Y:S02]  /*1cf0*/  @!P6 IMAD.IADD R14, R14, 0x1, -R10 ;  /* 0x000000010e0ee824 */ /* 0x000fe400078e0a0a */
[----:B------:R-:W-:-:S03]  /*1d00*/  IMAD.HI.U32 R8, R4, R12, RZ ;  /* 0x0000000c04087227 */ /* 0x000fc600078e00ff */
[----:B------:R-:W-:Y:S01]  /*1d10*/  ISETP.GT.U32.AND P6, PT, R10, R14, PT ;  /* 0x0000000e0a00720c */ /* 0x000fe20003fc4070 */
[----:B------:R-:W-:Y:S02]  /*1d20*/  IMAD.MOV R16, RZ, RZ, -R16 ;  /* 0x000000ffff107224 */ /* 0x000fe400078e0a10 */
[----:B------:R-:W-:Y:S01]  /*1d30*/  @!P1 IMAD.IADD R9, R9, 0x1, -R10 ;  /* 0x0000000109099824 */ /* 0x000fe200078e0a0a */
[----:B------:R-:W-:Y:S01]  /*1d40*/  ISETP.GE.AND P1, PT, R6, RZ, PT ;  /* 0x000000ff0600720c */ /* 0x000fe20003f26270 */
[----:B------:R-:W-:Y:S02]  /*1d50*/  @!P5 IMAD.MOV R3, RZ, RZ, -R3 ;  /* 0x000000ffff03d224 */ /* 0x000fe400078e0a03 */
[----:B------:R-:W-:Y:S01]  /*1d60*/  IMAD.HI.U32 R6, R4, R11, RZ ;  /* 0x0000000b04067227 */ /* 0x000fe200078e00ff */
[----:B------:R-:W-:Y:S02]  /*1d70*/  ISETP.GT.U32.AND P5, PT, R10, R9, PT ;  /* 0x000000090a00720c */ /* 0x000fe40003fa4070 */
[----:B------:R0:W-:Y:S01]  /*1d80*/  STL [R1+0x234], R3 ;  /* 0x0002340301007387 */ /* 0x0001e20000100800 */
[----:B------:R-:W-:-:S02]  /*1d90*/  IMAD.MOV R8, RZ, RZ, -R8 ;  /* 0x000000ffff087224 */ /* 0x000fc400078e0a08 */
[C---:B------:R-:W-:Y:S01]  /*1da0*/  IMAD R15, R10.reuse, R16, R15 ;  /* 0x000000100a0f7224 */ /* 0x040fe200078e020f */
[----:B------:R-:W-:Y:S01]  /*1db0*/  STL [R1+0x238], R13 ;  /* 0x0002380d01007387 */ /* 0x000fe20000100800 */
[----:B------:R-:W-:Y:S02]  /*1dc0*/  IMAD.MOV R6, RZ, RZ, -R6 ;  /* 0x000000ffff067224 */ /* 0x000fe400078e0a06 */
[C---:B------:R-:W-:Y:S01]  /*1dd0*/  IMAD R12, R10.reuse, R8, R12 ;  /* 0x000000080a0c7224 */ /* 0x040fe200078e020c */
[C---:B------:R-:W-:Y:S01]  /*1de0*/  ISETP.GT.U32.AND P2, PT, R10.reuse, R15, PT ;  /* 0x0000000f0a00720c */ /* 0x040fe20003f44070 */
[----:B------:R-:W-:Y:S02]  /*1df0*/  IMAD R11, R10, R6, R11 ;  /* 0x000000060a0b7224 */ /* 0x000fe400078e020b */
[----:B0-----:R-:W-:Y:S02]  /*1e00*/  IMAD.MOV.U32 R3, RZ, RZ, R7 ;  /* 0x000000ffff037224 */ /* 0x001fe400078e0007 */
[----:B------:R-:W-:Y:S01]  /*1e10*/  @!P6 IMAD.IADD R14, R14, 0x1, -R10 ;  /* 0x000000010e0ee824 */ /* 0x000fe200078e0a0a */
[C---:B------:R-:W-:Y:S01]  /*1e20*/  ISETP.GT.U32.AND P6, PT, R10.reuse, R11, PT ;  /* 0x0000000b0a00720c */ /* 0x040fe20003fc4070 */
[----:B------:R-:W-:Y:S01]  /*1e30*/  @!P4 IMAD.MOV R3, RZ, RZ, -R3 ;  /* 0x000000ffff03c224 */ /* 0x000fe200078e0a03 */
[----:B------:R-:W-:Y:S01]  /*1e40*/  ISETP.GT.U32.AND P4, PT, R10, R12, PT ;  /* 0x0000000c0a00720c */ /* 0x000fe20003f84070 */
[----:B------:R-:W-:-:S02]  /*1e50*/  VIADD R16, R0, 0x1eb ;  /* 0x000001eb00107836 */ /* 0x000fc40000000000 */
[----:B------:R-:W-:Y:S01]  /*1e60*/  VIADD R6, R0, 0x1ea ;  /* 0x000001ea00067836 */ /* 0x000fe20000000000 */
[----:B------:R0:W-:Y:S01]  /*1e70*/  STL [R1+0x23c], R3 ;  /* 0x00023c0301007387 */ /* 0x0001e20000100800 */
[--C-:B------:R-:W-:Y:S01]  /*1e80*/  @!P2 IMAD.IADD R15, R15, 0x1, -R10.reuse ;  /* 0x000000010f0fa824 */ /* 0x100fe200078e0a0a */
[----:B------:R-:W-:Y:S01]  /*1e90*/  IABS R8, R16 ;  /* 0x0000001000087213 */ /* 0x000fe20000000000 */
[----:B------:R-:W-:Y:S01]  /*1ea0*/  @!P5 IMAD.IADD R9, R9, 0x1, -R10 ;  /* 0x000000010909d824 */ /* 0x000fe200078e0a0a */
[----:B------:R-:W-:Y:S01]  /*1eb0*/  ISETP.GE.AND P5, PT, R5, RZ, PT ;  /* 0x000000ff0500720c */ /* 0x000fe20003fa6270 */
[----:B------:R-:W-:Y:S01]  /*1ec0*/  @!P3 IMAD.MOV R14, RZ, RZ, -R14 ;  /* 0x000000ffff0eb224 */ /* 0x000fe200078e0a0e */
[----:B------:R-:W-:Y:S01]  /*1ed0*/  IABS R7, R6 ;  /* 0x0000000600077213 */ /* 0x000fe20000000000 */
[----:B------:R-:W-:Y:S01]  /*1ee0*/  IMAD.HI.U32 R5, R4, R8, RZ ;  /* 0x0000000804057227 */ /* 0x000fe200078e00ff */
[----:B------:R-:W-:-:S03]  /*1ef0*/  ISETP.GE.AND P2, PT, R2, RZ, PT ;  /* 0x000000ff0200720c */ /* 0x000fc60003f46270 */
[--C-:B------:R-:W-:Y:S01]  /*1f00*/  @!P4 IMAD.IADD R12, R12, 0x1, -R10.reuse ;  /* 0x000000010c0cc824 */ /* 0x100fe200078e0a0a */
[C---:B------:R-:W-:Y:S01]  /*1f10*/  ISETP.GT.U32.AND P4, PT, R10.reuse, R15, PT ;  /* 0x0000000f0a00720c */ /* 0x040fe20003f84070 */
[----:B------:R-:W-:Y:S02]  /*1f20*/  @!P6 IMAD.IADD R11, R11, 0x1, -R10 ;  /* 0x000000010b0be824 */ /* 0x000fe400078e0a0a */
[----:B0-----:R-:W-:Y:S01]  /*1f30*/  IMAD.MOV.U32 R3, RZ, RZ, R9 ;  /* 0x000000ffff037224 */ /* 0x001fe200078e0009 */
[----:B------:R-:W-:Y:S01]  /*1f40*/  ISETP.GT.U32.AND P6, PT, R10, R12, PT ;  /* 0x0000000c0a00720c */ /* 0x000fe20003fc4070 */
[----:B------:R-:W-:Y:S02]  /*1f50*/  IMAD.MOV R5, RZ, RZ, -R5 ;  /* 0x000000ffff057224 */ /* 0x000fe400078e0a05 */
[----:B------:R-:W-:-:S04]  /*1f60*/  IMAD.HI.U32 R9, R4, R7, RZ ;  /* 0x0000000704097227 */ /* 0x000fc800078e00ff */
[C---:B------:R-:W-:Y:S02]  /*1f70*/  IMAD R8, R10.reuse, R5, R8 ;  /* 0x000000050a087224 */ /* 0x040fe400078e0208 */
[----:B------:R-:W-:Y:S02]  /*1f80*/  IMAD.MOV R9, RZ, RZ, -R9 ;  /* 0x000000ffff097224 */ /* 0x000fe400078e0a09 */
[--C-:B------:R-:W-:Y:S01]  /*1f90*/  @!P4 IMAD.IADD R15, R15, 0x1, -R10.reuse ;  /* 0x000000010f0fc824 */ /* 0x100fe200078e0a0a */
[C---:B------:R-:W-:Y:S01]  /*1fa0*/  ISETP.GT.U32.AND P4, PT, R10.reuse, R8, PT ;  /* 0x000000080a00720c */ /* 0x040fe20003f84070 */
[----:B------:R-:W-:Y:S02]  /*1fb0*/  IMAD R7, R10, R9, R7 ;  /* 0x000000090a077224 */ /* 0x000fe400078e0207 */
[----:B------:R-:W-:Y:S02]  /*1fc0*/  @!P6 IMAD.IADD R12, R12, 0x1, -R10 ;  /* 0x000000010c0ce824 */ /* 0x000fe400078e0a0a */
[----:B------:R-:W-:Y:S01]  /*1fd0*/  VIADD R2, R0, 0x1e9 ;  /* 0x000001e900027836 */ /* 0x000fe20000000000 */
[C---:B------:R-:W-:Y:S01]  /*1fe0*/  ISETP.GT.U32.AND P6, PT, R10.reuse, R7, PT ;  /* 0x000000070a00720c */ /* 0x040fe20003fc4070 */
[----:B------:R-:W-:Y:S01]  /*1ff0*/  @!P0 IMAD.MOV R3, RZ, RZ, -R3 ;  /* 0x000000ffff038224 */ /* 0x000fe200078e0a03 */
[----:B------:R-:W-:Y:S01]  /*2000*/  ISETP.GT.U32.AND P0, PT, R10, R11, PT ;  /* 0x0000000b0a00720c */ /* 0x000fe20003f04070 */
[----:B------:R-:W-:Y:S01]  /*2010*/  VIADD R5, R0, 0x1e8 ;  /* 0x000001e800057836 */ /* 0x000fe20000000000 */
[----:B------:R-:W-:Y:S01]  /*2020*/  IABS R18, R2 ;  /* 0x0000000200127213 */ /* 0x000fe20000000000 */
[----:B------:R-:W-:Y:S01]  /*2030*/  @!P5 IMAD.MOV R12, RZ, RZ, -R12 ;  /* 0x000000ffff0cd224 */ /* 0x000fe200078e0a0c */
[----:B------:R0:W-:Y:S01]  /*2040*/  STL [R1+0x260], R3 ;  /* 0x0002600301007387 */ /* 0x0001e20000100800 */
[--C-:B------:R-:W-:Y:S01]  /*2050*/  @!P4 IMAD.IADD R8, R8, 0x1, -R10.reuse ;  /* 0x000000010808c824 */ /* 0x100fe200078e0a0a */
[----:B------:R-:W-:Y:S01]  /*2060*/  IABS R13, R5 ;  /* 0x00000005000d7213 */ /* 0x000fe20000000000 */
[----:B------:R-:W-:Y:S01]  /*2070*/  IMAD.HI.U32 R19, R4, R18, RZ ;  /* 0x0000001204137227 */ /* 0x000fe200078e00ff */
[----:B------:R-:W-:Y:S01]  /*2080*/  ISETP.GE.AND P4, PT, R6, RZ, PT ;  /* 0x000000ff0600720c */ /* 0x000fe20003f86270 */
[----:B------:R-:W-:Y:S01]  /*2090*/  STL [R1+0x264], R14 ;  /* 0x0002640e01007387 */ /* 0x000fe20000100800 */
[----:B------:R-:W-:Y:S01]  /*20a0*/  ISETP.GE.AND P5, PT, R2, RZ, PT ;  /* 0x000000ff0200720c */ /* 0x000fe20003fa6270 */
[----:B------:R-:W-:Y:S01]  /*20b0*/  @!P6 IMAD.IADD R7, R7, 0x1, -R10 ;  /* 0x000000010707e824 */ /* 0x000fe200078e0a0a */
[----:B------:R-:W-:Y:S01]  /*20c0*/  ISETP.GT.U32.AND P6, PT, R10, R8, PT ;  /* 0x000000080a00720c */ /* 0x000fe20003fc4070 */
[----:B------:R-:W-:-:S02]  /*20d0*/  IMAD.MOV R19, RZ, RZ, -R19 ;  /* 0x000000ffff137224 */ /* 0x000fc400078e0a13 */
[----:B0-----:R-:W-:Y:S02]  /*20e0*/  IMAD.MOV.U32 R3, RZ, RZ, R15 ;  /* 0x000000ffff037224 */ /* 0x001fe400078e000f */
[----:B------:R-:W-:-:S04]  /*20f0*/  IMAD.HI.U32 R17, R4, R13, RZ ;  /* 0x0000000d04117227 */ /* 0x000fc800078e00ff */
[----:B------:R-:W-:Y:S01]  /*2100*/  @!P1 IMAD.MOV R3, RZ, RZ, -R3 ;  /* 0x000000ffff039224 */ /* 0x000fe200078e0a03 */
[----:B------:R-:W-:Y:S01]  /*2110*/  ISETP.GT.U32.AND P1, PT, R10, R7, PT ;  /* 0x000000070a00720c */ /* 0x000fe20003f24070 */
[----:B------:R-:W-:Y:S01]  /*2120*/  @!P0 IMAD.IADD R11, R11, 0x1, -R10 ;  /* 0x000000010b0b8824 */ /* 0x000fe200078e0a0a */
[----:B------:R-:W-:Y:S01]  /*2130*/  ISETP.GE.AND P0, PT, R16, RZ, PT ;  /* 0x000000ff1000720c */ /* 0x000fe20003f06270 */
[----:B------:R-:W-:Y:S01]  /*2140*/  IMAD R6, R10, R19, R18 ;  /* 0x000000130a067224 */ /* 0x000fe200078e0212 */
[----:B------:R0:W-:Y:S01]  /*2150*/  STL [R1+0x270], R3 ;  /* 0x0002700301007387 */ /* 0x0001e20000100800 */
[----:B------:R-:W-:Y:S02]  /*2160*/  IMAD.MOV R17, RZ, RZ, -R17 ;  /* 0x000000ffff117224 */ /* 0x000fe400078e0a11 */
[----:B------:R-:W-:Y:S01]  /*2170*/  VIADD R9, R0, 0x1e7 ;  /* 0x000001e700097836 */ /* 0x000fe20000000000 */
[C---:B------:R-:W-:Y:S01]  /*2180*/  ISETP.GT.U32.AND P3, PT, R10.reuse, R6, PT ;  /* 0x000000060a00720c */ /* 0x040fe20003f64070 */
[----:B------:R-:W-:Y:S01]  /*2190*/  IMAD R2, R10, R17, R13 ;  /* 0x000000110a027224 */ /* 0x000fe200078e020d */
[----:B------:R-:W-:Y:S01]  /*21a0*/  STL [R1+0x274], R12 ;  /* 0x0002740c01007387 */ /* 0x000fe20000100800 */
[--C-:B------:R-:W-:Y:S01]  /*21b0*/  @!P6 IMAD.IADD R8, R8, 0x1, -R10.reuse ;  /* 0x000000010808e824 */ /* 0x100fe200078e0a0a */
[----:B------:R-:W-:Y:S01]  /*21c0*/  IABS R16, R9 ;  /* 0x0000000900107213 */ /* 0x000fe20000000000 */
[----:B------:R-:W-:Y:S01]  /*21d0*/  @!P1 IMAD.IADD R7, R7, 0x1, -R10 ;  /* 0x0000000107079824 */ /* 0x000fe200078e0a0a */
[----:B------:R-:W-:Y:S01]  /*21e0*/  ISETP.GT.U32.AND P6, PT, R10, R2, PT ;  /* 0x000000020a00720c */ /* 0x000fe20003fc4070 */
[----:B0-----:R-:W-:Y:S01]  /*21f0*/  IMAD.MOV.U32 R3, RZ, RZ, R11 ;  /* 0x000000ffff037224 */ /* 0x001fe200078e000b */
[----:B------:R-:W-:Y:S01]  /*2200*/  ISETP.GE.AND P1, PT, R9, RZ, PT ;  /* 0x000000ff0900720c */ /* 0x000fe20003f26270 */
[----:B------:R-:W-:-:S04]  /*2210*/  IMAD.HI.U32 R11, R4, R16, RZ ;  /* 0x00000010040b7227 */ /* 0x000fc800078e00ff */
[----:B------:R-:W-:Y:S01]  /*2220*/  @!P2 IMAD.MOV R3, RZ, RZ, -R3 ;  /* 0x000000ffff03a224 */ /* 0x000fe200078e0a03 */
[----:B------:R-:W-:Y:S01]  /*2230*/  ISETP.GE.AND P2, PT, R5, RZ, PT ;  /* 0x000000ff0500720c */ /* 0x000fe20003f46270 */
[----:B------:R-:W-:Y:S02]  /*2240*/  VIADD R5, R0, 0x1e6 ;  /* 0x000001e600057836 */ /* 0x000fe40000000000 */
[----:B------:R-:W-:Y:S01]  /*2250*/  IMAD.MOV R11, RZ, RZ, -R11 ;  /* 0x000000ffff0b7224 */ /* 0x000fe200078e0a0b */
[----:B------:R0:W-:Y:S01]  /*2260*/  STL [R1+0x278], R3 ;  /* 0x0002780301007387 */ /* 0x0001e20000100800 */
[----:B------:R-:W-:Y:S01]  /*2270*/  @!P3 IMAD.IADD R6, R6, 0x1, -R10 ;  /* 0x000000010606b824 */ /* 0x000fe200078e0a0a */
[----:B------:R-:W-:Y:S01]  /*2280*/  IABS R18, R5 ;  /* 0x0000000500127213 */ /* 0x000fe20000000000 */
[----:B------:R-:W-:Y:S01]  /*2290*/  IMAD R19, R10, R11, R16 ;  /* 0x0000000b0a137224 */ /* 0x000fe200078e0210 */
[----:B------:R-:W-:Y:S01]  /*22a0*/  ISETP.GE.AND P3, PT, R5, RZ, PT ;  /* 0x000000ff0500720c */ /* 0x000fe20003f66270 */
[----:B------:R-:W-:Y:S01]  /*22b0*/  @!P6 IMAD.IADD R2, R2, 0x1, -R10 ;  /* 0x000000010202e824 */ /* 0x000fe200078e0a0a */
[----:B------:R-:W-:Y:S01]  /*22c0*/  ISETP.GT.U32.AND P6, PT, R10, R6, PT ;  /* 0x000000060a00720c */ /* 0x000fe20003fc4070 */
[----:B------:R-:W-:-:S02]  /*22d0*/  VIADD R11, R0, 0x1e5 ;  /* 0x000001e5000b7836 */ /* 0x000fc40000000000 */
[----:B------:R-:W-:Y:S02]  /*22e0*/  VIADD R9, R0, 0x1e4 ;  /* 0x000001e400097836 */ /* 0x000fe40000000000 */
[----:B0-----:R-:W-:Y:S01]  /*22f0*/  IMAD.MOV.U32 R3, RZ, RZ, R8 ;  /* 0x000000ffff037224 */ /* 0x001fe200078e0008 */
[----:B------:R-:W-:Y:S01]  /*2300*/  IABS R14, R11 ;  /* 0x0000000b000e7213 */ /* 0x000fe20000000000 */
[----:B------:R-:W-:Y:S01]  /*2310*/  IMAD.HI.U32 R8, R4, R18, RZ ;  /* 0x0000001204087227 */ /* 0x000fe200078e00ff */
[----:B------:R-:W-:-:S03]  /*2320*/  IABS R17, R9 ;  /* 0x0000000900117213 */ /* 0x000fc60000000000 */
[----:B------:R-:W-:Y:S01]  /*2330*/  @!P0 IMAD.MOV R3, RZ, RZ, -R3 ;  /* 0x000000ffff038224 */ /* 0x000fe200078e0a03 */
[----:B------:R-:W-:Y:S01]  /*2340*/  ISETP.GT.U32.AND P0, PT, R10, R2, PT ;  /* 0x000000020a00720c */ /* 0x000fe20003f04070 */
[----:B------:R-:W-:Y:S02]  /*2350*/  @!P6 IMAD.IADD R6, R6, 0x1, -R10 ;  /* 0x000000010606e824 */ /* 0x000fe400078e0a0a */
[C---:B------:R-:W-:Y:S01]  /*2360*/  VIADD R5, R0.reuse, 0x1e3 ;  /* 0x000001e300057836 */ /* 0x040fe20000000000 */
[----:B------:R0:W-:Y:S01]  /*2370*/  STL [R1+0x27c], R3 ;  /* 0x00027c0301007387 */ /* 0x0001e20000100800 */
[C---:B------:R-:W-:Y:S02]  /*2380*/  VIADD R13, R0.reuse, 0x1df ;  /* 0x000001df000d7836 */ /* 0x040fe40000000000 */
[C---:B------:R-:W-:Y:S01]  /*2390*/  VIADD R27, R0.reuse, 0x6 ;  /* 0x00000006001b7836 */ /* 0x040fe20000000000 */
[----:B------:R-:W-:Y:S01]  /*23a0*/  IABS R16, R5 ;  /* 0x0000000500107213 */ /* 0x000fe20000000000 */
[----:B------:R-:W-:-:S04]  /*23b0*/  VIADD R28, R0, 0x5 ;  /* 0x00000005001c7836 */ /* 0x000fc80000000000 */
[----:B------:R-:W-:Y:S01]  /*23c0*/  @!P0 IMAD.IADD R2, R2, 0x1, -R10 ;  /* 0x0000000102028824 */ /* 0x000fe200078e0a0a */
[----:B------:R-:W-:Y:S01]  /*23d0*/  ISETP.GE.AND P0, PT, R11, RZ, PT ;  /* 0x000000ff0b00720c */ /* 0x000fe20003f06270 */
[----:B0-----:R-:W-:Y:S02]  /*23e0*/  IMAD.MOV.U32 R3, RZ, RZ, R7 ;  /* 0x000000ffff037224 */ /* 0x001fe400078e0007 */
[----:B------:R-:W-:Y:S02]  /*23f0*/  IMAD.MOV R7, RZ, RZ, -R8 ;  /* 0x000000ffff077224 */ /* 0x000fe400078e0a08 */
[----:B------:R-:W-:Y:S01]  /*2400*/  @!P4 IMAD.MOV R3, RZ, RZ, -R3 ;  /* 0x000000ffff03c224 */ /* 0x000fe200078e0a03 */
[C---:B------:R-:W-:Y:S01]  /*2410*/  ISETP.GT.U32.AND P4, PT, R10.reuse, R19, PT ;  /* 0x000000130a00720c */ /* 0x040fe20003f84070 */
[----:B------:R-:W-:Y:S02]  /*2420*/  IMAD R18, R10, R7, R18 ;  /* 0x000000070a127224 */ /* 0x000fe400078e0212 */
[----:B------:R-:W-:Y:S01]  /*2430*/  IMAD.HI.U32 R7, R4, R14, RZ ;  /* 0x0000000e04077227 */ /* 0x000fe200078e00ff */
[----:B------:R0:W-:Y:S02]  /*2440*/  STL [R1+0x280], R3 ;  /* 0x0002800301007387 */ /* 0x0001e40000100800 */
[----:B------:R-:W-:Y:S01]  /*2450*/  ISETP.GT.U32.AND P6, PT, R10, R18, PT ;  /* 0x000000120a00720c */ /* 0x000fe20003fc4070 */
[----:B------:R-:W-:-:S04]  /*2460*/  IMAD.HI.U32 R8, R4, R17, RZ ;  /* 0x0000001104087227 */ /* 0x000fc800078e00ff */
[----:B------:R-:W-:Y:S02]  /*2470*/  IMAD.MOV R11, RZ, RZ, -R7 ;  /* 0x000000ffff0b7224 */ /* 0x000fe400078e0a07 */
[----:B------:R-:W-:Y:S01]  /*2480*/  @!P4 IMAD.IADD R19, R19, 0x1, -R10 ;  /* 0x000000011313c824 */ /* 0x000fe200078e0a0a */
[----:B------:R-:W-:Y:S01]  /*2490*/  ISETP.GE.AND P4, PT, R9, RZ, PT ;  /* 0x000000ff0900720c */ /* 0x000fe20003f86270 */
[----:B0-----:R-:W-:Y:S01]  /*24a0*/  IMAD.MOV.U32 R3, RZ, RZ, R6 ;  /* 0x000000ffff037224 */ /* 0x001fe200078e0006 */
[----:B------:R-:W-:Y:S01]  /*24b0*/  IABS R6, R13 ;  /* 0x0000000d00067213 */ /* 0x000fe20000000000 */
[----:B------:R-:W-:Y:S02]  /*24c0*/  IMAD.MOV R8, RZ, RZ, -R8 ;  /* 0x000000ffff087224 */ /* 0x000fe400078e0a08 */
[----:B------:R-:W-:Y:S01]  /*24d0*/  @!P5 IMAD.MOV R3, RZ, RZ, -R3 ;  /* 0x000000ffff03d224 */ /* 0x000fe200078e0a03 */
[C---:B------:R-:W-:Y:S01]  /*24e0*/  ISETP.GT.U32.AND P5, PT, R10.reuse, R19, PT ;  /* 0x000000130a00720c */ /* 0x040fe20003fa4070 */
[----:B------:R-:W-:-:S02]  /*24f0*/  IMAD R14, R10, R11, R14 ;  /* 0x0000000b0a0e7224 */ /* 0x000fc400078e020e */
[----:B------:R-:W-:Y:S01]  /*2500*/  @!P6 IMAD.IADD R18, R18, 0x1, -R10 ;  /* 0x000000011212e824 */ /* 0x000fe200078e0a0a */
[----:B------:R0:W-:Y:S01]  /*2510*/  STL [R1+0x288], R3 ;  /* 0x0002880301007387 */ /* 0x0001e20000100800 */
[----:B------:R-:W-:Y:S02]  /*2520*/  IMAD R17, R10, R8, R17 ;  /* 0x000000080a117224 */ /* 0x000fe400078e0211 */
[----:B------:R-:W-:Y:S01]  /*2530*/  IMAD.HI.U32 R7, R4, R16, RZ ;  /* 0x0000001004077227 */ /* 0x000fe200078e00ff */
[----:B------:R-:W-:-:S03]  /*2540*/  ISETP.GT.U32.AND P6, PT, R10, R18, PT ;  /* 0x000000120a00720c */ /* 0x000fc60003fc4070 */
[----:B------:R-:W-:Y:S02]  /*2550*/  IMAD.MOV R7, RZ, RZ, -R7 ;  /* 0x000000ffff077224 */ /* 0x000fe400078e0a07 */
[----:B------:R-:W-:Y:S01]  /*2560*/  @!P5 IMAD.IADD R19, R19, 0x1, -R10 ;  /* 0x000000011313d824 */ /* 0x000fe200078e0a0a */
[----:B------:R-:W-:Y:S01]  /*2570*/  ISETP.GT.U32.AND P5, PT, R10, R17, PT ;  /* 0x000000110a00720c */ /* 0x000fe20003fa4070 */
[----:B0-----:R-:W-:Y:S02]  /*2580*/  IMAD.MOV.U32 R3, RZ, RZ, R2 ;  /* 0x000000ffff037224 */ /* 0x001fe400078e0002 */
[----:B------:R-:W-:Y:S02]  /*2590*/  VIADD R9, R0, 0x1e2 ;  /* 0x000001e200097836 */ /* 0x000fe40000000000 */
[----:B------:R-:W-:Y:S01]  /*25a0*/  @!P2 IMAD.MOV R3, RZ, RZ, -R3 ;  /* 0x000000ffff03a224 */ /* 0x000fe200078e0a03 */
[C---:B------:R-:W-:Y:S01]  /*25b0*/  ISETP.GT.U32.AND P2, PT, R10.reuse, R14, PT ;  /* 0x0000000e0a00720c */ /* 0x040fe20003f44070 */
[----:B------:R-:W-:Y:S01]  /*25c0*/  IMAD R16, R10, R7, R16 ;  /* 0x000000070a107224 */ /* 0x000fe200078e0210 */
[----:B------:R-:W-:Y:S01]  /*25d0*/  IABS R12, R9 ;  /* 0x00000009000c7213 */ /* 0x000fe20000000000 */
[--C-:B------:R-:W-:Y:S01]  /*25e0*/  @!P6 IMAD.IADD R18, R18, 0x1, -R10.reuse ;  /* 0x000000011212e824 */ /* 0x100fe200078e0a0a */
[----:B------:R0:W-:Y:S01]  /*25f0*/  STL [R1+0x28c], R3 ;  /* 0x00028c0301007387 */ /* 0x0001e20000100800 */
[----:B------:R-:W-:Y:S01]  /*2600*/  VIADD R2, R0, 0x1e1 ;  /* 0x000001e100027836 */ /* 0x000fe20000000000 */
[----:B------:R-:W-:Y:S01]  /*2610*/  ISETP.GT.U32.AND P6, PT, R10, R16, PT ;  /* 0x000000100a00720c */ /* 0x000fe20003fc4070 */
[----:B------:R-:W-:-:S02]  /*2620*/  @!P5 IMAD.IADD R17, R17, 0x1, -R10 ;  /* 0x000000011111d824 */ /* 0x000fc400078e0a0a */
[----:B------:R-:W-:Y:S01]  /*2630*/  IMAD.HI.U32 R15, R4, R12, RZ ;  /* 0x0000000c040f7227 */ /* 0x000fe200078e00ff */
[----:B------:R-:W-:-:S03]  /*2640*/  IABS R8, R2 ;  /* 0x0000000200087213 */ /* 0x000fc60000000000 */
[----:B------:R-:W-:Y:S01]  /*2650*/  @!P2 IMAD.IADD R14, R14, 0x1, -R10 ;  /* 0x000000010e0ea824 */ /* 0x000fe200078e0a0a */
[----:B------:R-:W-:Y:S01]  /*2660*/  ISETP.GE.AND P2, PT, R5, RZ, PT ;  /* 0x000000ff0500720c */ /* 0x000fe20003f46270 */
[----:B------:R-:W-:Y:S02]  /*2670*/  IMAD.MOV R15, RZ, RZ, -R15 ;  /* 0x000000ffff0f7224 */ /* 0x000fe400078e0a0f */
[----:B------:R-:W-:Y:S01]  /*2680*/  IMAD.HI.U32 R5, R4, R8, RZ ;  /* 0x0000000804057227 */ /* 0x000fe200078e00ff */
[----:B------:R-:W-:-:S03]  /*2690*/  ISETP.GT.U32.AND P5, PT, R10, R14, PT ;  /* 0x0000000e0a00720c */ /* 0x000fc60003fa4070 */
[----:B------:R-:W-:Y:S02]  /*26a0*/  IMAD R12, R10, R15, R12 ;  /* 0x0000000f0a0c7224 */ /* 0x000fe400078e020c */
[----:B------:R-:W-:Y:S01]  /*26b0*/  @!P6 IMAD.IADD R16, R16, 0x1, -R10 ;  /* 0x000000011010e824 */ /* 0x000fe200078e0a0a */
[----:B------:R-:W-:Y:S01]  /*26c0*/  ISETP.GT.U32.AND P6, PT, R10, R17, PT ;  /* 0x000000110a00720c */ /* 0x000fe20003fc4070 */
[----:B------:R-:W-:Y:S02]  /*26d0*/  IMAD.MOV.U32 R20, RZ, RZ, R19 ;  /* 0x000000ffff147224 */ /* 0x000fe400078e0013 */
[----:B------:R-:W-:Y:S02]  /*26e0*/  IMAD.MOV R5, RZ, RZ, -R5 ;  /* 0x000000ffff057224 */ /* 0x000fe400078e0a05 */
[----:B0-----:R-:W-:Y:S02]  /*26f0*/  IMAD.MOV.U32 R3, RZ, RZ, R18 ;  /* 0x000000ffff037224 */ /* 0x001fe400078e0012 */
[----:B------:R-:W-:Y:S01]  /*2700*/  @!P5 IMAD.IADD R14, R14, 0x1, -R10 ;  /* 0x000000010e0ed824 */ /* 0x000fe200078e0a0a */
[C---:B------:R-:W-:Y:S01]  /*2710*/  ISETP.GT.U32.AND P5, PT, R10.reuse, R12, PT ;  /* 0x0000000c0a00720c */ /* 0x040fe20003fa4070 */
[----:B------:R-:W-:Y:S01]  /*2720*/  @!P1 IMAD.MOV R20, RZ, RZ, -R20 ;  /* 0x000000ffff149224 */ /* 0x000fe200078e0a14 */
[C---:B------:R-:W-:Y:S01]  /*2730*/  ISETP.GT.U32.AND P1, PT, R10.reuse, R16, PT ;  /* 0x000000100a00720c */ /* 0x040fe20003f24070 */
[----:B------:R-:W-:Y:S01]  /*2740*/  @!P3 IMAD.MOV R3, RZ, RZ, -R3 ;  /* 0x000000ffff03b224 */ /* 0x000fe200078e0a03 */
[----:B------:R-:W-:Y:S01]  /*2750*/  ISETP.GE.AND P3, PT, R9, RZ, PT ;  /* 0x000000ff0900720c */ /* 0x000fe20003f66270 */
[----:B------:R-:W-:Y:S01]  /*2760*/  IMAD R8, R10, R5, R8 ;  /* 0x000000050a087224 */ /* 0x000fe200078e0208 */
[----:B------:R-:W-:Y:S01]  /*2770*/  STL [R1+0x290], R20 ;  /* 0x0002901401007387 */ /* 0x000fe20000100800 */
[----:B------:R-:W-:-:S03]  /*2780*/  IMAD.HI.U32 R9, R4, R6, RZ ;  /* 0x0000000604097227 */ /* 0x000fc600078e00ff */
[----:B------:R0:W-:Y:S01]  /*2790*/  STL [R1+0x2a8], R3 ;  /* 0x0002a80301007387 */ /* 0x0001e20000100800 */
[--C-:B------:R-:W-:Y:S01]  /*27a0*/  @!P6 IMAD.IADD R17, R17, 0x1, -R10.reuse ;  /* 0x000000011111e824 */ /* 0x100fe200078e0a0a */
[----:B------:R-:W-:Y:S01]  /*27b0*/  ISETP.GT.U32.AND P6, PT, R10, R8, PT ;  /* 0x000000080a00720c */ /* 0x000fe20003fc4070 */
[----:B------:R-:W-:Y:S02]  /*27c0*/  VIADD R11, R0, 0x1e0 ;  /* 0x000001e0000b7836 */ /* 0x000fe40000000000 */
[----:B------:R-:W-:Y:S02]  /*27d0*/  IMAD.MOV R9, RZ, RZ, -R9 ;  /* 0x000000ffff097224 */ /* 0x000fe400078e0a09 */
[----:B------:R-:W-:Y:S01]  /*27e0*/  @!P5 IMAD.IADD R12, R12, 0x1, -R10 ;  /* 0x000000010c0cd824 */ /* 0x000fe200078e0a0a */
[----:B------:R-:W-:Y:S01]  /*27f0*/  IABS R7, R11 ;  /* 0x0000000b00077213 */ /* 0x000fe20000000000 */
[----:B------:R-:W-:Y:S02]  /*2800*/  IMAD R6, R10, R9, R6 ;  /* 0x000000090a067224 */ /* 0x000fe400078e0206 */
[----:B0-----:R-:W-:-:S02]  /*2810*/  IMAD.MOV.U32 R3, RZ, RZ, R14 ;  /* 0x000000ffff037224 */ /* 0x001fc400078e000e */
[----:B------:R-:W-:Y:S02]  /*2820*/  VIADD R5, R0, 0x1de ;  /* 0x000001de00057836 */ /* 0x000fe40000000000 */
[----:B------:R-:W-:Y:S01]  /*2830*/  @!P0 IMAD.MOV R3, RZ, RZ, -R3 ;  /* 0x000000ffff038224 */ /* 0x000fe200078e0a03 */
[----:B------:R-:W-:Y:S01]  /*2840*/  ISETP.GT.U32.AND P0, PT, R10, R12, PT ;  /* 0x0000000c0a00720c */ /* 0x000fe20003f04070 */
[----:B------:R-:W-:Y:S01]  /*2850*/  @!P1 IMAD.IADD R16, R16, 0x1, -R10 ;  /* 0x0000000110109824 */ /* 0x000fe200078e0a0a */
[----:B------:R-:W-:Y:S01]  /*2860*/  ISETP.GE.AND P1, PT, R2, RZ, PT ;  /* 0x000000ff0200720c */ /* 0x000fe20003f26270 */
[----:B------:R-:W-:Y:S01]  /*2870*/  @!P4 IMAD.MOV R17, RZ, RZ, -R17 ;  /* 0x000000ffff11c224 */ /* 0x000fe200078e0a11 */
[----:B------:R-:W-:Y:S01]  /*2880*/  ISETP.GT.U32.AND P4, PT, R10, R6, PT ;  /* 0x000000060a00720c */ /* 0x000fe20003f84070 */
[----:B------:R-:W-:Y:S01]  /*2890*/  IMAD.HI.U32 R15, R4, R7, RZ ;  /* 0x00000007040f7227 */ /* 0x000fe200078e00ff */
[----:B------:R0:W-:Y:S01]  /*28a0*/  STL [R1+0x2ac], R3 ;  /* 0x0002ac0301007387 */ /* 0x0001e20000100800 */
[----:B------:R-:W-:-:S02]  /*28b0*/  IABS R2, R5 ;  /* 0x0000000500027213 */ /* 0x000fc40000000000 */
[----:B------:R-:W-:Y:S01]  /*28c0*/  @!P6 IMAD.IADD R8, R8, 0x1, -R10 ;  /* 0x000000010808e824 */ /* 0x000fe200078e0a0a */
[----:B------:R-:W-:Y:S01]  /*28d0*/  STL [R1+0x2b4], R17 ;  /* 0x0002b41101007387 */ /* 0x000fe20000100800 */
[----:B------:R-:W-:Y:S02]  /*28e0*/  IMAD.MOV R15, RZ, RZ, -R15 ;  /* 0x000000ffff0f7224 */ /* 0x000fe400078e0a0f */
[----:B------:R-:W-:Y:S01]  /*28f0*/  VIADD R9, R0, 0x1dd ;  /* 0x000001dd00097836 */ /* 0x000fe20000000000 */
[C---:B------:R-:W-:Y:S01]  /*2900*/  ISETP.GT.U32.AND P6, PT, R10.reuse, R8, PT ;  /* 0x000000080a00720c */ /* 0x040fe20003fc4070 */
[----:B------:R-:W-:Y:S02]  /*2910*/  IMAD R7, R10, R15, R7 ;  /* 0x0000000f0a077224 */ /* 0x000fe400078e0207 */
[----:B0-----:R-:W-:Y:S01]  /*2920*/  IMAD.MOV.U32 R3, RZ, RZ, R16 ;  /* 0x000000ffff037224 */ /* 0x001fe200078e0010 */
[----:B------:R-:W-:Y:S01]  /*2930*/  IABS R15, R9 ;  /* 0x00000009000f7213 */ /* 0x000fe20000000000 */
[----:B------:R-:W-:Y:S01]  /*2940*/  IMAD.HI.U32 R14, R4, R2, RZ ;  /* 0x00000002040e7227 */ /* 0x000fe200078e00ff */
[----:B------:R-:W-:-:S03]  /*2950*/  ISETP.GT.U32.AND P5, PT, R10, R7, PT ;  /* 0x000000070a00720c */ /* 0x000fc60003fa4070 */
[----:B------:R-:W-:Y:S01]  /*2960*/  @!P2 IMAD.MOV R3, RZ, RZ, -R3 ;  /* 0x000000ffff03a224 */ /* 0x000fe200078e0a03 */
[----:B------:R-:W-:Y:S01]  /*2970*/  ISETP.GE.AND P2, PT, R11, RZ, PT ;  /* 0x000000ff0b00720c */ /* 0x000fe20003f46270 */
[----:B------:R-:W-:Y:S01]  /*2980*/  @!P0 IMAD.IADD R12, R12, 0x1, -R10 ;  /* 0x000000010c0c8824 */ /* 0x000fe200078e0a0a */
[----:B------:R-:W-:Y:S01]  /*2990*/  ISETP.GE.AND P0, PT, R13, RZ, PT ;  /* 0x000000ff0d00720c */ /* 0x000fe20003f06270 */
[----:B------:R-:W-:Y:S01]  /*29a0*/  IMAD.MOV R14, RZ, RZ, -R14 ;  /* 0x000000ffff0e7224 */ /* 0x000fe200078e0a0e */
[----:B------:R0:W-:Y:S01]  /*29b0*/  STL [R1+0x2c0], R3 ;  /* 0x0002c00301007387 */ /* 0x0001e20000100800 */
[----:B------:R-:W-:Y:S01]  /*29c0*/  @!P4 IMAD.IADD R6, R6, 0x1, -R10 ;  /* 0x000000010606c824 */ /* 0x000fe200078e0a0a */
[----:B------:R-:W-:Y:S01]  /*29d0*/  ISETP.GE.AND P4, PT, R5, RZ, PT ;  /* 0x000000ff0500720c */ /* 0x000fe20003f86270 */
[----:B------:R-:W-:Y:S02]  /*29e0*/  IMAD.MOV.U32 R11, RZ, RZ, R15 ;  /* 0x000000ffff0b7224 */ /* 0x000fe400078e000f */
[----:B------:R-:W-:-:S02]  /*29f0*/  IMAD R2, R10, R14, R2 ;  /* 0x0000000e0a027224 */ /* 0x000fc400078e0202 */
[----:B------:R-:W-:-:S04]  /*2a00*/  IMAD.HI.U32 R13, R4, R11, RZ ;  /* 0x0000000b040d7227 */ /* 0x000fc800078e00ff */
[----:B0-----:R-:W-:Y:S02]  /*2a10*/  IMAD.MOV.U32 R3, RZ, RZ, R12 ;  /* 0x000000ffff037224 */ /* 0x001fe400078e000c */
[--C-:B------:R-:W-:Y:S01]  /*2a20*/  @!P6 IMAD.IADD R8, R8, 0x1, -R10.reuse ;  /* 0x000000010808e824 */ /* 0x100fe200078e0a0a */
[C---:B------:R-:W-:Y:S01]  /*2a30*/  ISETP.GT.U32.AND P6, PT, R10.reuse, R2, PT ;  /* 0x000000020a00720c */ /* 0x040fe20003fc4070 */
[----:B------:R-:W-:Y:S01]  /*2a40*/  @!P3 IMAD.MOV R3, RZ, RZ, -R3 ;  /* 0x000000ffff03b224 */ /* 0x000fe200078e0a03 */
[C---:B------:R-:W-:Y:S01]  /*2a50*/  ISETP.GT.U32.AND P3, PT, R10.reuse, R6, PT ;  /* 0x000000060a00720c */ /* 0x040fe20003f64070 */
[----:B------:R-:W-:Y:S02]  /*2a60*/  IMAD.MOV R13, RZ, RZ, -R13 ;  /* 0x000000ffff0d7224 */ /* 0x000fe400078e0a0d */
[----:B------:R-:W-:Y:S01]  /*2a70*/  @!P5 IMAD.IADD R7, R7, 0x1, -R10 ;  /* 0x000000010707d824 */ /* 0x000fe200078e0a0a */
[----:B------:R0:W-:Y:S01]  /*2a80*/  STL [R1+0x2c4], R3 ;  /* 0x0002c40301007387 */ /* 0x0001e20000100800 */
[----:B------:R-:W-:-:S02]  /*2a90*/  IMAD R5, R10, R13, R11 ;  /* 0x0000000d0a057224 */ /* 0x000fc400078e020b */
[----:B------:R-:W-:Y:S01]  /*2aa0*/  VIADD R15, R0, 0x1dc ;  /* 0x000001dc000f7836 */ /* 0x000fe20000000000 */
[----:B------:R-:W-:Y:S01]  /*2ab0*/  ISETP.GT.U32.AND P5, PT, R10, R7, PT ;  /* 0x000000070a00720c */ /* 0x000fe20003fa4070 */
[----:B------:R-:W-:Y:S02]  /*2ac0*/  VIADD R12, R0, 0x1db ;  /* 0x000001db000c7836 */ /* 0x000fe40000000000 */
[--C-:B------:R-:W-:Y:S02]  /*2ad0*/  @!P6 IMAD.IADD R2, R2, 0x1, -R10.reuse ;  /* 0x000000010202e824 */ /* 0x100fe400078e0a0a */
[----:B------:R-:W-:Y:S01]  /*2ae0*/  @!P3 IMAD.IADD R6, R6, 0x1, -R10 ;  /* 0x000000010606b824 */ /* 0x000fe200078e0a0a */
[C---:B------:R-:W-:Y:S01]  /*2af0*/  ISETP.GT.U32.AND P3, PT, R10.reuse, R5, PT ;  /* 0x000000050a00720c */ /* 0x040fe20003f64070 */
[----:B0-----:R-:W-:Y:S01]  /*2b00*/  IMAD.MOV.U32 R3, RZ, RZ, R8 ;  /* 0x000000ffff037224 */ /* 0x001fe200078e0008 */
[----:B------:R-:W-:Y:S01]  /*2b10*/  ISETP.GT.U32.AND P6, PT, R10, R2, PT ;  /* 0x000000020a00720c */ /* 0x000fe20003fc4070 */
[----:B------:R-:W-:-:S02]  /*2b20*/  VIADD R11, R0, 0x1d9 ;  /* 0x000001d9000b7836 */ /* 0x000fc40000000000 */
[----:B------:R-:W-:Y:S01]  /*2b30*/  @!P1 IMAD.MOV R3, RZ, RZ, -R3 ;  /* 0x000000ffff039224 */ /* 0x000fe200078e0a03 */
[----:B------:R-:W-:Y:S01]  /*2b40*/  ISETP.GE.AND P1, PT, R15, RZ, PT ;  /* 0x000000ff0f00720c */ /* 0x000fe20003f26270 */
[--C-:B------:R-:W-:Y:S01]  /*2b50*/  @!P5 IMAD.IADD R7, R7, 0x1, -R10.reuse ;  /* 0x000000010707d824 */ /* 0x100fe200078e0a0a */
[----:B------:R-:W-:Y:S01]  /*2b60*/  IABS R15, R15 ;  /* 0x0000000f000f7213 */ /* 0x000fe20000000000 */
[C---:B------:R-:W-:Y:S01]  /*2b70*/  VIADD R14, R0.reuse, 0x1d7 ;  /* 0x000001d7000e7836 */ /* 0x040fe20000000000 */
[----:B------:R0:W-:Y:S01]  /*2b80*/  STL [R1+0x2c8], R3 ;  /* 0x0002c80301007387 */ /* 0x0001e20000100800 */
[----:B------:R-:W-:Y:S01]  /*2b90*/  ISETP.GE.AND P5, PT, R9, RZ, PT ;  /* 0x000000ff0900720c */ /* 0x000fe20003fa6270 */
[----:B------:R-:W-:Y:S02]  /*2ba0*/  VIADD R9, R0, 0x1da ;  /* 0x000001da00097836 */ /* 0x000fe40000000000 */
[----:B------:R-:W-:Y:S01]  /*2bb0*/  @!P3 IMAD.IADD R5, R5, 0x1, -R10 ;  /* 0x000000010505b824 */ /* 0x000fe200078e0a0a */
[----:B------:R-:W-:Y:S01]  /*2bc0*/  IABS R17, R14 ;  /* 0x0000000e00117213 */ /* 0x000fe20000000000 */
[----:B------:R-:W-:Y:S01]  /*2bd0*/  @!P2 IMAD.MOV R7, RZ, RZ, -R7 ;  /* 0x000000ffff07a224 */ /* 0x000fe200078e0a07 */
[----:B------:R-:W-:Y:S01]  /*2be0*/  ISETP.GE.AND P2, PT, R12, RZ, PT ;  /* 0x000000ff0c00720c */ /* 0x000fe20003f46270 */
[----:B------:R-:W-:Y:S01]  /*2bf0*/  IMAD.HI.U32 R8, R4, R15, RZ ;  /* 0x0000000f04087227 */ /* 0x000fe200078e00ff */
[----:B------:R-:W-:-:S02]  /*2c00*/  ISETP.GT.U32.AND P3, PT, R10, R5, PT ;  /* 0x000000050a00720c */ /* 0x000fc40003f64070 */
[----:B------:R1:W-:Y:S01]  /*2c10*/  STL [R1+0x2dc], R7 ;  /* 0x0002dc0701007387 */ /* 0x0003e20000100800 */
[----:B0-----:R-:W-:Y:S01]  /*2c20*/  IMAD.MOV.U32 R3, RZ, RZ, R6 ;  /* 0x000000ffff037224 */ /* 0x001fe200078e0006 */
[----:B------:R-:W-:Y:S01]  /*2c30*/  IABS R12, R12 ;  /* 0x0000000c000c7213 */ /* 0x000fe20000000000 */
[----:B------:R-:W-:Y:S01]  /*2c40*/  @!P6 IMAD.IADD R2, R2, 0x1, -R10 ;  /* 0x000000010202e824 */ /* 0x000fe200078e0a0a */
[----:B------:R-:W-:Y:S01]  /*2c50*/  ISETP.GE.AND P6, PT, R11, RZ, PT ;  /* 0x000000ff0b00720c */ /* 0x000fe20003fc6270 */
[----:B------:R-:W-:Y:S01]  /*2c60*/  @!P0 IMAD.MOV R3, RZ, RZ, -R3 ;  /* 0x000000ffff038224 */ /* 0x000fe200078e0a03 */
[----:B------:R-:W-:Y:S01]  /*2c70*/  ISETP.GE.AND P0, PT, R9, RZ, PT ;  /* 0x000000ff0900720c */ /* 0x000fe20003f06270 */
[----:B------:R-:W-:Y:S01]  /*2c80*/  IMAD.MOV R8, RZ, RZ, -R8 ;  /* 0x000000ffff087224 */ /* 0x000fe200078e0a08 */
[----:B------:R-:W-:Y:S01]  /*2c90*/  IABS R9, R9 ;  /* 0x0000000900097213 */ /* 0x000fe20000000000 */
[----:B------:R-:W-:Y:S01]  /*2ca0*/  VIADD R19, R0, 0x1d8 ;  /* 0x000001d800137836 */ /* 0x000fe20000000000 */
[----:B------:R0:W-:Y:S01]  /*2cb0*/  STL [R1+0x2e8], R3 ;  /* 0x0002e80301007387 */ /* 0x0001e20000100800 */
[----:B------:R-:W-:Y:S01]  /*2cc0*/  IMAD R15, R10, R8, R15 ;  /* 0x000000080a0f7224 */ /* 0x000fe200078e020f */
[----:B------:R-:W-:Y:S01]  /*2cd0*/  IABS R11, R11 ;  /* 0x0000000b000b7213 */ /* 0x000fe20000000000 */
[----:B------:R-:W-:-:S04]  /*2ce0*/  IMAD.HI.U32 R6, R4, R9, RZ ;  /* 0x0000000904067227 */ /* 0x000fc800078e00ff */
[----:B-1----:R-:W-:-:S04]  /*2cf0*/  IMAD.HI.U32 R7, R4, R12, RZ ;  /* 0x0000000c04077227 */ /* 0x002fc800078e00ff */
[----:B0-----:R-:W-:Y:S02]  /*2d00*/  IMAD.MOV.U32 R3, RZ, RZ, R2 ;  /* 0x000000ffff037224 */ /* 0x001fe400078e0002 */
[----:B------:R-:W-:Y:S02]  /*2d10*/  IMAD.MOV R6, RZ, RZ, -R6 ;  /* 0x000000ffff067224 */ /* 0x000fe400078e0a06 */
[----:B------:R-:W-:Y:S01]  /*2d20*/  @!P4 IMAD.MOV R3, RZ, RZ, -R3 ;  /* 0x000000ffff03c224 */ /* 0x000fe200078e0a03 */
[C---:B------:R-:W-:Y:S01]  /*2d30*/  ISETP.GT.U32.AND P4, PT, R10.reuse, R15, PT ;  /* 0x0000000f0a00720c */ /* 0x040fe20003f84070 */
[----:B------:R-:W-:Y:S02]  /*2d40*/  @!P3 IMAD.IADD R5, R5, 0x1, -R10 ;  /* 0x000000010505b824 */ /* 0x000fe400078e0a0a */
[----:B------:R-:W-:Y:S01]  /*2d50*/  IMAD.MOV R7, RZ, RZ, -R7 ;  /* 0x000000ffff077224 */ /* 0x000fe200078e0a07 */
[----:B------:R0:W-:Y:S01]  /*2d60*/  STL [R1+0x2ec], R3 ;  /* 0x0002ec0301007387 */ /* 0x0001e20000100800 */
[----:B------:R-:W-:-:S02]  /*2d70*/  IMAD R9, R10, R6, R9 ;  /* 0x000000060a097224 */ /* 0x000fc400078e0209 */
[----:B------:R-:W-:Y:S01]  /*2d80*/  IMAD R12, R10, R7, R12 ;  /* 0x000000070a0c7224 */ /* 0x000fe200078e020c */
[----:B------:R-:W-:Y:S01]  /*2d90*/  IABS R7, R19 ;  /* 0x0000001300077213 */ /* 0x000fe20000000000 */
[----:B------:R-:W-:-:S03]  /*2da0*/  IMAD.HI.U32 R2, R4, R11, RZ ;  /* 0x0000000b04027227 */ /* 0x000fc600078e00ff */
[C---:B------:R-:W-:Y:S01]  /*2db0*/  ISETP.GT.U32.AND P3, PT, R10.reuse, R12, PT ;  /* 0x0000000c0a00720c */ /* 0x040fe20003f64070 */
[----:B------:R-:W-:Y:S02]  /*2dc0*/  @!P4 IMAD.IADD R15, R15, 0x1, -R10 ;  /* 0x000000010f0fc824 */ /* 0x000fe400078e0a0a */
[----:B0-----:R-:W-:Y:S02]  /*2dd0*/  IMAD.MOV.U32 R3, RZ, RZ, R5 ;  /* 0x000000ffff037224 */ /* 0x001fe400078e0005 */
[----:B------:R-:W-:Y:S01]  /*2de0*/  IMAD.MOV R2, RZ, RZ, -R2 ;  /* 0x000000ffff027224 */ /* 0x000fe200078e0a02 */
[C---:B------:R-:W-:Y:S01]  /*2df0*/  ISETP.GT.U32.AND P4, PT, R10.reuse, R15, PT ;  /* 0x0000000f0a00720c */ /* 0x040fe20003f84070 */
[----:B------:R-:W-:Y:S01]  /*2e00*/  @!P5 IMAD.MOV R3, RZ, RZ, -R3 ;  /* 0x000000ffff03d224 */ /* 0x000fe200078e0a03 */
[C---:B------:R-:W-:Y:S01]  /*2e10*/  ISETP.GT.U32.AND P5, PT, R10.reuse, R9, PT ;  /* 0x000000090a00720c */ /* 0x040fe20003fa4070 */
[----:B------:R-:W-:Y:S02]  /*2e20*/  IMAD R11, R10, R2, R11 ;  /* 0x000000020a0b7224 */ /* 0x000fe400078e020b */
[----:B------:R-:W-:Y:S01]  /*2e30*/  IMAD.HI.U32 R8, R4, R17, RZ ;  /* 0x0000001104087227 */ /* 0x000fe200078e00ff */
[----:B------:R0:W-:Y:S03]  /*2e40*/  STL [R1+0x2f8], R3 ;  /* 0x0002f80301007387 */ /* 0x0001e60000100800 */
[----:B------:R-:W-:-:S02]  /*2e50*/  @!P3 IMAD.IADD R12, R12, 0x1, -R10 ;  /* 0x000000010c0cb824 */ /* 0x000fc400078e0a0a */
[----:B------:R-:W-:-:S03]  /*2e60*/  IMAD.HI.U32 R13, R4, R7, RZ ;  /* 0x00000007040d7227 */ /* 0x000fc600078e00ff */
[C---:B------:R-:W-:Y:S01]  /*2e70*/  ISETP.GT.U32.AND P3, PT, R10.reuse, R12, PT ;  /* 0x0000000c0a00720c */ /* 0x040fe20003f64070 */
[----:B------:R-:W-:Y:S02]  /*2e80*/  @!P5 IMAD.IADD R9, R9, 0x1, -R10 ;  /* 0x000000010909d824 */ /* 0x000fe400078e0a0a */
[----:B------:R-:W-:Y:S02]  /*2e90*/  IMAD.MOV R8, RZ, RZ, -R8 ;  /* 0x000000ffff087224 */ /* 0x000fe400078e0a08 */
[----:B------:R-:W-:Y:S01]  /*2ea0*/  @!P4 IMAD.IADD R15, R15, 0x1, -R10 ;  /* 0x000000010f0fc824 */ /* 0x000fe200078e0a0a */
[C---:B------:R-:W-:Y:S01]  /*2eb0*/  ISETP.GT.U32.AND P5, PT, R10.reuse, R9, PT ;  /* 0x000000090a00720c */ /* 0x040fe20003fa4070 */
[----:B------:R-:W-:Y:S01]  /*2ec0*/  IMAD.MOV R13, RZ, RZ, -R13 ;  /* 0x000000ffff0d7224 */ /* 0x000fe200078e0a0d */
[C---:B------:R-:W-:Y:S01]  /*2ed0*/  ISETP.GT.U32.AND P4, PT, R10.reuse, R11, PT ;  /* 0x0000000b0a00720c */ /* 0x040fe20003f84070 */
[C---:B------:R-:W-:Y:S02]  /*2ee0*/  IMAD R17, R10.reuse, R8, R17 ;  /* 0x000000080a117224 */ /* 0x040fe400078e0211 */
[----:B------:R-:W-:-:S02]  /*2ef0*/  IMAD R7, R10, R13, R7 ;  /* 0x0000000d0a077224 */ /* 0x000fc400078e0207 */
[--C-:B------:R-:W-:Y:S02]  /*2f00*/  @!P3 IMAD.IADD R12, R12, 0x1, -R10.reuse ;  /* 0x000000010c0cb824 */ /* 0x100fe400078e0a0a */
[----:B------:R-:W-:Y:S01]  /*2f10*/  VIADD R2, R0, 0x1d6 ;  /* 0x000001d600027836 */ /* 0x000fe20000000000 */
[C---:B------:R-:W-:Y:S01]  /*2f20*/  ISETP.GT.U32.AND P3, PT, R10.reuse, R7, PT ;  /* 0x000000070a00720c */ /* 0x040fe20003f64070 */
[----:B0-----:R-:W-:Y:S02]  /*2f30*/  IMAD.MOV.U32 R3, RZ, RZ, R15 ;  /* 0x000000ffff037224 */ /* 0x001fe400078e000f */
[--C-:B------:R-:W-:Y:S01]  /*2f40*/  @!P5 IMAD.IADD R9, R9, 0x1, -R10.reuse ;  /* 0x000000010909d824 */ /* 0x100fe200078e0a0a */
[----:B------:R-:W-:Y:S01]  /*2f50*/  ISETP.GT.U32.AND P5, PT, R10, R17, PT ;  /* 0x000000110a00720c */ /* 0x000fe20003fa4070 */
[----:B------:R-:W-:Y:S01]  /*2f60*/  @!P4 IMAD.IADD R11, R11, 0x1, -R10 ;  /* 0x000000010b0bc824 */ /* 0x000fe200078e0a0a */
[----:B------:R-:W-:Y:S01]  /*2f70*/  IABS R5, R2 ;  /* 0x0000000200057213 */ /* 0x000fe20000000000 */
[C---:B------:R-:W-:Y:S01]  /*2f80*/  VIADD R6, R0.reuse, 0x1d5 ;  /* 0x000001d500067836 */ /* 0x040fe20000000000 */
[----:B------:R-:W-:Y:S01]  /*2f90*/  ISETP.GE.AND P4, PT, R19, RZ, PT ;  /* 0x000000ff1300720c */ /* 0x000fe20003f86270 */
[----:B------:R-:W-:-:S02]  /*2fa0*/  VIADD R8, R0, 0x1d4 ;  /* 0x000001d400087836 */ /* 0x000fc40000000000 */
[----:B------:R-:W-:Y:S01]  /*2fb0*/  @!P1 IMAD.MOV R3, RZ, RZ, -R3 ;  /* 0x000000ffff039224 */ /* 0x000fe200078e0a03 */
[----:B------:R-:W-:Y:S01]  /*2fc0*/  ISETP.GT.U32.AND P1, PT, R10, R11, PT ;  /* 0x0000000b0a00720c */ /* 0x000fe20003f24070 */
[----:B------:R-:W-:Y:S01]  /*2fd0*/  IMAD.HI.U32 R18, R4, R5, RZ ;  /* 0x0000000504127227 */ /* 0x000fe200078e00ff */
[----:B------:R-:W-:Y:S02]  /*2fe0*/  IABS R16, R6 ;  /* 0x0000000600107213 */ /* 0x000fe40000000000 */
[----:B------:R-:W-:Y:S01]  /*2ff0*/  IABS R15, R8 ;  /* 0x00000008000f7213 */ /* 0x000fe20000000000 */
[--C-:B------:R-:W-:Y:S01]  /*3000*/  @!P5 IMAD.IADD R17, R17, 0x1, -R10.reuse ;  /* 0x000000011111d824 */ /* 0x100fe200078e0a0a */
[----:B------:R0:W-:Y:S01]  /*3010*/  STL [R1+0x308], R3 ;  /* 0x0003080301007387 */ /* 0x0001e20000100800 */
[----:B------:R-:W-:Y:S01]  /*3020*/  @!P3 IMAD.IADD R7, R7, 0x1, -R10 ;  /* 0x000000010707b824 */ /* 0x000fe200078e0a0a */
[----:B------:R-:W-:Y:S01]  /*3030*/  ISETP.GE.AND P3, PT, R14, RZ, PT ;  /* 0x000000ff0e00720c */ /* 0x000fe20003f66270 */
[----:B------:R-:W-:Y:S01]  /*3040*/  IMAD.MOV R18, RZ, RZ, -R18 ;  /* 0x000000ffff127224 */ /* 0x000fe200078e0a12 */
[----:B------:R-:W-:Y:S01]  /*3050*/  ISETP.GT.U32.AND P5, PT, R10, R17, PT ;  /* 0x000000110a00720c */ /* 0x000fe20003fa4070 */
[----:B------:R-:W-:-:S04]  /*3060*/  IMAD.HI.U32 R13, R4, R16, RZ ;  /* 0x00000010040d7227 */ /* 0x000fc800078e00ff */
[----:B------:R-:W-:Y:S02]  /*3070*/  IMAD R5, R10, R18, R5 ;  /* 0x000000120a057224 */ /* 0x000fe400078e0205 */
[----:B0-----:R-:W-:Y:S02]  /*3080*/  IMAD.MOV.U32 R3, RZ, RZ, R12 ;  /* 0x000000ffff037224 */ /* 0x001fe400078e000c */
[----:B------:R-:W-:-:S04]  /*3090*/  IMAD.HI.U32 R12, R4, R15, RZ ;  /* 0x0000000f040c7227 */ /* 0x000fc800078e00ff */
[----:B------:R-:W-:Y:S01]  /*30a0*/  @!P2 IMAD.MOV R3, RZ, RZ, -R3 ;  /* 0x000000ffff03a224 */ /* 0x000fe200078e0a03 */
[C---:B------:R-:W-:Y:S01]  /*30b0*/  ISETP.GT.U32.AND P2, PT, R10.reuse, R7, PT ;  /* 0x000000070a00720c */ /* 0x040fe20003f44070 */
[----:B------:R-:W-:Y:S02]  /*30c0*/  IMAD.MOV R13, RZ, RZ, -R13 ;  /* 0x000000ffff0d7224 */ /* 0x000fe400078e0a0d */
[----:B------:R-:W-:Y:S01]  /*30d0*/  @!P1 IMAD.IADD R11, R11, 0x1, -R10 ;  /* 0x000000010b0b9824 */ /* 0x000fe200078e0a0a */
[----:B------:R0:W-:Y:S01]  /*30e0*/  STL [R1+0x30c], R3 ;  /* 0x00030c0301007387 */ /* 0x0001e20000100800 */
[----:B------:R-:W-:Y:S01]  /*30f0*/  IMAD.MOV R12, RZ, RZ, -R12 ;  /* 0x000000ffff0c7224 */ /* 0x000fe200078e0a0c */
[C---:B------:R-:W-:Y:S01]  /*3100*/  ISETP.GT.U32.AND P1, PT, R10.reuse, R5, PT ;  /* 0x000000050a00720c */ /* 0x040fe20003f24070 */
[C---:B------:R-:W-:Y:S02]  /*3110*/  IMAD R16, R10.reuse, R13, R16 ;  /* 0x0000000d0a107224 */ /* 0x040fe400078e0210 */
[----:B------:R-:W-:-:S02]  /*3120*/  IMAD R15, R10, R12, R15 ;  /* 0x0000000c0a0f7224 */ /* 0x000fc400078e020f */
[--C-:B------:R-:W-:Y:S02]  /*3130*/  @!P5 IMAD.IADD R17, R17, 0x1, -R10.reuse ;  /* 0x000000011111d824 */ /* 0x100fe400078e0a0a */
[----:B------:R-:W-:Y:S01]  /*3140*/  @!P0 IMAD.MOV R9, RZ, RZ, -R9 ;  /* 0x000000ffff098224 */ /* 0x000fe200078e0a09 */
[----:B------:R-:W-:Y:S01]  /*3150*/  ISETP.GT.U32.AND P5, PT, R10, R15, PT ;  /* 0x0000000f0a00720c */ /* 0x000fe20003fa4070 */
[----:B0-----:R-:W-:Y:S01]  /*3160*/  IMAD.MOV.U32 R3, RZ, RZ, R11 ;  /* 0x000000ffff037224 */ /* 0x001fe200078e000b */
[----:B------:R-:W-:Y:S01]  /*3170*/  ISETP.GE.AND P0, PT, R2, RZ, PT ;  /* 0x000000ff0200720c */ /* 0x000fe20003f06270 */
[----:B------:R-:W-:Y:S01]  /*3180*/  @!P2 IMAD.IADD R7, R7, 0x1, -R10 ;  /* 0x000000010707a824 */ /* 0x000fe200078e0a0a */
[----:B------:R-:W-:Y:S01]  /*3190*/  ISETP.GE.AND P2, PT, R6, RZ, PT ;  /* 0x000000ff0600720c */ /* 0x000fe20003f46270 */
[----:B------:R-:W-:Y:S01]  /*31a0*/  @!P6 IMAD.MOV R3, RZ, RZ, -R3 ;  /* 0x000000ffff03e224 */ /* 0x000fe200078e0a03 */
[----:B------:R-:W-:Y:S01]  /*31b0*/  ISETP.GT.U32.AND P6, PT, R10, R16, PT ;  /* 0x000000100a00720c */ /* 0x000fe20003fc4070 */
[C---:B------:R-:W-:Y:S01]  /*31c0*/  VIADD R2, R0.reuse, 0x1d3 ;  /* 0x000001d300027836 */ /* 0x040fe20000000000 */
[----:B------:R0:W-:Y:S01]  /*31d0*/  STL [R1+0x314], R9 ;  /* 0x0003140901007387 */ /* 0x0001e20000100800 */
[----:B------:R-:W-:-:S02]  /*31e0*/  VIADD R6, R0, 0x1d2 ;  /* 0x000001d200067836 */ /* 0x000fc40000000000 */
[--C-:B------:R-:W-:Y:S01]  /*31f0*/  @!P1 IMAD.IADD R5, R5, 0x1, -R10.reuse ;  /* 0x0000000105059824 */ /* 0x100fe200078e0a0a */
[----:B------:R-:W-:Y:S01]  /*3200*/  ISETP.GE.AND P1, PT, R8, RZ, PT ;  /* 0x000000ff0800720c */ /* 0x000fe20003f26270 */
[----:B------:R1:W-:Y:S01]  /*3210*/  STL [R1+0x318], R3 ;  /* 0x0003180301007387 */ /* 0x0003e20000100800 */
[----:B------:R-:W-:Y:S01]  /*3220*/  IABS R11, R2 ;  /* 0x00000002000b7213 */ /* 0x000fe20000000000 */
[--C-:B------:R-:W-:Y:S01]  /*3230*/  @!P5 IMAD.IADD R15, R15, 0x1, -R10.reuse ;  /* 0x000000010f0fd824 */ /* 0x100fe200078e0a0a */
[----:B------:R-:W-:Y:S01]  /*3240*/  IABS R8, R6 ;  /* 0x0000000600087213 */ /* 0x000fe20000000000 */
[----:B------:R-:W-:Y:S02]  /*3250*/  VIADD R14, R0, 0x1d1 ;  /* 0x000001d1000e7836 */ /* 0x000fe40000000000 */
[----:B------:R-:W-:Y:S01]  /*3260*/  @!P6 IMAD.IADD R16, R16, 0x1, -R10 ;  /* 0x000000011010e824 */ /* 0x000fe200078e0a0a */
[----:B------:R-:W-:Y:S01]  /*3270*/  ISETP.GT.U32.AND P6, PT, R10, R5, PT ;  /* 0x000000050a00720c */ /* 0x000fe20003fc4070 */
[----:B0-----:R-:W-:Y:S01]  /*3280*/  IMAD.HI.U32 R9, R4, R11, RZ ;  /* 0x0000000b04097227 */ /* 0x001fe200078e00ff */
[----:B------:R-:W-:-:S02]  /*3290*/  IABS R13, R14 ;  /* 0x0000000e000d7213 */ /* 0x000fc40000000000 */
[C---:B------:R-:W-:Y:S01]  /*32a0*/  ISETP.GT.U32.AND P5, PT, R10.reuse, R16, PT ;  /* 0x000000100a00720c */ /* 0x040fe20003fa4070 */
[----:B-1----:R-:W-:Y:S02]  /*32b0*/  IMAD.MOV.U32 R3, RZ, RZ, R7 ;  /* 0x000000ffff037224 */ /* 0x002fe400078e0007 */
[----:B------:R-:W-:Y:S02]  /*32c0*/  IMAD.MOV.U32 R7, RZ, RZ, R8 ;  /* 0x000000ffff077224 */ /* 0x000fe400078e0008 */
[----:B------:R-:W-:Y:S01]  /*32d0*/  @!P4 IMAD.MOV R3, RZ, RZ, -R3 ;  /* 0x000000ffff03c224 */ /* 0x000fe200078e0a03 */
[----:B------:R-:W-:Y:S01]  /*32e0*/  ISETP.GT.U32.AND P4, PT, R10, R15, PT ;  /* 0x0000000f0a00720c */ /* 0x000fe20003f84070 */
[----:B------:R-:W-:Y:S02]  /*32f0*/  IMAD.MOV R9, RZ, RZ, -R9 ;  /* 0x000000ffff097224 */ /* 0x000fe400078e0a09 */
[----:B------:R-:W-:Y:S01]  /*3300*/  IMAD.HI.U32 R8, R4, R7, RZ ;  /* 0x0000000704087227 */ /* 0x000fe200078e00ff */
[----:B------:R0:W-:Y:S03]  /*3310*/  STL [R1+0x334], R3 ;  /* 0x0003340301007387 */ /* 0x0001e60000100800 */
[----:B------:R-:W-:-:S02]  /*3320*/  IMAD R11, R10, R9, R11 ;  /* 0x000000090a0b7224 */ /* 0x000fc400078e020b */
[----:B------:R-:W-:Y:S02]  /*3330*/  IMAD.MOV R8, RZ, RZ, -R8 ;  /* 0x000000ffff087224 */ /* 0x000fe400078e0a08 */
[--C-:B------:R-:W-:Y:S01]  /*3340*/  @!P6 IMAD.IADD R5, R5, 0x1, -R10.reuse ;  /* 0x000000010505e824 */ /* 0x100fe200078e0a0a */
[C---:B------:R-:W-:Y:S01]  /*3350*/  ISETP.GT.U32.AND P6, PT, R10.reuse, R11, PT ;  /* 0x0000000b0a00720c */ /* 0x040fe20003fc4070 */
[----:B------:R-:W-:Y:S02]  /*3360*/  IMAD R7, R10, R8, R7 ;  /* 0x000000080a077224 */ /* 0x000fe400078e0207 */
[----:B------:R-:W-:Y:S02]  /*3370*/  @!P4 IMAD.IADD R15, R15, 0x1, -R10 ;  /* 0x000000010f0fc824 */ /* 0x000fe400078e0a0a */
[----:B------:R-:W-:Y:S01]  /*3380*/  VIADD R12, R0, 0x1d0 ;  /* 0x000001d0000c7836 */ /* 0x000fe20000000000 */
[----:B------:R-:W-:Y:S01]  /*3390*/  ISETP.GT.U32.AND P4, PT, R10, R7, PT ;  /* 0x000000070a00720c */ /* 0x000fe20003f84070 */
[----:B------:R-:W-:-:S03]  /*33a0*/  IMAD.HI.U32 R8, R4, R13, RZ ;  /* 0x0000000d04087227 */ /* 0x000fc600078e00ff */
[----:B------:R-:W-:Y:S01]  /*33b0*/  IABS R19, R12 ;  /* 0x0000000c00137213 */ /* 0x000fe20000000000 */
[--C-:B------:R-:W-:Y:S01]  /*33c0*/  @!P5 IMAD.IADD R16, R16, 0x1, -R10.reuse ;  /* 0x000000011010d824 */ /* 0x100fe200078e0a0a */
[----:B------:R-:W-:Y:S01]  /*33d0*/  ISETP.GE.AND P5, PT, R2, RZ, PT ;  /* 0x000000ff0200720c */ /* 0x000fe20003fa6270 */
[----:B------:R-:W-:Y:S01]  /*33e0*/  @!P6 IMAD.IADD R11, R11, 0x1, -R10 ;  /* 0x000000010b0be824 */ /* 0x000fe200078e0a0a */
[----:B------:R-:W-:Y:S01]  /*33f0*/  ISETP.GE.AND P6, PT, R6, RZ, PT ;  /* 0x000000ff0600720c */ /* 0x000fe20003fc6270 */
[----:B------:R-:W-:-:S04]  /*3400*/  IMAD.HI.U32 R9, R4, R19, RZ ;  /* 0x0000001304097227 */ /* 0x000fc800078e00ff */
[----:B------:R-:W-:Y:S02]  /*3410*/  VIADD R2, R0, 0x1cf ;  /* 0x000001cf00027836 */ /* 0x000fe40000000000 */
[----:B------:R-:W-:Y:S02]  /*3420*/  IMAD.MOV R8, RZ, RZ, -R8 ;  /* 0x000000ffff087224 */ /* 0x000fe400078e0a08 */
[----:B------:R-:W-:Y:S02]  /*3430*/  @!P4 IMAD.IADD R7, R7, 0x1, -R10 ;  /* 0x000000010707c824 */ /* 0x000fe400078e0a0a */
[----:B------:R-:W-:Y:S01]  /*3440*/  @!P3 IMAD.MOV R17, RZ, RZ, -R17 ;  /* 0x000000ffff11b224 */ /* 0x000fe200078e0a11 */
[C---:B------:R-:W-:Y:S01]  /*3450*/  ISETP.GT.U32.AND P3, PT, R10.reuse, R11, PT ;  /* 0x0000000b0a00720c */ /* 0x040fe20003f64070 */
[----:B0-----:R-:W-:Y:S01]  /*3460*/  IMAD.MOV.U32 R3, RZ, RZ, R5 ;  /* 0x000000ffff037224 */ /* 0x001fe200078e0005 */
[----:B------:R-:W-:Y:S01]  /*3470*/  ISETP.GT.U32.AND P4, PT, R10, R7, PT ;  /* 0x000000070a00720c */ /* 0x000fe20003f84070 */
[----:B------:R-:W-:Y:S01]  /*3480*/  IMAD.MOV R9, RZ, RZ, -R9 ;  /* 0x000000ffff097224 */ /* 0x000fe200078e0a09 */
[----:B------:R-:W-:Y:S01]  /*3490*/  STL [R1+0x33c], R17 ;  /* 0x00033c1101007387 */ /* 0x000fe20000100800 */
[----:B------:R-:W-:-:S02]  /*34a0*/  VIADD R6, R0, 0x1ce ;  /* 0x000001ce00067836 */ /* 0x000fc40000000000 */
[C---:B------:R-:W-:Y:S01]  /*34b0*/  IMAD R13, R10.reuse, R8, R13 ;  /* 0x000000080a0d7224 */ /* 0x040fe200078e020d */
[----:B------:R-:W-:Y:S01]  /*34c0*/  IABS R8, R2 ;  /* 0x0000000200087213 */ /* 0x000fe20000000000 */
[----:B------:R-:W-:Y:S02]  /*34d0*/  @!P0 IMAD.MOV R3, RZ, RZ, -R3 ;  /* 0x000000ffff038224 */ /* 0x000fe400078e0a03 */
[----:B------:R-:W-:Y:S01]  /*34e0*/  IMAD R19, R10, R9, R19 ;  /* 0x000000090a137224 */ /* 0x000fe200078e0213 */
[----:B------:R-:W-:Y:S01]  /*34f0*/  IABS R9, R6 ;  /* 0x0000000600097213 */ /* 0x000fe20000000000 */
[----:B------:R-:W-:Y:S01]  /*3500*/  IMAD.HI.U32 R5, R4, R8, RZ ;  /* 0x0000000804057227 */ /* 0x000fe200078e00ff */
[----:B------:R0:W-:Y:S01]  /*3510*/  STL [R1+0x344], R3 ;  /* 0x0003440301007387 */ /* 0x0001e20000100800 */
[C---:B------:R-:W-:Y:S02]  /*3520*/  ISETP.GT.U32.AND P0, PT, R10.reuse, R13, PT ;  /* 0x0000000d0a00720c */ /* 0x040fe40003f04070 */
[----:B------:R-:W-:Y:S01]  /*3530*/  @!P2 IMAD.MOV R16, RZ, RZ, -R16 ;  /* 0x000000ffff10a224 */ /* 0x000fe200078e0a10 */
[----:B------:R-:W-:Y:S01]  /*3540*/  ISETP.GT.U32.AND P2, PT, R10, R19, PT ;  /* 0x000000130a00720c */ /* 0x000fe20003f44070 */
[--C-:B------:R-:W-:Y:S01]  /*3550*/  @!P3 IMAD.IADD R11, R11, 0x1, -R10.reuse ;  /* 0x000000010b0bb824 */ /* 0x100fe200078e0a0a */
[----:B------:R-:W-:Y:S01]  /*3560*/  ISETP.GE.AND P3, PT, R12, RZ, PT ;  /* 0x000000ff0c00720c */ /* 0x000fe20003f66270 */
[----:B------:R-:W-:Y:S01]  /*3570*/  IMAD.MOV R5, RZ, RZ, -R5 ;  /* 0x000000ffff057224 */ /* 0x000fe200078e0a05 */
[----:B------:R1:W-:Y:S01]  /*3580*/  STL [R1+0x348], R16 ;  /* 0x0003481001007387 */ /* 0x0003e20000100800 */
[----:B------:R-:W-:Y:S01]  /*3590*/  @!P4 IMAD.IADD R7, R7, 0x1, -R10 ;  /* 0x000000010707c824 */ /* 0x000fe200078e0a0a */
[----:B------:R-:W-:Y:S01]  /*35a0*/  ISETP.GE.AND P4, PT, R2, RZ, PT ;  /* 0x000000ff0200720c */ /* 0x000fe20003f86270 */
[----:B0-----:R-:W-:-:S02]  /*35b0*/  IMAD.MOV.U32 R3, RZ, RZ, R15 ;  /* 0x000000ffff037224 */ /* 0x001fc400078e000f */
[----:B------:R-:W-:-:S04]  /*35c0*/  IMAD.HI.U32 R15, R4, R9, RZ ;  /* 0x00000009040f7227 */ /* 0x000fc800078e00ff */
[----:B------:R-:W-:Y:S01]  /*35d0*/  @!P1 IMAD.MOV R3, RZ, RZ, -R3 ;  /* 0x000000ffff039224 */ /* 0x000fe200078e0a03 */
[----:B------:R-:W-:Y:S01]  /*35e0*/  ISETP.GE.AND P1, PT, R14, RZ, PT ;  /* 0x000000ff0e00720c */ /* 0x000fe20003f26270 */
[----:B------:R-:W-:Y:S02]  /*35f0*/  IMAD.MOV R15, RZ, RZ, -R15 ;  /* 0x000000ffff0f7224 */ /* 0x000fe400078e0a0f */
[C---:B------:R-:W-:Y:S01]  /*3600*/  IMAD R8, R10.reuse, R5, R8 ;  /* 0x000000050a087224 */ /* 0x040fe200078e0208 */
[----:B------:R0:W-:Y:S01]  /*3610*/  STL [R1+0x350], R3 ;  /* 0x0003500301007387 */ /* 0x0001e20000100800 */
[----:B-1----:R-:W-:Y:S02]  /*3620*/  IMAD.MOV.U32 R16, RZ, RZ, R11 ;  /* 0x000000ffff107224 */ /* 0x002fe400078e000b */
[C---:B------:R-:W-:Y:S02]  /*3630*/  IMAD R9, R10.reuse, R15, R9 ;  /* 0x0000000f0a097224 */ /* 0x040fe400078e0209 */
[----:B------:R-:W-:Y:S01]  /*3640*/  @!P5 IMAD.MOV R16, RZ, RZ, -R16 ;  /* 0x000000ffff10d224 */ /* 0x000fe200078e0a10 */
[----:B------:R-:W-:Y:S01]  /*3650*/  ISETP.GT.U32.AND P5, PT, R10, R8, PT ;  /* 0x000000080a00720c */ /* 0x000fe20003fa4070 */
[----:B------:R-:W-:-:S02]  /*3660*/  @!P2 IMAD.IADD R19, R19, 0x1, -R10 ;  /* 0x000000011313a824 */ /* 0x000fc400078e0a0a */
[----:B------:R-:W-:Y:S01]  /*3670*/  VIADD R2, R0, 0x1cd ;  /* 0x000001cd00027836 */ /* 0x000fe20000000000 */
[----:B------:R-:W-:Y:S01]  /*3680*/  STL [R1+0x358], R16 ;  /* 0x0003581001007387 */ /* 0x000fe20000100800 */
[----:B0-----:R-:W-:Y:S01]  /*3690*/  IMAD.MOV.U32 R3, RZ, RZ, R7 ;  /* 0x000000ffff037224 */ /* 0x001fe200078e0007 */
[----:B------:R-:W-:Y:S01]  /*36a0*/  ISETP.GT.U32.AND P2, PT, R10, R19, PT ;  /* 0x000000130a00720c */ /* 0x000fe20003f44070 */
[----:B------:R-:W-:Y:S01]  /*36b0*/  VIADD R5, R0, 0x1cc ;  /* 0x000001cc00057836 */ /* 0x000fe20000000000 */
[----:B------:R-:W-:Y:S01]  /*36c0*/  IABS R11, R2 ;  /* 0x00000002000b7213 */ /* 0x000fe20000000000 */
[----:B------:R-:W-:Y:S01]  /*36d0*/  @!P6 IMAD.MOV R3, RZ, RZ, -R3 ;  /* 0x000000ffff03e224 */ /* 0x000fe200078e0a03 */
[----:B------:R-:W-:Y:S01]  /*36e0*/  ISETP.GT.U32.AND P6, PT, R10, R9, PT ;  /* 0x000000090a00720c */ /* 0x000fe20003fc4070 */
[--C-:B------:R-:W-:Y:S01]  /*36f0*/  @!P0 IMAD.IADD R13, R13, 0x1, -R10.reuse ;  /* 0x000000010d0d8824 */ /* 0x100fe200078e0a0a */
[----:B------:R-:W-:Y:S01]  /*3700*/  IABS R12, R5 ;  /* 0x00000005000c7213 */ /* 0x000fe20000000000 */
[----:B------:R-:W-:Y:S01]  /*3710*/  @!P5 IMAD.IADD R8, R8, 0x1, -R10 ;  /* 0x000000010808d824 */ /* 0x000fe200078e0a0a */
[----:B------:R0:W-:Y:S01]  /*3720*/  STL [R1+0x35c], R3 ;  /* 0x00035c0301007387 */ /* 0x0001e20000100800 */
[----:B------:R-:W-:Y:S01]  /*3730*/  IMAD.HI.U32 R7, R4, R11, RZ ;  /* 0x0000000b04077227 */ /* 0x000fe200078e00ff */
[----:B------:R-:W-:-:S02]  /*3740*/  ISETP.GT.U32.AND P0, PT, R10, R13, PT ;  /* 0x0000000d0a00720c */ /* 0x000fc40003f04070 */
[----:B------:R-:W-:Y:S01]  /*3750*/  ISETP.GT.U32.AND P5, PT, R10, R8, PT ;  /* 0x000000080a00720c */ /* 0x000fe20003fa4070 */
[----:B------:R-:W-:Y:S01]  /*3760*/  @!P2 IMAD.IADD R19, R19, 0x1, -R10 ;  /* 0x000000011313a824 */ /* 0x000fe200078e0a0a */
[----:B------:R-:W-:Y:S01]  /*3770*/  ISETP.GE.AND P2, PT, R2, RZ, PT ;  /* 0x000000ff0200720c */ /* 0x000fe20003f46270 */
[----:B------:R-:W-:-:S04]  /*3780*/  IMAD.HI.U32 R2, R4, R12, RZ ;  /* 0x0000000c04027227 */ /* 0x000fc800078e00ff */
[----:B------:R-:W-:Y:S02]  /*3790*/  @!P6 IMAD.IADD R9, R9, 0x1, -R10 ;  /* 0x000000010909e824 */ /* 0x000fe400078e0a0a */
[----:B------:R-:W-:Y:S02]  /*37a0*/  IMAD.MOV R7, RZ, RZ, -R7 ;  /* 0x000000ffff077224 */ /* 0x000fe400078e0a07 */
[----:B------:R-:W-:Y:S01]  /*37b0*/  IMAD.MOV R2, RZ, RZ, -R2 ;  /* 0x000000ffff027224 */ /* 0x000fe200078e0a02 */
[C---:B------:R-:W-:Y:S01]  /*37c0*/  ISETP.GT.U32.AND P6, PT, R10.reuse, R9, PT ;  /* 0x000000090a00720c */ /* 0x040fe20003fc4070 */
[C---:B------:R-:W-:Y:S02]  /*37d0*/  IMAD R11, R10.reuse, R7, R11 ;  /* 0x000000070a0b7224 */ /* 0x040fe400078e020b */
[----:B------:R-:W-:Y:S02]  /*37e0*/  IMAD R12, R10, R2, R12 ;  /* 0x000000020a0c7224 */ /* 0x000fe400078e020c */
[--C-:B------:R-:W-:Y:S01]  /*37f0*/  @!P5 IMAD.IADD R8, R8, 0x1, -R10.reuse ;  /* 0x000000010808d824 */ /* 0x100fe200078e0a0a */
[----:B------:R-:W-:Y:S01]  /*3800*/  ISETP.GT.U32.AND P5, PT, R10, R11, PT ;  /* 0x0000000b0a00720c */ /* 0x000fe20003fa4070 */
[----:B------:R-:W-:Y:S01]  /*3810*/  @!P0 IMAD.IADD R13, R13, 0x1, -R10 ;  /* 0x000000010d0d8824 */ /* 0x000fe200078e0a0a */
[----:B------:R-:W-:Y:S01]  /*3820*/  ISETP.GE.AND P0, PT, R6, RZ, PT ;  /* 0x000000ff0600720c */ /* 0x000fe20003f06270 */
[----:B------:R-:W-:-:S02]  /*3830*/  VIADD R6, R0, 0x1cb ;  /* 0x000001cb00067836 */ /* 0x000fc40000000000 */
[----:B0-----:R-:W-:Y:S02]  /*3840*/  IMAD.MOV.U32 R3, RZ, RZ, R13 ;  /* 0x000000ffff037224 */ /* 0x001fe400078e000d */
[--C-:B------:R-:W-:Y:S01]  /*3850*/  @!P6 IMAD.IADD R9, R9, 0x1, -R10.reuse ;  /* 0x000000010909e824 */ /* 0x100fe200078e0a0a */
[----:B------:R-:W-:Y:S01]  /*3860*/  ISETP.GT.U32.AND P6, PT, R10, R12, PT ;  /* 0x0000000c0a00720c */ /* 0x000fe20003fc4070 */
[----:B------:R-:W-:Y:S01]  /*3870*/  @!P1 IMAD.MOV R3, RZ, RZ, -R3 ;  /* 0x000000ffff039224 */ /* 0x000fe200078e0a03 */
[----:B------:R-:W-:Y:S01]  /*3880*/  IABS R15, R6 ;  /* 0x00000006000f7213 */ /* 0x000fe20000000000 */
[----:B------:R-:W-:Y:S01]  /*3890*/  VIADD R13, R0, 0x1ca ;  /* 0x000001ca000d7836 */ /* 0x000fe20000000000 */
[----:B------:R-:W-:Y:S01]  /*38a0*/  ISETP.GE.AND P1, PT, R5, RZ, PT ;  /* 0x000000ff0500720c */ /* 0x000fe20003f26270 */
[----:B------:R-:W-:Y:S01]  /*38b0*/  @!P5 IMAD.IADD R11, R11, 0x1, -R10 ;  /* 0x000000010b0bd824 */ /* 0x000fe200078e0a0a */
[----:B------:R0:W-:Y:S01]  /*38c0*/  STL [R1+0x364], R3 ;  /* 0x0003640301007387 */ /* 0x0001e20000100800 */
[----:B------:R-:W-:Y:S01]  /*38d0*/  IMAD.HI.U32 R5, R4, R15, RZ ;  /* 0x0000000f04057227 */ /* 0x000fe200078e00ff */
[----:B------:R-:W-:-:S03]  /*38e0*/  IABS R17, R13 ;  /* 0x0000000d00117213 */ /* 0x000fc60000000000 */
[----:B------:R-:W-:Y:S02]  /*38f0*/  VIADD R14, R0, 0x1c9 ;  /* 0x000001c9000e7836 */ /* 0x000fe40000000000 */
[----:B------:R-:W-:Y:S02]  /*3900*/  IMAD.MOV R5, RZ, RZ, -R5 ;  /* 0x000000ffff057224 */ /* 0x000fe400078e0a05 */
[----:B------:R-:W-:Y:S01]  /*3910*/  @!P6 IMAD.IADD R12, R12, 0x1, -R10 ;  /* 0x000000010c0ce824 */ /* 0x000fe200078e0a0a */
[----:B------:R-:W-:Y:S01]  /*3920*/  ISETP.GT.U32.AND P6, PT, R10, R11, PT ;  /* 0x0000000b0a00720c */ /* 0x000fe20003fc4070 */
[----:B0-----:R-:W-:Y:S01]  /*3930*/  IMAD.MOV.U32 R3, RZ, RZ, R19 ;  /* 0x000000ffff037224 */ /* 0x001fe200078e0013 */
[----:B------:R-:W-:Y:S01]  /*3940*/  IABS R16, R14 ;  /* 0x0000000e00107213 */ /* 0x000fe20000000000 */
[----:B------:R-:W-:Y:S02]  /*3950*/  VIADD R2, R0, 0x1c8 ;  /* 0x000001c800027836 */ /* 0x000fe40000000000 */
[----:B------:R-:W-:-:S04]  /*3960*/  IMAD.HI.U32 R20, R4, R17, RZ ;  /* 0x0000001104147227 */ /* 0x000fc800078e00ff */
[----:B------:R-:W-:Y:S01]  /*3970*/  @!P3 IMAD.MOV R3, RZ, RZ, -R3 ;  /* 0x000000ffff03b224 */ /* 0x000fe200078e0a03 */
[----:B------:R-:W-:Y:S01]  /*3980*/  ISETP.GE.AND P3, PT, R6, RZ, PT ;  /* 0x000000ff0600720c */ /* 0x000fe20003f66270 */
[----:B------:R-:W-:Y:S01]  /*3990*/  IMAD R15, R10, R5, R15 ;  /* 0x000000050a0f7224 */ /* 0x000fe200078e020f */
[----:B------:R-:W-:Y:S01]  /*39a0*/  IABS R5, R2 ;  /* 0x0000000200057213 */ /* 0x000fe20000000000 */
[----:B------:R-:W-:Y:S01]  /*39b0*/  IMAD.MOV R20, RZ, RZ, -R20 ;  /* 0x000000ffff147224 */ /* 0x000fe200078e0a14 */
[----:B------:R0:W-:Y:S01]  /*39c0*/  STL [R1+0x36c], R3 ;  /* 0x00036c0301007387 */ /* 0x0001e20000100800 */
[----:B------:R-:W-:Y:S01]  /*39d0*/  IMAD.HI.U32 R18, R4, R16, RZ ;  /* 0x0000001004127227 */ /* 0x000fe200078e00ff */
[----:B------:R-:W-:-:S03]  /*39e0*/  ISETP.GT.U32.AND P5, PT, R10, R15, PT ;  /* 0x0000000f0a00720c */ /* 0x000fc60003fa4070 */
[C---:B------:R-:W-:Y:S02]  /*39f0*/  IMAD R6, R10.reuse, R20, R17 ;  /* 0x000000140a067224 */ /* 0x040fe400078e0211 */
[----:B------:R-:W-:Y:S02]  /*3a00*/  IMAD.MOV.U32 R19, RZ, RZ, R5 ;  /* 0x000000ffff137224 */ /* 0x000fe400078e0005 */
[----:B------:R-:W-:Y:S02]  /*3a10*/  IMAD.MOV R18, RZ, RZ, -R18 ;  /* 0x000000ffff127224 */ /* 0x000fe400078e0a12 */
[----:B0-----:R-:W-:Y:S02]  /*3a20*/  IMAD.MOV.U32 R3, RZ, RZ, R8 ;  /* 0x000000ffff037224 */ /* 0x001fe400078e0008 */
[----:B------:R-:W-:Y:S01]  /*3a30*/  @!P6 IMAD.IADD R11, R11, 0x1, -R10 ;  /* 0x000000010b0be824 */ /* 0x000fe200078e0a0a */
[C---:B------:R-:W-:Y:S01]  /*3a40*/  ISETP.GT.U32.AND P6, PT, R10.reuse, R6, PT ;  /* 0x000000060a00720c */ /* 0x040fe20003fc4070 */
[----:B------:R-:W-:Y:S01]  /*3a50*/  @!P4 IMAD.MOV R3, RZ, RZ, -R3 ;  /* 0x000000ffff03c224 */ /* 0x000fe200078e0a03 */
[----:B------:R-:W-:Y:S01]  /*3a60*/  ISETP.GT.U32.AND P4, PT, R10, R12, PT ;  /* 0x0000000c0a00720c */ /* 0x000fe20003f84070 */
[----:B------:R-:W-:-:S03]  /*3a70*/  IMAD.HI.U32 R8, R4, R19, RZ ;  /* 0x0000001304087227 */ /* 0x000fc600078e00ff */
[----:B------:R0:W-:Y:S01]  /*3a80*/  STL [R1+0x374], R3 ;  /* 0x0003740301007387 */ /* 0x0001e20000100800 */
[----:B------:R-:W-:Y:S02]  /*3a90*/  IMAD R5, R10, R18, R16 ;  /* 0x000000120a057224 */ /* 0x000fe400078e0210 */
[----:B------:R-:W-:Y:S02]  /*3aa0*/  IMAD.MOV R8, RZ, RZ, -R8 ;  /* 0x000000ffff087224 */ /* 0x000fe400078e0a08 */
[----:B------:R-:W-:Y:S02]  /*3ab0*/  @!P5 IMAD.IADD R15, R15, 0x1, -R10 ;  /* 0x000000010f0fd824 */ /* 0x000fe400078e0a0a */
[----:B------:R-:W-:Y:S02]  /*3ac0*/  VIADD R7, R0, 0x1c7 ;  /* 0x000001c700077836 */ /* 0x000fe40000000000 */
[----:B------:R-:W-:Y:S01]  /*3ad0*/  IMAD.MOV.U32 R16, RZ, RZ, R9 ;  /* 0x000000ffff107224 */ /* 0x000fe200078e0009 */
[C---:B------:R-:W-:Y:S01]  /*3ae0*/  ISETP.GT.U32.AND P5, PT, R10.reuse, R15, PT ;  /* 0x0000000f0a00720c */ /* 0x040fe20003fa4070 */
[----:B0-----:R-:W-:Y:S01]  /*3af0*/  IMAD.MOV.U32 R3, RZ, RZ, R11 ;  /* 0x000000ffff037224 */ /* 0x001fe200078e000b */
[----:B------:R-:W-:Y:S01]  /*3b00*/  IABS R17, R7 ;  /* 0x0000000700117213 */ /* 0x000fe20000000000 */
[----:B------:R-:W-:-:S02]  /*3b10*/  IMAD R11, R10, R8, R19 ;  /* 0x000000080a0b7224 */ /* 0x000fc400078e0213 */
[----:B------:R-:W-:Y:S01]  /*3b20*/  @!P2 IMAD.MOV R3, RZ, RZ, -R3 ;  /* 0x000000ffff03a224 */ /* 0x000fe200078e0a03 */
[----:B------:R-:W-:Y:S01]  /*3b30*/  ISETP.GT.U32.AND P2, PT, R10, R5, PT ;  /* 0x000000050a00720c */ /* 0x000fe20003f44070 */
[----:B------:R-:W-:Y:S01]  /*3b40*/  @!P6 IMAD.IADD R6, R6, 0x1, -R10 ;  /* 0x000000010606e824 */ /* 0x000fe200078e0a0a */
[----:B------:R-:W-:Y:S01]  /*3b50*/  ISETP.GT.U32.AND P6, PT, R10, R11, PT ;  /* 0x0000000b0a00720c */ /* 0x000fe20003fc4070 */
[----:B------:R-:W-:Y:S01]  /*3b60*/  @!P0 IMAD.MOV R16, RZ, RZ, -R16 ;  /* 0x000000ffff108224 */ /* 0x000fe200078e0a10 */
[----:B------:R-:W-:Y:S01]  /*3b70*/  ISETP.GE.AND P0, PT, R13, RZ, PT ;  /* 0x000000ff0d00720c */ /* 0x000fe20003f06270 */
[----:B------:R-:W-:-:S03]  /*3b80*/  IMAD.HI.U32 R9, R4, R17, RZ ;  /* 0x0000001104097227 */ /* 0x000fc600078e00ff */
[----:B------:R-:W-:Y:S01]  /*3b90*/  STL [R1+0x394], R16 ;  /* 0x0003941001007387 */ /* 0x000fe20000100800 */
[--C-:B------:R-:W-:Y:S01]  /*3ba0*/  @!P4 IMAD.IADD R12, R12, 0x1, -R10.reuse ;  /* 0x000000010c0cc824 */ /* 0x100fe200078e0a0a */
[----:B------:R-:W-:Y:S01]  /*3bb0*/  ISETP.GE.AND P4, PT, R14, RZ, PT ;  /* 0x000000ff0e00720c */ /* 0x000fe20003f86270 */
[----:B------:R-:W-:Y:S01]  /*3bc0*/  IMAD.MOV R9, RZ, RZ, -R9 ;  /* 0x000000ffff097224 */ /* 0x000fe200078e0a09 */
[----:B------:R0:W-:Y:S01]  /*3bd0*/  STL [R1+0x39c], R3 ;  /* 0x00039c0301007387 */ /* 0x0001e20000100800 */
[--C-:B------:R-:W-:Y:S02]  /*3be0*/  @!P2 IMAD.IADD R5, R5, 0x1, -R10.reuse ;  /* 0x000000010505a824 */ /* 0x100fe400078e0a0a */
[----:B------:R-:W-:Y:S02]  /*3bf0*/  VIADD R8, R0, 0x1c6 ;  /* 0x000001c600087836 */ /* 0x000fe40000000000 */
[--C-:B------:R-:W-:Y:S01]  /*3c00*/  @!P5 IMAD.IADD R15, R15, 0x1, -R10.reuse ;  /* 0x000000010f0fd824 */ /* 0x100fe200078e0a0a */
[----:B------:R-:W-:Y:S01]  /*3c10*/  ISETP.GE.AND P5, PT, R2, RZ, PT ;  /* 0x000000ff0200720c */ /* 0x000fe20003fa6270 */
[C---:B------:R-:W-:Y:S01]  /*3c20*/  IMAD R2, R10.reuse, R9, R17 ;  /* 0x000000090a027224 */ /* 0x040fe200078e0211 */
[----:B------:R-:W-:Y:S01]  /*3c30*/  ISETP.GT.U32.AND P2, PT, R10, R5, PT ;  /* 0x000000050a00720c */ /* 0x000fe20003f44070 */
[----:B------:R-:W-:Y:S01]  /*3c40*/  @!P6 IMAD.IADD R11, R11, 0x1, -R10 ;  /* 0x000000010b0be824 */ /* 0x000fe200078e0a0a */
[----:B------:R-:W-:Y:S01]  /*3c50*/  IABS R17, R8 ;  /* 0x0000000800117213 */ /* 0x000fe20000000000 */
[----:B0-----:R-:W-:-:S02]  /*3c60*/  IMAD.MOV.U32 R3, RZ, RZ, R12 ;  /* 0x000000ffff037224 */ /* 0x001fc400078e000c */
[----:B------:R-:W-:Y:S01]  /*3c70*/  VIADD R9, R0, 0x1c5 ;  /* 0x000001c500097836 */ /* 0x000fe20000000000 */
[C---:B------:R-:W-:Y:S01]  /*3c80*/  ISETP.GT.U32.AND P6, PT, R10.reuse, R11, PT ;  /* 0x0000000b0a00720c */ /* 0x040fe20003fc4070 */
[----:B------:R-:W-:Y:S01]  /*3c90*/  @!P1 IMAD.MOV R3, RZ, RZ, -R3 ;  /* 0x000000ffff039224 */ /* 0x000fe200078e0a03 */
[----:B------:R-:W-:Y:S01]  /*3ca0*/  ISETP.GT.U32.AND P1, PT, R10, R6, PT ;  /* 0x000000060a00720c */ /* 0x000fe20003f24070 */
[----:B------:R-:W-:Y:S01]  /*3cb0*/  IMAD.HI.U32 R19, R4, R17, RZ ;  /* 0x0000001104137227 */ /* 0x000fe200078e00ff */
[----:B------:R-:W-:Y:S02]  /*3cc0*/  IABS R18, R9 ;  /* 0x0000000900127213 */ /* 0x000fe40000000000 */
[----:B------:R0:W-:Y:S01]  /*3cd0*/  STL [R1+0x3a4], R3 ;  /* 0x0003a40301007387 */ /* 0x0001e20000100800 */
[----:B------:R-:W-:Y:S02]  /*3ce0*/  IMAD.MOV R19, RZ, RZ, -R19 ;  /* 0x000000ffff137224 */ /* 0x000fe400078e0a13 */
[----:B------:R-:W-:Y:S01]  /*3cf0*/  @!P2 IMAD.IADD R5, R5, 0x1, -R10 ;  /* 0x000000010505a824 */ /* 0x000fe200078e0a0a */
[----:B------:R-:W-:Y:S01]  /*3d00*/  ISETP.GE.AND P2, PT, R7, RZ, PT ;  /* 0x000000ff0700720c */ /* 0x000fe20003f46270 */
[----:B------:R-:W-:-:S02]  /*3d10*/  IMAD R7, R10, R19, R17 ;  /* 0x000000130a077224 */ /* 0x000fc400078e0211 */
[--C-:B------:R-:W-:Y:S02]  /*3d20*/  @!P6 IMAD.IADD R11, R11, 0x1, -R10.reuse ;  /* 0x000000010b0be824 */ /* 0x100fe400078e0a0a */
[----:B------:R-:W-:Y:S01]  /*3d30*/  @!P1 IMAD.IADD R6, R6, 0x1, -R10 ;  /* 0x0000000106069824 */ /* 0x000fe200078e0a0a */
[----:B------:R-:W-:Y:S01]  /*3d40*/  ISETP.GT.U32.AND P1, PT, R10, R2, PT ;  /* 0x000000020a00720c */ /* 0x000fe20003f24070 */
[----:B------:R-:W-:Y:S01]  /*3d50*/  VIADD R14, R0, 0x1c4 ;  /* 0x000001c4000e7836 */ /* 0x000fe20000000000 */
[----:B------:R-:W-:Y:S01]  /*3d60*/  ISETP.GT.U32.AND P6, PT, R10, R7, PT ;  /* 0x000000070a00720c */ /* 0x000fe20003fc4070 */
[----:B------:R-:W-:Y:S02]  /*3d70*/  VIADD R16, R0, 0x1c3 ;  /* 0x000001c300107836 */ /* 0x000fe40000000000 */
[----:B------:R-:W-:Y:S01]  /*3d80*/  IMAD.HI.U32 R17, R4, R18, RZ ;  /* 0x0000001204117227 */ /* 0x000fe200078e00ff */
[----:B------:R-:W-:Y:S02]  /*3d90*/  IABS R13, R14 ;  /* 0x0000000e000d7213 */ /* 0x000fe40000000000 */
[----:B------:R-:W-:Y:S01]  /*3da0*/  IABS R12, R16 ;  /* 0x00000010000c7213 */ /* 0x000fe20000000000 */
[----:B0-----:R-:W-:-:S02]  /*3db0*/  IMAD.MOV.U32 R3, RZ, RZ, R6 ;  /* 0x000000ffff037224 */ /* 0x001fc400078e0006 */
[----:B------:R-:W-:Y:S02]  /*3dc0*/  @!P3 IMAD.MOV R15, RZ, RZ, -R15 ;  /* 0x000000ffff0fb224 */ /* 0x000fe400078e0a0f */
[--C-:B------:R-:W-:Y:S01]  /*3dd0*/  @!P1 IMAD.IADD R2, R2, 0x1, -R10.reuse ;  /* 0x0000000102029824 */ /* 0x100fe200078e0a0a */
[----:B------:R-:W-:Y:S01]  /*3de0*/  ISETP.GE.AND P1, PT, R8, RZ, PT ;  /* 0x000000ff0800720c */ /* 0x000fe20003f26270 */
[----:B------:R-:W-:Y:S01]  /*3df0*/  @!P6 IMAD.IADD R7, R7, 0x1, -R10 ;  /* 0x000000010707e824 */ /* 0x000fe200078e0a0a */
[----:B------:R-:W-:Y:S01]  /*3e00*/  STL [R1+0x3b4], R15 ;  /* 0x0003b40f01007387 */ /* 0x000fe20000100800 */
[----:B------:R-:W-:Y:S01]  /*3e10*/  IMAD.HI.U32 R20, R4, R13, RZ ;  /* 0x0000000d04147227 */ /* 0x000fe200078e00ff */
[----:B------:R-:W-:-:S03]  /*3e20*/  ISETP.GT.U32.AND P6, PT, R10, R2, PT ;  /* 0x000000020a00720c */ /* 0x000fc60003fc4070 */
[----:B------:R-:W-:-:S04]  /*3e30*/  IMAD.HI.U32 R19, R4, R12, RZ ;  /* 0x0000000c04137227 */ /* 0x000fc800078e00ff */
[----:B------:R-:W-:Y:S02]  /*3e40*/  IMAD.MOV R17, RZ, RZ, -R17 ;  /* 0x000000ffff117224 */ /* 0x000fe400078e0a11 */
[----:B------:R-:W-:Y:S01]  /*3e50*/  @!P0 IMAD.MOV R3, RZ, RZ, -R3 ;  /* 0x000000ffff038224 */ /* 0x000fe200078e0a03 */
[C---:B------:R-:W-:Y:S01]  /*3e60*/  ISETP.GT.U32.AND P0, PT, R10.reuse, R7, PT ;  /* 0x000000070a00720c */ /* 0x040fe20003f04070 */
[----:B------:R-:W-:Y:S02]  /*3e70*/  IMAD.MOV R20, RZ, RZ, -R20 ;  /* 0x000000ffff147224 */ /* 0x000fe400078e0a14 */
[----:B------:R-:W-:Y:S01]  /*3e80*/  IMAD.MOV R19, RZ, RZ, -R19 ;  /* 0x000000ffff137224 */ /* 0x000fe200078e0a13 */
[----:B------:R0:W-:Y:S01]  /*3e90*/  STL [R1+0x3b8], R3 ;  /* 0x0003b80301007387 */ /* 0x0001e20000100800 */
[----:B------:R-:W-:Y:S02]  /*3ea0*/  IMAD R17, R10, R17, R18 ;  /* 0x000000110a117224 */ /* 0x000fe400078e0212 */
[----:B------:R-:W-:-:S02]  /*3eb0*/  VIADD R8, R0, 0x1c2 ;  /* 0x000001c200087836 */ /* 0x000fc40000000000 */
[C---:B------:R-:W-:Y:S01]  /*3ec0*/  IMAD R13, R10.reuse, R20, R13 ;  /* 0x000000140a0d7224 */ /* 0x040fe200078e020d */
[C---:B------:R-:W-:Y:S01]  /*3ed0*/  ISETP.GT.U32.AND P3, PT, R10.reuse, R17, PT ;  /* 0x000000110a00720c */ /* 0x040fe20003f64070 */
[C---:B------:R-:W-:Y:S01]  /*3ee0*/  IMAD R12, R10.reuse, R19, R12 ;  /* 0x000000130a0c7224 */ /* 0x040fe200078e020c */
[----:B------:R-:W-:Y:S01]  /*3ef0*/  IABS R19, R8 ;  /* 0x0000000800137213 */ /* 0x000fe20000000000 */
[----:B------:R-:W-:Y:S01]  /*3f00*/  @!P4 IMAD.MOV R5, RZ, RZ, -R5 ;  /* 0x000000ffff05c224 */ /* 0x000fe200078e0a05 */
[----:B------:R-:W-:Y:S01]  /*3f10*/  ISETP.GT.U32.AND P4, PT, R10, R13, PT ;  /* 0x0000000d0a00720c */ /* 0x000fe20003f84070 */
[----:B0-----:R-:W-:Y:S02]  /*3f20*/  IMAD.MOV.U32 R3, RZ, RZ, R11 ;  /* 0x000000ffff037224 */ /* 0x001fe400078e000b */
[--C-:B------:R-:W-:Y:S01]  /*3f30*/  @!P6 IMAD.IADD R2, R2, 0x1, -R10.reuse ;  /* 0x000000010202e824 */ /* 0x100fe200078e0a0a */
[----:B------:R-:W-:Y:S01]  /*3f40*/  STL [R1+0x3c0], R5 ;  /* 0x0003c00501007387 */ /* 0x000fe20000100800 */
[----:B------:R-:W-:Y:S01]  /*3f50*/  @!P5 IMAD.MOV R3, RZ, RZ, -R3 ;  /* 0x000000ffff03d224 */ /* 0x000fe200078e0a03 */
[----:B------:R-:W-:Y:S01]  /*3f60*/  ISETP.GT.U32.AND P6, PT, R10, R12, PT ;  /* 0x0000000c0a00720c */ /* 0x000fe20003fc4070 */
[----:B------:R-:W-:Y:S01]  /*3f70*/  IMAD.MOV.U32 R6, RZ, RZ, R19 ;  /* 0x000000ffff067224 */ /* 0x000fe200078e0013 */
[----:B------:R-:W-:Y:S01]  /*3f80*/  ISETP.GE.AND P5, PT, R9, RZ, PT ;  /* 0x000000ff0900720c */ /* 0x000fe20003fa6270 */
[----:B------:R-:W-:Y:S01]  /*3f90*/  @!P0 IMAD.IADD R7, R7, 0x1, -R10 ;  /* 0x0000000107078824 */ /* 0x000fe200078e0a0a */
[----:B------:R0:W-:Y:S01]  /*3fa0*/  STL [R1+0x3cc], R3 ;  /* 0x0003cc0301007387 */ /* 0x0001e20000100800 */
[----:B------:R-:W-:Y:S01]  /*3fb0*/  IMAD.HI.U32 R11, R4, R6, RZ ;  /* 0x00000006040b7227 */ /* 0x000fe200078e00ff */
[----:B------:R-:W-:-:S03]  /*3fc0*/  ISETP.GE.AND P0, PT, R14, RZ, PT ;  /* 0x000000ff0e00720c */ /* 0x000fc60003f06270 */
[----:B------:R-:W-:Y:S02]  /*3fd0*/  IMAD.MOV R11, RZ, RZ, -R11 ;  /* 0x000000ffff0b7224 */ /* 0x000fe400078e0a0b */
[----:B------:R-:W-:Y:S01]  /*3fe0*/  @!P3 IMAD.IADD R17, R17, 0x1, -R10 ;  /* 0x000000011111b824 */ /* 0x000fe200078e0a0a */
[----:B------:R-:W-:Y:S01]  /*3ff0*/  ISETP.GE.AND P3, PT, R16, RZ, PT ;  /* 0x000000ff1000720c */ /* 0x000fe20003f66270 */
[C---:B------:R-:W-:Y:S02]  /*4000*/  IMAD R9, R10.reuse, R11, R6 ;  /* 0x0000000b0a097224 */ /* 0x040fe400078e0206 */
[----:B0-----:R-:W-:Y:S02]  /*4010*/  IMAD.MOV.U32 R3, RZ, RZ, R2 ;  /* 0x000000ffff037224 */ /* 0x001fe400078e0002 */
[----:B------:R-:W-:Y:S01]  /*4020*/  @!P4 IMAD.IADD R13, R13, 0x1, -R10 ;  /* 0x000000010d0dc824 */ /* 0x000fe200078e0a0a */
[----:B------:R-:W-:Y:S01]  /*4030*/  ISETP.GT.U32.AND P4, PT, R10, R17, PT ;  /* 0x000000110a00720c */ /* 0x000fe20003f84070 */
[----:B------:R-:W-:-:S02]  /*4040*/  @!P2 IMAD.MOV R3, RZ, RZ, -R3 ;  /* 0x000000ffff03a224 */ /* 0x000fc400078e0a03 */
[----:B------:R-:W-:Y:S02]  /*4050*/  VIADD R18, R0, 0x1c1 ;  /* 0x000001c100127836 */ /* 0x000fe40000000000 */
[--C-:B------:R-:W-:Y:S01]  /*4060*/  @!P6 IMAD.IADD R12, R12, 0x1, -R10.reuse ;  /* 0x000000010c0ce824 */ /* 0x100fe200078e0a0a */
[----:B------:R0:W-:Y:S01]  /*4070*/  STL [R1+0x3d4], R3 ;  /* 0x0003d40301007387 */ /* 0x0001e20000100800 */
[----:B------:R-:W-:Y:S01]  /*4080*/  ISETP.GT.U32.AND P6, PT, R10, R13, PT ;  /* 0x0000000d0a00720c */ /* 0x000fe20003fc4070 */
[C---:B------:R-:W-:Y:S01]  /*4090*/  VIADD R6, R0.reuse, 0x1bf ;  /* 0x000001bf00067836 */ /* 0x040fe20000000000 */
[----:B------:R-:W-:Y:S01]  /*40a0*/  IABS R15, R18 ;  /* 0x00000012000f7213 */ /* 0x000fe20000000000 */
[----:B------:R-:W-:Y:S01]  /*40b0*/  VIADD R11, R0, 0x1be ;  /* 0x000001be000b7836 */ /* 0x000fe20000000000 */
[----:B------:R-:W-:Y:S02]  /*40c0*/  ISETP.GT.U32.AND P2, PT, R10, R12, PT ;  /* 0x0000000c0a00720c */ /* 0x000fe40003f44070 */
[----:B------:R-:W-:Y:S01]  /*40d0*/  @!P4 IMAD.IADD R17, R17, 0x1, -R10 ;  /* 0x000000011111c824 */ /* 0x000fe200078e0a0a */
[----:B------:R-:W-:Y:S01]  /*40e0*/  ISETP.GE.AND P4, PT, R8, RZ, PT ;  /* 0x000000ff0800720c */ /* 0x000fe20003f86270 */
[----:B------:R-:W-:Y:S01]  /*40f0*/  IMAD.MOV.U32 R5, RZ, RZ, R15 ;  /* 0x000000ffff057224 */ /* 0x000fe200078e000f */
[----:B------:R-:W-:Y:S01]  /*4100*/  IABS R8, R11 ;  /* 0x0000000b00087213 */ /* 0x000fe20000000000 */
[----:B0-----:R-:W-:-:S02]  /*4110*/  IMAD.MOV.U32 R3, RZ, RZ, R7 ;  /* 0x000000ffff037224 */ /* 0x001fc400078e0007 */
[----:B------:R-:W-:-:S04]  /*4120*/  IMAD.HI.U32 R14, R4, R5, RZ ;  /* 0x00000005040e7227 */ /* 0x000fc800078e00ff */
[----:B------:R-:W-:Y:S01]  /*4130*/  @!P1 IMAD.MOV R3, RZ, RZ, -R3 ;  /* 0x000000ffff039224 */ /* 0x000fe200078e0a03 */
[----:B------:R-:W-:Y:S01]  /*4140*/  ISETP.GT.U32.AND P1, PT, R10, R9, PT ;  /* 0x000000090a00720c */ /* 0x000fe20003f24070 */
[----:B------:R-:W-:Y:S02]  /*4150*/  IMAD.MOV R2, RZ, RZ, -R14 ;  /* 0x000000ffff027224 */ /* 0x000fe400078e0a0e */
[----:B------:R-:W-:Y:S01]  /*4160*/  VIADD R14, R0, 0x1c0 ;  /* 0x000001c0000e7836 */ /* 0x000fe20000000000 */
[----:B------:R0:W-:Y:S01]  /*4170*/  STL [R1+0x3d8], R3 ;  /* 0x0003d80301007387 */ /* 0x0001e20000100800 */
[----:B------:R-:W-:Y:S01]  /*4180*/  IMAD R2, R10, R2, R5 ;  /* 0x000000020a027224 */ /* 0x000fe200078e0205 */
[----:B------:R-:W-:Y:S01]  /*4190*/  IABS R5, R6 ;  /* 0x0000000600057213 */ /* 0x000fe20000000000 */
[--C-:B------:R-:W-:Y:S01]  /*41a0*/  @!P2 IMAD.IADD R12, R12, 0x1, -R10.reuse ;  /* 0x000000010c0ca824 */ /* 0x100fe200078e0a0a */
[----:B------:R-:W-:Y:S01]  /*41b0*/  IABS R7, R14 ;  /* 0x0000000e00077213 */ /* 0x000fe20000000000 */
[----:B------:R-:W-:Y:S01]  /*41c0*/  @!P6 IMAD.IADD R13, R13, 0x1, -R10 ;  /* 0x000000010d0de824 */ /* 0x000fe200078e0a0a */
[----:B------:R-:W-:Y:S01]  /*41d0*/  ISETP.GT.U32.AND P6, PT, R10, R2, PT ;  /* 0x000000020a00720c */ /* 0x000fe20003fc4070 */
[----:B------:R-:W-:Y:S01]  /*41e0*/  IMAD.HI.U32 R15, R4, R5, RZ ;  /* 0x00000005040f7227 */ /* 0x000fe200078e00ff */
[----:B------:R-:W-:-:S03]  /*41f0*/  ISETP.GE.AND P2, PT, R18, RZ, PT ;  /* 0x000000ff1200720c */ /* 0x000fc60003f46270 */
[----:B------:R-:W-:Y:S01]  /*4200*/  @!P1 IMAD.IADD R9, R9, 0x1, -R10 ;  /* 0x0000000109099824 */ /* 0x000fe200078e0a0a */
[----:B------:R-:W-:Y:S01]  /*4210*/  ISETP.GE.AND P1, PT, R14, RZ, PT ;  /* 0x000000ff0e00720c */ /* 0x000fe20003f26270 */
[----:B0-----:R-:W-:Y:S02]  /*4220*/  IMAD.MOV.U32 R3, RZ, RZ, R17 ;  /* 0x000000ffff037224 */ /* 0x001fe400078e0011 */
[----:B------:R-:W-:-:S04]  /*4230*/  IMAD.HI.U32 R16, R4, R7, RZ ;  /* 0x0000000704107227 */ /* 0x000fc800078e00ff */
[----:B------:R-:W-:Y:S01]  /*4240*/  @!P5 IMAD.MOV R3, RZ, RZ, -R3 ;  /* 0x000000ffff03d224 */ /* 0x000fe200078e0a03 */
[C---:B------:R-:W-:Y:S01]  /*4250*/  ISETP.GT.U32.AND P5, PT, R10.reuse, R9, PT ;  /* 0x000000090a00720c */ /* 0x040fe20003fa4070 */
[----:B------:R-:W-:Y:S02]  /*4260*/  IMAD.MOV R14, RZ, RZ, -R15 ;  /* 0x000000ffff0e7224 */ /* 0x000fe400078e0a0f */
[----:B------:R-:W-:Y:S01]  /*4270*/  IMAD.MOV R16, RZ, RZ, -R16 ;  /* 0x000000ffff107224 */ /* 0x000fe200078e0a10 */
[----:B------:R0:W-:Y:S01]  /*4280*/  STL [R1+0x3f0], R3 ;  /* 0x0003f00301007387 */ /* 0x0001e20000100800 */
[C---:B------:R-:W-:Y:S02]  /*4290*/  IMAD R5, R10.reuse, R14, R5 ;  /* 0x0000000e0a057224 */ /* 0x040fe400078e0205 */
[----:B------:R-:W-:Y:S02]  /*42a0*/  IMAD R7, R10, R16, R7 ;  /* 0x000000100a077224 */ /* 0x000fe400078e0207 */
[----:B------:R-:W-:-:S02]  /*42b0*/  @!P0 IMAD.MOV R13, RZ, RZ, -R13 ;  /* 0x000000ffff0d8224 */ /* 0x000fc400078e0a0d */
[--C-:B------:R-:W-:Y:S01]  /*42c0*/  @!P6 IMAD.IADD R2, R2, 0x1, -R10.reuse ;  /* 0x000000010202e824 */ /* 0x100fe200078e0a0a */
[C---:B------:R-:W-:Y:S01]  /*42d0*/  ISETP.GT.U32.AND P0, PT, R10.reuse, R7, PT ;  /* 0x000000070a00720c */ /* 0x040fe20003f04070 */
[----:B------:R-:W-:Y:S01]  /*42e0*/  @!P5 IMAD.IADD R9, R9, 0x1, -R10 ;  /* 0x000000010909d824 */ /* 0x000fe200078e0a0a */
[C---:B------:R-:W-:Y:S01]  /*42f0*/  ISETP.GT.U32.AND P5, PT, R10.reuse, R5, PT ;  /* 0x000000050a00720c */ /* 0x040fe20003fa4070 */
[----:B0-----:R-:W-:Y:S01]  /*4300*/  IMAD.MOV.U32 R3, RZ, RZ, R12 ;  /* 0x000000ffff037224 */ /* 0x001fe200078e000c */
[----:B------:R-:W-:Y:S01]  /*4310*/  ISETP.GT.U32.AND P6, PT, R10, R2, PT ;  /* 0x000000020a00720c */ /* 0x000fe20003fc4070 */
[----:B------:R-:W-:Y:S01]  /*4320*/  IMAD.HI.U32 R12, R4, R8, RZ ;  /* 0x00000008040c7227 */ /* 0x000fe200078e00ff */
[----:B------:R0:W-:Y:S03]  /*4330*/  STL [R1+0x3f8], R13 ;  /* 0x0003f80d01007387 */ /* 0x0001e60000100800 */
[----:B------:R-:W-:Y:S01]  /*4340*/  @!P3 IMAD.MOV R3, RZ, RZ, -R3 ;  /* 0x000000ffff03b224 */ /* 0x000fe200078e0a03 */
[----:B------:R-:W-:Y:S01]  /*4350*/  ISETP.GE.AND P3, PT, R6, RZ, PT ;  /* 0x000000ff0600720c */ /* 0x000fe20003f66270 */
[----:B------:R-:W-:-:S02]  /*4360*/  IMAD.MOV R6, RZ, RZ, -R12 ;  /* 0x000000ffff067224 */ /* 0x000fc400078e0a0c */
[----:B------:R-:W-:Y:S01]  /*4370*/  IMAD.MOV.U32 R14, RZ, RZ, R9 ;  /* 0x000000ffff0e7224 */ /* 0x000fe200078e0009 */
[----:B------:R1:W-:Y:S01]  /*4380*/  STL [R1+0x404], R3 ;  /* 0x0004040301007387 */ /* 0x0003e20000100800 */
[----:B------:R-:W-:Y:S02]  /*4390*/  IMAD R6, R10, R6, R8 ;  /* 0x000000060a067224 */ /* 0x000fe400078e0208 */
[----:B------:R-:W-:Y:S02]  /*43a0*/  @!P4 IMAD.MOV R14, RZ, RZ, -R14 ;  /* 0x000000ffff0ec224 */ /* 0x000fe400078e0a0e */
[----:B------:R-:W-:Y:S01]  /*43b0*/  VIADD R12, R0, 0x1bc ;  /* 0x000001bc000c7836 */ /* 0x000fe20000000000 */
[----:B------:R-:W-:Y:S01]  /*43c0*/  ISETP.GT.U32.AND P4, PT, R10, R6, PT ;  /* 0x000000060a00720c */ /* 0x000fe20003f84070 */
[--C-:B------:R-:W-:Y:S01]  /*43d0*/  @!P0 IMAD.IADD R7, R7, 0x1, -R10.reuse ;  /* 0x0000000107078824 */ /* 0x100fe200078e0a0a */
[----:B------:R2:W-:Y:S01]  /*43e0*/  STL [R1+0x410], R14 ;  /* 0x0004100e01007387 */ /* 0x0005e20000100800 */
[--C-:B------:R-:W-:Y:S01]  /*43f0*/  @!P5 IMAD.IADD R5, R5, 0x1, -R10.reuse ;  /* 0x000000010505d824 */ /* 0x100fe200078e0a0a */
[----:B------:R-:W-:Y:S01]  /*4400*/  IABS R21, R12 ;  /* 0x0000000c00157213 */ /* 0x000fe20000000000 */
[----:B------:R-:W-:Y:S01]  /*4410*/  @!P6 IMAD.IADD R2, R2, 0x1, -R10 ;  /* 0x000000010202e824 */ /* 0x000fe200078e0a0a */
[----:B------:R-:W-:Y:S01]  /*4420*/  ISETP.GT.U32.AND P0, PT, R10, R7, PT ;  /* 0x000000070a00720c */ /* 0x000fe20003f04070 */
[----:B0-----:R-:W-:Y:S01]  /*4430*/  VIADD R13, R0, 0x1bd ;  /* 0x000001bd000d7836 */ /* 0x001fe20000000000 */
[----:B------:R-:W-:Y:S01]  /*4440*/  ISETP.GT.U32.AND P5, PT, R10, R5, PT ;  /* 0x000000050a00720c */ /* 0x000fe20003fa4070 */
[----:B------:R-:W-:Y:S01]  /*4450*/  IMAD.HI.U32 R9, R4, R21, RZ ;  /* 0x0000001504097227 */ /* 0x000fe200078e00ff */
[----:B------:R-:W-:-:S02]  /*4460*/  ISETP.GE.AND P6, PT, R11, RZ, PT ;  /* 0x000000ff0b00720c */ /* 0x000fc40003fc6270 */
[----:B------:R-:W-:Y:S01]  /*4470*/  IABS R20, R13 ;  /* 0x0000000d00147213 */ /* 0x000fe20000000000 */
[----:B------:R-:W-:Y:S02]  /*4480*/  @!P4 IMAD.IADD R6, R6, 0x1, -R10 ;  /* 0x000000010606c824 */ /* 0x000fe400078e0a0a */
[----:B-1----:R-:W-:Y:S02]  /*4490*/  IMAD.MOV.U32 R3, RZ, RZ, R2 ;  /* 0x000000ffff037224 */ /* 0x002fe400078e0002 */
[----:B------:R-:W-:Y:S01]  /*44a0*/  IMAD.MOV R9, RZ, RZ, -R9 ;  /* 0x000000ffff097224 */ /* 0x000fe200078e0a09 */
[----:B------:R-:W-:Y:S01]  /*44b0*/  ISETP.GT.U32.AND P4, PT, R10, R6, PT ;  /* 0x000000060a00720c */ /* 0x000fe20003f84070 */
[----:B------:R-:W-:Y:S02]  /*44c0*/  VIADD R11, R0, 0x1bb ;  /* 0x000001bb000b7836 */ /* 0x000fe40000000000 */
[----:B------:R-:W-:Y:S01]  /*44d0*/  @!P2 IMAD.MOV R3, RZ, RZ, -R3 ;  /* 0x000000ffff03a224 */ /* 0x000fe200078e0a03 */
[----:B------:R-:W-:Y:S01]  /*44e0*/  ISETP.GE.AND P2, PT, R13, RZ, PT ;  /* 0x000000ff0d00720c */ /* 0x000fe20003f46270 */
[----:B------:R-:W-:Y:S01]  /*44f0*/  IMAD R21, R10, R9, R21 ;  /* 0x000000090a157224 */ /* 0x000fe200078e0215 */
[----:B------:R-:W-:Y:S01]  /*4500*/  IABS R8, R11 ;  /* 0x0000000b00087213 */ /* 0x000fe20000000000 */
[----:B------:R-:W-:Y:S01]  /*4510*/  IMAD.HI.U32 R13, R4, R20, RZ ;  /* 0x00000014040d7227 */ /* 0x000fe200078e00ff */
[----:B------:R0:W-:Y:S03]  /*4520*/  STL [R1+0x418], R3 ;  /* 0x0004180301007387 */ /* 0x0001e60000100800 */
[--C-:B------:R-:W-:Y:S01]  /*4530*/  @!P0 IMAD.IADD R7, R7, 0x1, -R10.reuse ;  /* 0x0000000107078824 */ /* 0x100fe200078e0a0a */
[----:B------:R-:W-:Y:S01]  /*4540*/  ISETP.GE.AND P0, PT, R12, RZ, PT ;  /* 0x000000ff0c00720c */ /* 0x000fe20003f06270 */
[----:B------:R-:W-:Y:S01]  /*4550*/  @!P4 IMAD.IADD R6, R6, 0x1, -R10 ;  /* 0x000000010606c824 */ /* 0x000fe200078e0a0a */
[----:B------:R-:W-:Y:S01]  /*4560*/  ISETP.GT.U32.AND P4, PT, R10, R21, PT ;  /* 0x000000150a00720c */ /* 0x000fe20003f84070 */
[----:B------:R-:W-:-:S02]  /*4570*/  IMAD.MOV R12, RZ, RZ, -R13 ;  /* 0x000000ffff0c7224 */ /* 0x000fc400078e0a0d */
[----:B------:R-:W-:Y:S01]  /*4580*/  @!P5 IMAD.IADD R5, R5, 0x1, -R10 ;  /* 0x000000010505d824 */ /* 0x000fe200078e0a0a */
[----:B------:R-:W-:Y:S01]  /*4590*/  ISETP.GE.AND P5, PT, R11, RZ, PT ;  /* 0x000000ff0b00720c */ /* 0x000fe20003fa6270 */
[----:B------:R-:W-:-:S04]  /*45a0*/  IMAD.HI.U32 R2, R4, R8, RZ ;  /* 0x0000000804027227 */ /* 0x000fc800078e00ff */
[----:B------:R-:W-:Y:S02]  /*45b0*/  IMAD R20, R10, R12, R20 ;  /* 0x0000000c0a147224 */ /* 0x000fe400078e0214 */
[----:B--2---:R-:W-:Y:S02]  /*45c0*/  IMAD.MOV.U32 R14, RZ, RZ, R7 ;  /* 0x000000ffff0e7224 */ /* 0x004fe400078e0007 */
[----:B0-----:R-:W-:Y:S02]  /*45d0*/  IMAD.MOV.U32 R3, RZ, RZ, R5 ;  /* 0x000000ffff037224 */ /* 0x001fe400078e0005 */
[----:B------:R-:W-:Y:S02]  /*45e0*/  IMAD.MOV R2, RZ, RZ, -R2 ;  /* 0x000000ffff027224 */ /* 0x000fe400078e0a02 */
[----:B------:R-:W-:Y:S02]  /*45f0*/  VIADD R13, R0, 0x1ba ;  /* 0x000001ba000d7836 */ /* 0x000fe40000000000 */
[----:B------:R-:W-:Y:S01]  /*4600*/  @!P1 IMAD.MOV R14, RZ, RZ, -R14 ;  /* 0x000000ffff0e9224 */ /* 0x000fe200078e0a0e */
[C---:B------:R-:W-:Y:S01]  /*4610*/  ISETP.GT.U32.AND P1, PT, R10.reuse, R20, PT ;  /* 0x000000140a00720c */ /* 0x040fe20003f24070 */
[----:B------:R-:W-:Y:S01]  /*4620*/  @!P3 IMAD.MOV R3, RZ, RZ, -R3 ;  /* 0x000000ffff03b224 */ /* 0x000fe200078e0a03 */
[----:B------:R-:W-:Y:S01]  /*4630*/  ISETP.GE.AND P3, PT, R13, RZ, PT ;  /* 0x000000ff0d00720c */ /* 0x000fe20003f66270 */
[----:B------:R-:W-:Y:S01]  /*4640*/  IMAD R2, R10, R2, R8 ;  /* 0x000000020a027224 */ /* 0x000fe200078e0208 */
[----:B------:R-:W-:Y:S01]  /*4650*/  STL [R1+0x420], R14 ;  /* 0x0004200e01007387 */ /* 0x000fe20000100800 */
[C---:B------:R-:W-:Y:S01]  /*4660*/  VIADD R8, R0.reuse, 0x1b9 ;  /* 0x000001b900087836 */ /* 0x040fe20000000000 */
[----:B------:R-:W-:Y:S01]  /*4670*/  IABS R13, R13 ;  /* 0x0000000d000d7213 */ /* 0x000fe20000000000 */
[----:B------:R-:W-:Y:S01]  /*4680*/  @!P4 IMAD.IADD R21, R21, 0x1, -R10 ;  /* 0x000000011515c824 */ /* 0x000fe200078e0a0a */
[----:B------:R0:W-:Y:S01]  /*4690*/  STL [R1+0x430], R3 ;  /* 0x0004300301007387 */ /* 0x0001e20000100800 */
[----:B------:R-:W-:Y:S01]  /*46a0*/  VIADD R17, R0, 0x1b8 ;  /* 0x000001b800117836 */ /* 0x000fe20000000000 */
[----:B------:R-:W-:Y:S01]  /*46b0*/  IABS R9, R8 ;  /* 0x0000000800097213 */ /* 0x000fe20000000000 */
[----:B------:R-:W-:Y:S01]  /*46c0*/  IMAD.HI.U32 R11, R4, R13, RZ ;  /* 0x0000000d040b7227 */ /* 0x000fe200078e00ff */
[----:B------:R-:W-:-:S02]  /*46d0*/  ISETP.GT.U32.AND P4, PT, R10, R21, PT ;  /* 0x000000150a00720c */ /* 0x000fc40003f84070 */
[----:B------:R-:W-:Y:S01]  /*46e0*/  IABS R12, R17 ;  /* 0x00000011000c7213 */ /* 0x000fe20000000000 */
[----:B------:R-:W-:-:S04]  /*46f0*/  IMAD.HI.U32 R7, R4, R9, RZ ;  /* 0x0000000904077227 */ /* 0x000fc800078e00ff */
[----:B0-----:R-:W-:Y:S02]  /*4700*/  IMAD.MOV.U32 R3, RZ, RZ, R6 ;  /* 0x000000ffff037224 */ /* 0x001fe400078e0006 */
[----:B------:R-:W-:Y:S02]  /*4710*/  @!P1 IMAD.IADD R20, R20, 0x1, -R10 ;  /* 0x0000000114149824 */ /* 0x000fe400078e0a0a */
[----:B------:R-:W-:Y:S01]  /*4720*/  @!P6 IMAD.MOV R3, RZ, RZ, -R3 ;  /* 0x000000ffff03e224 */ /* 0x000fe200078e0a03 */
[C---:B------:R-:W-:Y:S01]  /*4730*/  ISETP.GT.U32.AND P6, PT, R10.reuse, R2, PT ;  /* 0x000000020a00720c */ /* 0x040fe20003fc4070 */
[----:B------:R-:W-:Y:S01]  /*4740*/  IMAD.MOV R11, RZ, RZ, -R11 ;  /* 0x000000ffff0b7224 */ /* 0x000fe200078e0a0b */
[C---:B------:R-:W-:Y:S01]  /*4750*/  ISETP.GT.U32.AND P1, PT, R10.reuse, R20, PT ;  /* 0x000000140a00720c */ /* 0x040fe20003f24070 */
[----:B------:R-:W-:Y:S01]  /*4760*/  IMAD.MOV R7, RZ, RZ, -R7 ;  /* 0x000000ffff077224 */ /* 0x000fe200078e0a07 */
[----:B------:R0:W-:Y:S01]  /*4770*/  STL [R1+0x434], R3 ;  /* 0x0004340301007387 */ /* 0x0001e20000100800 */
[----:B------:R-:W-:-:S02]  /*4780*/  IMAD R13, R10, R11, R13 ;  /* 0x0000000b0a0d7224 */ /* 0x000fc400078e020d */
[C---:B------:R-:W-:Y:S02]  /*4790*/  IMAD R9, R10.reuse, R7, R9 ;  /* 0x000000070a097224 */ /* 0x040fe400078e0209 */
[----:B------:R-:W-:Y:S01]  /*47a0*/  @!P4 IMAD.IADD R21, R21, 0x1, -R10 ;  /* 0x000000011515c824 */ /* 0x000fe200078e0a0a */
[----:B------:R-:W-:Y:S01]  /*47b0*/  ISETP.GT.U32.AND P4, PT, R10, R13, PT ;  /* 0x0000000d0a00720c */ /* 0x000fe20003f84070 */
[----:B------:R-:W-:-:S04]  /*47c0*/  IMAD.HI.U32 R15, R4, R12, RZ ;  /* 0x0000000c040f7227 */ /* 0x000fc800078e00ff */
[--C-:B------:R-:W-:Y:S01]  /*47d0*/  @!P6 IMAD.IADD R2, R2, 0x1, -R10.reuse ;  /* 0x000000010202e824 */ /* 0x100fe200078e0a0a */
[----:B------:R-:W-:Y:S01]  /*47e0*/  ISETP.GT.U32.AND P6, PT, R10, R9, PT ;  /* 0x000000090a00720c */ /* 0x000fe20003fc4070 */
[----:B------:R-:W-:Y:S02]  /*47f0*/  VIADD R14, R0, 0x1b7 ;  /* 0x000001b7000e7836 */ /* 0x000fe40000000000 */
[--C-:B------:R-:W-:Y:S01]  /*4800*/  @!P1 IMAD.IADD R20, R20, 0x1, -R10.reuse ;  /* 0x0000000114149824 */ /* 0x100fe200078e0a0a */
[----:B------:R-:W-:Y:S01]  /*4810*/  ISETP.GE.AND P1, PT, R8, RZ, PT ;  /* 0x000000ff0800720c */ /* 0x000fe20003f26270 */
[C---:B------:R-:W-:Y:S01]  /*4820*/  VIADD R7, R0.reuse, 0x1b6 ;  /* 0x000001b600077836 */ /* 0x040fe20000000000 */
[----:B------:R-:W-:Y:S01]  /*4830*/  IABS R16, R14 ;  /* 0x0000000e00107213 */ /* 0x000fe20000000000 */
[----:B------:R-:W-:Y:S02]  /*4840*/  IMAD.MOV R6, RZ, RZ, -R15 ;  /* 0x000000ffff067224 */ /* 0x000fe400078e0a0f */
[----:B------:R-:W-:Y:S01]  /*4850*/  VIADD R15, R0, 0x1b5 ;  /* 0x000001b5000f7836 */ /* 0x000fe20000000000 */
[----:B------:R-:W-:Y:S01]  /*4860*/  IABS R8, R7 ;  /* 0x0000000700087213 */ /* 0x000fe20000000000 */
[----:B------:R-:W-:Y:S01]  /*4870*/  @!P4 IMAD.IADD R13, R13, 0x1, -R10 ;  /* 0x000000010d0dc824 */ /* 0x000fe200078e0a0a */
[----:B------:R-:W-:Y:S01]  /*4880*/  ISETP.GT.U32.AND P4, PT, R10, R2, PT ;  /* 0x000000020a00720c */ /* 0x000fe20003f84070 */
[----:B0-----:R-:W-:Y:S01]  /*4890*/  IMAD.MOV.U32 R3, RZ, RZ, R20 ;  /* 0x000000ffff037224 */ /* 0x001fe200078e0014 */
[----:B------:R-:W-:Y:S01]  /*48a0*/  IABS R18, R15 ;  /* 0x0000000f00127213 */ /* 0x000fe20000000000 */
[----:B------:R-:W-:-:S02]  /*48b0*/  @!P6 IMAD.IADD R9, R9, 0x1, -R10 ;  /* 0x000000010909e824 */ /* 0x000fc400078e0a0a */
[----:B------:R-:W-:Y:S01]  /*48c0*/  @!P2 IMAD.MOV R3, RZ, RZ, -R3 ;  /* 0x000000ffff03a224 */ /* 0x000fe200078e0a03 */
[----:B------:R-:W-:Y:S01]  /*48d0*/  ISETP.GT.U32.AND P2, PT, R10, R13, PT ;  /* 0x0000000d0a00720c */ /* 0x000fe20003f44070 */
[----:B------:R-:W-:Y:S01]  /*48e0*/  IMAD.HI.U32 R5, R4, R16, RZ ;  /* 0x0000001004057227 */ /* 0x000fe200078e00ff */
[----:B------:R-:W-:Y:S02]  /*48f0*/  ISETP.GT.U32.AND P6, PT, R10, R9, PT ;  /* 0x000000090a00720c */ /* 0x000fe40003fc4070 */
[----:B------:R0:W-:Y:S01]  /*4900*/  STL [R1+0x43c], R3 ;  /* 0x00043c0301007387 */ /* 0x0001e20000100800 */
[----:B------:R-:W-:-:S04]  /*4910*/  IMAD.HI.U32 R22, R4, R8, RZ ;  /* 0x0000000804167227 */ /* 0x000fc800078e00ff */
[----:B------:R-:W-:Y:S02]  /*4920*/  IMAD.MOV R5, RZ, RZ, -R5 ;  /* 0x000000ffff057224 */ /* 0x000fe400078e0a05 */
[----:B------:R-:W-:-:S04]  /*4930*/  IMAD.HI.U32 R20, R4, R18, RZ ;  /* 0x0000001204147227 */ /* 0x000fc800078e00ff */
[C---:B------:R-:W-:Y:S02]  /*4940*/  IMAD R12, R10.reuse, R6, R12 ;  /* 0x000000060a0c7224 */ /* 0x040fe400078e020c */
[----:B0-----:R-:W-:Y:S02]  /*4950*/  IMAD.MOV.U32 R3, RZ, RZ, R21 ;  /* 0x000000ffff037224 */ /* 0x001fe400078e0015 */
[----:B------:R-:W-:Y:S02]  /*4960*/  IMAD.MOV R22, RZ, RZ, -R22 ;  /* 0x000000ffff167224 */ /* 0x000fe400078e0a16 */
[C---:B------:R-:W-:Y:S02]  /*4970*/  IMAD R16, R10.reuse, R5, R16 ;  /* 0x000000050a107224 */ /* 0x040fe400078e0210 */
[----:B------:R-:W-:Y:S02]  /*4980*/  IMAD.MOV R20, RZ, RZ, -R20 ;  /* 0x000000ffff147224 */ /* 0x000fe400078e0a14 */
[----:B------:R-:W-:Y:S01]  /*4990*/  @!P0 IMAD.MOV R3, RZ, RZ, -R3 ;  /* 0x000000ffff038224 */ /* 0x000fe200078e0a03 */
[C---:B------:R-:W-:Y:S01]  /*49a0*/  ISETP.GT.U32.AND P0, PT, R10.reuse, R12, PT ;  /* 0x0000000c0a00720c */ /* 0x040fe20003f04070 */
[----:B------:R-:W-:-:S02]  /*49b0*/  IMAD R8, R10, R22, R8 ;  /* 0x000000160a087224 */ /* 0x000fc400078e0208 */
[----:B------:R-:W-:Y:S01]  /*49c0*/  @!P4 IMAD.IADD R2, R2, 0x1, -R10 ;  /* 0x000000010202c824 */ /* 0x000fe200078e0a0a */
[C---:B------:R-:W-:Y:S01]  /*49d0*/  ISETP.GT.U32.AND P4, PT, R10.reuse, R16, PT ;  /* 0x000000100a00720c */ /* 0x040fe20003f84070 */
[----:B------:R-:W-:Y:S01]  /*49e0*/  IMAD R18, R10, R20, R18 ;  /* 0x000000140a127224 */ /* 0x000fe200078e0212 */
[----:B------:R0:W-:Y:S01]  /*49f0*/  STL [R1+0x444], R3 ;  /* 0x0004440301007387 */ /* 0x0001e20000100800 */
[----:B------:R-:W-:Y:S02]  /*4a00*/  VIADD R5, R0, 0x1b4 ;  /* 0x000001b400057836 */ /* 0x000fe40000000000 */
[--C-:B------:R-:W-:Y:S01]  /*4a10*/  @!P2 IMAD.IADD R13, R13, 0x1, -R10.reuse ;  /* 0x000000010d0da824 */ /* 0x100fe200078e0a0a */
[C---:B------:R-:W-:Y:S01]  /*4a20*/  ISETP.GT.U32.AND P2, PT, R10.reuse, R8, PT ;  /* 0x000000080a00720c */ /* 0x040fe20003f44070 */
[----:B------:R-:W-:Y:S01]  /*4a30*/  @!P6 IMAD.IADD R9, R9, 0x1, -R10 ;  /* 0x000000010909e824 */ /* 0x000fe200078e0a0a */
[----:B------:R-:W-:Y:S01]  /*4a40*/  ISETP.GT.U32.AND P6, PT, R10, R18, PT ;  /* 0x000000120a00720c */ /* 0x000fe20003fc4070 */
[----:B------:R-:W-:Y:S01]  /*4a50*/  IMAD.MOV.U32 R23, RZ, RZ, R2 ;  /* 0x000000ffff177224 */ /* 0x000fe200078e0002 */
[----:B------:R-:W-:Y:S01]  /*4a60*/  IABS R19, R5 ;  /* 0x0000000500137213 */ /* 0x000fe20000000000 */
[----:B------:R-:W-:-:S02]  /*4a70*/  VIADD R6, R0, 0x1b3 ;  /* 0x000001b300067836 */ /* 0x000fc40000000000 */
[----:B0-----:R-:W-:Y:S02]  /*4a80*/  IMAD.MOV.U32 R3, RZ, RZ, R13 ;  /* 0x000000ffff037224 */ /* 0x001fe400078e000d */
[----:B------:R-:W-:Y:S01]  /*4a90*/  IMAD.HI.U32 R21, R4, R19, RZ ;  /* 0x0000001304157227 */ /* 0x000fe200078e00ff */
[----:B------:R-:W-:-:S03]  /*4aa0*/  IABS R11, R6 ;  /* 0x00000006000b7213 */ /* 0x000fc60000000000 */
[--C-:B------:R-:W-:Y:S01]  /*4ab0*/  @!P0 IMAD.IADD R12, R12, 0x1, -R10.reuse ;  /* 0x000000010c0c8824 */ /* 0x100fe200078e0a0a */
[----:B------:R-:W-:Y:S01]  /*4ac0*/  ISETP.GE.AND P0, PT, R17, RZ, PT ;  /* 0x000000ff1100720c */ /* 0x000fe20003f06270 */
[----:B------:R-:W-:Y:S02]  /*4ad0*/  @!P5 IMAD.MOV R23, RZ, RZ, -R23 ;  /* 0x000000ffff17d224 */ /* 0x000fe400078e0a17 */
[----:B------:R-:W-:Y:S02]  /*4ae0*/  @!P3 IMAD.MOV R3, RZ, RZ, -R3 ;  /* 0x000000ffff03b224 */ /* 0x000fe400078e0a03 */
[--C-:B------:R-:W-:Y:S01]  /*4af0*/  @!P4 IMAD.IADD R16, R16, 0x1, -R10.reuse ;  /* 0x000000011010c824 */ /* 0x100fe200078e0a0a */
[----:B------:R-:W-:Y:S01]  /*4b00*/  STL [R1+0x448], R23 ;  /* 0x0004481701007387 */ /* 0x000fe20000100800 */
[----:B------:R-:W-:Y:S01]  /*4b10*/  IMAD.MOV R21, RZ, RZ, -R21 ;  /* 0x000000ffff157224 */ /* 0x000fe200078e0a15 */
[----:B------:R-:W-:Y:S01]  /*4b20*/  ISETP.GE.AND P4, PT, R14, RZ, PT ;  /* 0x000000ff0e00720c */ /* 0x000fe20003f86270 */
[--C-:B------:R-:W-:Y:S01]  /*4b30*/  @!P2 IMAD.IADD R8, R8, 0x1, -R10.reuse ;  /* 0x000000010808a824 */ /* 0x100fe200078e0a0a */
[----:B------:R-:W-:Y:S01]  /*4b40*/  ISETP.GT.U32.AND P2, PT, R10, R12, PT ;  /* 0x0000000c0a00720c */ /* 0x000fe20003f44070 */
[----:B------:R-:W-:Y:S01]  /*4b50*/  @!P6 IMAD.IADD R18, R18, 0x1, -R10 ;  /* 0x000000011212e824 */ /* 0x000fe200078e0a0a */
[----:B------:R0:W-:Y:S01]  /*4b60*/  STL [R1+0x460], R3 ;  /* 0x0004600301007387 */ /* 0x0001e20000100800 */
[C---:B------:R-:W-:Y:S01]  /*4b70*/  IMAD R19, R10.reuse, R21, R19 ;  /* 0x000000150a137224 */ /* 0x040fe200078e0213 */
[----:B------:R-:W-:Y:S01]  /*4b80*/  ISETP.GT.U32.AND P6, PT, R10, R16, PT ;  /* 0x000000100a00720c */ /* 0x000fe20003fc4070 */
[----:B------:R-:W-:Y:S01]  /*4b90*/  IMAD.HI.U32 R22, R4, R11, RZ ;  /* 0x0000000b04167227 */ /* 0x000fe200078e00ff */
[----:B------:R-:W-:-:S02]  /*4ba0*/  ISETP.GT.U32.AND P5, PT, R10, R8, PT ;  /* 0x000000080a00720c */ /* 0x000fc40003fa4070 */
[----:B------:R-:W-:Y:S01]  /*4bb0*/  ISETP.GT.U32.AND P3, PT, R10, R18, PT ;  /* 0x000000120a00720c */ /* 0x000fe20003f64070 */
[----:B------:R-:W-:Y:S02]  /*4bc0*/  VIADD R17, R0, 0x1b2 ;  /* 0x000001b200117836 */ /* 0x000fe40000000000 */
[----:B------:R-:W-:Y:S02]  /*4bd0*/  IMAD.MOV R22, RZ, RZ, -R22 ;  /* 0x000000ffff167224 */ /* 0x000fe400078e0a16 */
[----:B0-----:R-:W-:Y:S01]  /*4be0*/  IMAD.MOV.U32 R3, RZ, RZ, R9 ;  /* 0x000000ffff037224 */ /* 0x001fe200078e0009 */
[----:B------:R-:W-:Y:S01]  /*4bf0*/  IABS R9, R17 ;  /* 0x0000001100097213 */ /* 0x000fe20000000000 */
[C---:B------:R-:W-:Y:S02]  /*4c00*/  IMAD R11, R10.reuse, R22, R11 ;  /* 0x000000160a0b7224 */ /* 0x040fe400078e020b */
[----:B------:R-:W-:Y:S01]  /*4c10*/  @!P1 IMAD.MOV R3, RZ, RZ, -R3 ;  /* 0x000000ffff039224 */ /* 0x000fe200078e0a03 */
[----:B------:R-:W-:Y:S01]  /*4c20*/  ISETP.GT.U32.AND P1, PT, R10, R19, PT ;  /* 0x000000130a00720c */ /* 0x000fe20003f24070 */
[----:B------:R-:W-:-:S02]  /*4c30*/  VIADD R14, R0, 0x1b1 ;  /* 0x000001b1000e7836 */ /* 0x000fc40000000000 */
[--C-:B------:R-:W-:Y:S01]  /*4c40*/  @!P2 IMAD.IADD R12, R12, 0x1, -R10.reuse ;  /* 0x000000010c0ca824 */ /* 0x100fe200078e0a0a */
[----:B------:R-:W-:Y:S01]  /*4c50*/  ISETP.GE.AND P2, PT, R7, RZ, PT ;  /* 0x000000ff0700720c */ /* 0x000fe20003f46270 */
[----:B------:R-:W-:Y:S01]  /*4c60*/  IMAD.MOV.U32 R7, RZ, RZ, R9 ;  /* 0x000000ffff077224 */ /* 0x000fe200078e0009 */
[----:B------:R-:W-:Y:S01]  /*4c70*/  IABS R2, R14 ;  /* 0x0000000e00027213 */ /* 0x000fe20000000000 */
[----:B------:R-:W-:Y:S01]  /*4c80*/  @!P6 IMAD.IADD R16, R16, 0x1, -R10 ;  /* 0x000000011010e824 */ /* 0x000fe200078e0a0a */
[----:B------:R-:W-:Y:S01]  /*4c90*/  ISETP.GT.U32.AND P6, PT, R10, R11, PT ;  /* 0x0000000b0a00720c */ /* 0x000fe20003fc4070 */
[----:B------:R-:W-:Y:S01]  /*4ca0*/  IMAD.HI.U32 R9, R4, R7, RZ ;  /* 0x0000000704097227 */ /* 0x000fe200078e00ff */
[----:B------:R0:W-:Y:S03]  /*4cb0*/  STL [R1+0x464], R3 ;  /* 0x0004640301007387 */ /* 0x0001e60000100800 */
[----:B------:R-:W-:-:S02]  /*4cc0*/  IMAD.MOV.U32 R13, RZ, RZ, R12 ;  /* 0x000000ffff0d7224 */ /* 0x000fc400078e000c */
[--C-:B------:R-:W-:Y:S01]  /*4cd0*/  @!P5 IMAD.IADD R8, R8, 0x1, -R10.reuse ;  /* 0x000000010808d824 */ /* 0x100fe200078e0a0a */
[----:B------:R-:W-:Y:S01]  /*4ce0*/  ISETP.GE.AND P5, PT, R15, RZ, PT ;  /* 0x000000ff0f00720c */ /* 0x000fe20003fa6270 */
[--C-:B------:R-:W-:Y:S01]  /*4cf0*/  @!P3 IMAD.IADD R18, R18, 0x1, -R10.reuse ;  /* 0x000000011212b824 */ /* 0x100fe200078e0a0a */
[----:B------:R-:W-:Y:S01]  /*4d00*/  ISETP.GE.AND P3, PT, R5, RZ, PT ;  /* 0x000000ff0500720c */ /* 0x000fe20003f66270 */
[----:B------:R-:W-:Y:S01]  /*4d10*/  @!P1 IMAD.IADD R19, R19, 0x1, -R10 ;  /* 0x0000000113139824 */ /* 0x000fe200078e0a0a */
[----:B------:R-:W-:Y:S01]  /*4d20*/  ISETP.GE.AND P1, PT, R6, RZ, PT ;  /* 0x000000ff0600720c */ /* 0x000fe20003f26270 */
[----:B0-----:R-:W-:Y:S02]  /*4d30*/  IMAD.MOV.U32 R3, RZ, RZ, R16 ;  /* 0x000000ffff037224 */ /* 0x001fe400078e0010 */
[----:B------:R-:W-:-:S04]  /*4d40*/  IMAD.HI.U32 R5, R4, R2, RZ ;  /* 0x0000000204057227 */ /* 0x000fc800078e00ff */
[----:B------:R-:W-:Y:S02]  /*4d50*/  IMAD.MOV R6, RZ, RZ, -R9 ;  /* 0x000000ffff067224 */ /* 0x000fe400078e0a09 */
[----:B------:R-:W-:Y:S01]  /*4d60*/  @!P0 IMAD.MOV R13, RZ, RZ, -R13 ;  /* 0x000000ffff0d8224 */ /* 0x000fe200078e0a0d */
[C---:B------:R-:W-:Y:S01]  /*4d70*/  ISETP.GT.U32.AND P0, PT, R10.reuse, R19, PT ;  /* 0x000000130a00720c */ /* 0x040fe20003f04070 */
[----:B------:R-:W-:Y:S02]  /*4d80*/  @!P4 IMAD.MOV R3, RZ, RZ, -R3 ;  /* 0x000000ffff03c224 */ /* 0x000fe400078e0a03 */
[----:B------:R-:W-:Y:S01]  /*4d90*/  IMAD.MOV R5, RZ, RZ, -R5 ;  /* 0x000000ffff057224 */ /* 0x000fe200078e0a05 */
[----:B------:R-:W-:Y:S01]  /*4da0*/  STL [R1+0x46c], R13 ;  /* 0x00046c0d01007387 */ /* 0x000fe20000100800 */
[C---:B------:R-:W-:Y:S02]  /*4db0*/  IMAD R7, R10.reuse, R6, R7 ;  /* 0x000000060a077224 */ /* 0x040fe400078e0207 */
[----:B------:R-:W-:Y:S01]  /*4dc0*/  @!P6 IMAD.IADD R11, R11, 0x1, -R10 ;  /* 0x000000010b0be824 */ /* 0x000fe200078e0a0a */
[----:B------:R0:W-:Y:S01]  /*4dd0*/  STL [R1+0x470], R3 ;  /* 0x0004700301007387 */ /* 0x0001e20000100800 */
[C---:B------:R-:W-:Y:S01]  /*4de0*/  IMAD R5, R10.reuse, R5, R2 ;  /* 0x000000050a057224 */ /* 0x040fe200078e0202 */
[----:B------:R-:W-:Y:S01]  /*4df0*/  ISETP.GE.AND P6, PT, R17, RZ, PT ;  /* 0x000000ff1100720c */ /* 0x000fe20003fc6270 */
[----:B------:R-:W-:Y:S01]  /*4e00*/  @!P2 IMAD.MOV R8, RZ, RZ, -R8 ;  /* 0x000000ffff08a224 */ /* 0x000fe200078e0a08 */
[----:B------:R-:W-:Y:S01]  /*4e10*/  ISETP.GT.U32.AND P2, PT, R10, R7, PT ;  /* 0x000000070a00720c */ /* 0x000fe20003f44070 */
[----:B------:R-:W-:Y:S01]  /*4e20*/  VIADD R2, R0, 0x1af ;  /* 0x000001af00027836 */ /* 0x000fe20000000000 */
[----:B------:R-:W-:Y:S01]  /*4e30*/  ISETP.GT.U32.AND P4, PT, R10, R11, PT ;  /* 0x0000000b0a00720c */ /* 0x000fe20003f84070 */
[----:B------:R-:W-:Y:S01]  /*4e40*/  VIADD R6, R0, 0x1b0 ;  /* 0x000001b000067836 */ /* 0x000fe20000000000 */
[----:B------:R1:W-:Y:S01]  /*4e50*/  STL [R1+0x48c], R8 ;  /* 0x00048c0801007387 */ /* 0x0003e20000100800 */
[----:B------:R-:W-:Y:S01]  /*4e60*/  @!P0 IMAD.IADD R19, R19, 0x1, -R10 ;  /* 0x0000000113138824 */ /* 0x000fe200078e0a0a */
[----:B------:R-:W-:Y:S01]  /*4e70*/  ISETP.GE.AND P0, PT, R14, RZ, PT ;  /* 0x000000ff0e00720c */ /* 0x000fe20003f06270 */
[----:B0-----:R-:W-:Y:S01]  /*4e80*/  IMAD.MOV.U32 R3, RZ, RZ, R18 ;  /* 0x000000ffff037224 */ /* 0x001fe200078e0012 */
[----:B------:R-:W-:Y:S01]  /*4e90*/  IABS R14, R6 ;  /* 0x00000006000e7213 */ /* 0x000fe20000000000 */
[----:B------:R-:W-:-:S02]  /*4ea0*/  VIADD R13, R0, 0x1ae ;  /* 0x000001ae000d7836 */ /* 0x000fc40000000000 */
[----:B------:R-:W-:Y:S01]  /*4eb0*/  @!P5 IMAD.MOV R3, RZ, RZ, -R3 ;  /* 0x000000ffff03d224 */ /* 0x000fe200078e0a03 */
[----:B------:R-:W-:Y:S01]  /*4ec0*/  ISETP.GT.U32.AND P5, PT, R10, R5, PT ;  /* 0x000000050a00720c */ /* 0x000fe20003fa4070 */
[--C-:B------:R-:W-:Y:S01]  /*4ed0*/  @!P2 IMAD.IADD R7, R7, 0x1, -R10.reuse ;  /* 0x000000010707a824 */ /* 0x100fe200078e0a0a */
[----:B-1----:R-:W-:Y:S01]  /*4ee0*/  IABS R8, R2 ;  /* 0x0000000200087213 */ /* 0x002fe20000000000 */
[----:B------:R-:W-:Y:S01]  /*4ef0*/  @!P4 IMAD.IADD R11, R11, 0x1, -R10 ;  /* 0x000000010b0bc824 */ /* 0x000fe200078e0a0a */
[----:B------:R-:W-:Y:S01]  /*4f00*/  ISETP.GE.AND P4, PT, R6, RZ, PT ;  /* 0x000000ff0600720c */ /* 0x000fe20003f86270 */
[----:B------:R0:W-:Y:S01]  /*4f10*/  STL [R1+0x49c], R3 ;  /* 0x00049c0301007387 */ /* 0x0001e20000100800 */
[----:B------:R-:W-:Y:S01]  /*4f20*/  ISETP.GE.AND P2, PT, R2, RZ, PT ;  /* 0x000000ff0200720c */ /* 0x000fe20003f46270 */
[----:B------:R-:W-:Y:S02]  /*4f30*/  IMAD.MOV.U32 R6, RZ, RZ, R8 ;  /* 0x000000ffff067224 */ /* 0x000fe400078e0008 */
[----:B------:R-:W-:-:S04]  /*4f40*/  IMAD.HI.U32 R8, R4, R14, RZ ;  /* 0x0000000e04087227 */ /* 0x000fc800078e00ff */
[----:B------:R-:W-:Y:S01]  /*4f50*/  @!P5 IMAD.IADD R5, R5, 0x1, -R10 ;  /* 0x000000010505d824 */ /* 0x000fe200078e0a0a */
[C---:B------:R-:W-:Y:S01]  /*4f60*/  ISETP.GT.U32.AND P5, PT, R10.reuse, R7, PT ;  /* 0x000000070a00720c */ /* 0x040fe20003fa4070 */
[----:B------:R-:W-:Y:S02]  /*4f70*/  IMAD.MOV R8, RZ, RZ, -R8 ;  /* 0x000000ffff087224 */ /* 0x000fe400078e0a08 */
[----:B0-----:R-:W-:Y:S02]  /*4f80*/  IMAD.MOV.U32 R3, RZ, RZ, R19 ;  /* 0x000000ffff037224 */ /* 0x001fe400078e0013 */
[----:B------:R-:W-:Y:S02]  /*4f90*/  IMAD R14, R10, R8, R14 ;  /* 0x000000080a0e7224 */ /* 0x000fe400078e020e */
[----:B------:R-:W-:-:S04]  /*4fa0*/  IMAD.HI.U32 R2, R4, R6, RZ ;  /* 0x0000000604027227 */ /* 0x000fc800078e00ff */
[----:B------:R-:W-:Y:S01]  /*4fb0*/  @!P3 IMAD.MOV R3, RZ, RZ, -R3 ;  /* 0x000000ffff03b224 */ /* 0x000fe200078e0a03 */
[C---:B------:R-:W-:Y:S01]  /*4fc0*/  ISETP.GT.U32.AND P3, PT, R10.reuse, R5, PT ;  /* 0x000000050a00720c */ /* 0x040fe20003f64070 */
[----:B------:R-:W-:Y:S01]  /*4fd0*/  @!P5 IMAD.IADD R7, R7, 0x1, -R10 ;  /* 0x000000010707d824 */ /* 0x000fe200078e0a0a */
[----:B------:R-:W-:Y:S01]  /*4fe0*/  ISETP.GT.U32.AND P5, PT, R10, R14, PT ;  /* 0x0000000e0a00720c */ /* 0x000fe20003fa4070 */
[----:B------:R-:W-:Y:S01]  /*4ff0*/  IMAD.MOV R2, RZ, RZ, -R2 ;  /* 0x000000ffff027224 */ /* 0x000fe200078e0a02 */
[----:B------:R0:W-:Y:S01]  /*5000*/  STL [R1+0x4a4], R3 ;  /* 0x0004a40301007387 */ /* 0x0001e20000100800 */
[----:B------:R-:W-:Y:S02]  /*5010*/  VIADD R12, R0, 0x1ac ;  /* 0x000001ac000c7836 */ /* 0x000fe40000000000 */
[----:B------:R-:W-:Y:S02]  /*5020*/  IMAD R6, R10, R2, R6 ;  /* 0x000000020a067224 */ /* 0x000fe400078e0206 */
[----:B------:R-:W-:-:S02]  /*5030*/  VIADD R9, R0, 0x1ad ;  /* 0x000001ad00097836 */ /* 0x000fc40000000000 */
[----:B------:R-:W-:Y:S02]  /*5040*/  VIADD R2, R0, 0x1ab ;  /* 0x000001ab00027836 */ /* 0x000fe40000000000 */
[--C-:B------:R-:W-:Y:S01]  /*5050*/  @!P3 IMAD.IADD R5, R5, 0x1, -R10.reuse ;  /* 0x000000010505b824 */ /* 0x100fe200078e0a0a */
[----:B------:R-:W-:Y:S01]  /*5060*/  ISETP.GE.AND P3, PT, R9, RZ, PT ;  /* 0x000000ff0900720c */ /* 0x000fe20003f66270 */
[----:B0-----:R-:W-:Y:S01]  /*5070*/  IMAD.MOV.U32 R3, RZ, RZ, R11 ;  /* 0x000000ffff037224 */ /* 0x001fe200078e000b */
[----:B------:R-:W-:Y:S01]  /*5080*/  IABS R9, R9 ;  /* 0x0000000900097213 */ /* 0x000fe20000000000 */
[----:B------:R-:W-:Y:S02]  /*5090*/  IMAD.MOV.U32 R11, RZ, RZ, R7 ;  /* 0x000000ffff0b7224 */ /* 0x000fe400078e0007 */
[----:B------:R-:W-:Y:S01]  /*50a0*/  @!P1 IMAD.MOV R3, RZ, RZ, -R3 ;  /* 0x000000ffff039224 */ /* 0x000fe200078e0a03 */
[----:B------:R-:W-:Y:S01]  /*50b0*/  ISETP.GE.AND P1, PT, R13, RZ, PT ;  /* 0x000000ff0d00720c */ /* 0x000fe20003f26270 */
[----:B------:R-:W-:Y:S01]  /*50c0*/  @!P6 IMAD.MOV R11, RZ, RZ, -R11 ;  /* 0x000000ffff0be224 */ /* 0x000fe200078e0a0b */
[----:B------:R-:W-:Y:S01]  /*50d0*/  ISETP.GT.U32.AND P6, PT, R10, R6, PT ;  /* 0x000000060a00720c */ /* 0x000fe20003fc4070 */
[----:B------:R-:W-:Y:S01]  /*50e0*/  @!P5 IMAD.IADD R14, R14, 0x1, -R10 ;  /* 0x000000010e0ed824 */ /* 0x000fe200078e0a0a */
[----:B------:R-:W-:Y:S01]  /*50f0*/  IABS R13, R13 ;  /* 0x0000000d000d7213 */ /* 0x000fe20000000000 */
[----:B------:R0:W-:Y:S01]  /*5100*/  STL [R1+0x4ac], R3 ;  /* 0x0004ac0301007387 */ /* 0x0001e20000100800 */
[----:B------:R-:W-:-:S02]  /*5110*/  VIADD R19, R0, 0x1aa ;  /* 0x000001aa00137836 */ /* 0x000fc40000000000 */
[----:B------:R-:W-:Y:S01]  /*5120*/  ISETP.GT.U32.AND P5, PT, R10, R14, PT ;  /* 0x0000000e0a00720c */ /* 0x000fe20003fa4070 */
[----:B------:R-:W-:Y:S01]  /*5130*/  IMAD.HI.U32 R8, R4, R13, RZ ;  /* 0x0000000d04087227 */ /* 0x000fe200078e00ff */
[----:B------:R1:W-:Y:S03]  /*5140*/  STL [R1+0x4b0], R11 ;  /* 0x0004b00b01007387 */ /* 0x0003e60000100800 */
[----:B------:R-:W-:Y:S02]  /*5150*/  IMAD.MOV R7, RZ, RZ, -R8 ;  /* 0x000000ffff077224 */ /* 0x000fe400078e0a08 */
[----:B0-----:R-:W-:Y:S02]  /*5160*/  IMAD.MOV.U32 R3, RZ, RZ, R5 ;  /* 0x000000ffff037224 */ /* 0x001fe400078e0005 */
[--C-:B------:R-:W-:Y:S02]  /*5170*/  @!P6 IMAD.IADD R6, R6, 0x1, -R10.reuse ;  /* 0x000000010606e824 */ /* 0x100fe400078e0a0a */
[----:B------:R-:W-:Y:S01]  /*5180*/  @!P0 IMAD.MOV R3, RZ, RZ, -R3 ;  /* 0x000000ffff038224 */ /* 0x000fe200078e0a03 */
[----:B------:R-:W-:Y:S01]  /*5190*/  ISETP.GE.AND P0, PT, R12, RZ, PT ;  /* 0x000000ff0c00720c */ /* 0x000fe20003f06270 */
[----:B------:R-:W-:Y:S01]  /*51a0*/  IMAD R13, R10, R7, R13 ;  /* 0x000000070a0d7224 */ /* 0x000fe200078e020d */
[----:B------:R-:W-:Y:S01]  /*51b0*/  IABS R12, R12 ;  /* 0x0000000c000c7213 */ /* 0x000fe20000000000 */
[----:B------:R-:W-:Y:S01]  /*51c0*/  @!P5 IMAD.IADD R14, R14, 0x1, -R10 ;  /* 0x000000010e0ed824 */ /* 0x000fe200078e0a0a */
[----:B-1----:R-:W-:Y:S01]  /*51d0*/  IABS R11, R2 ;  /* 0x00000002000b7213 */ /* 0x002fe20000000000 */
[----:B------:R-:W-:Y:S01]  /*51e0*/  IMAD.HI.U32 R5, R4, R9, RZ ;  /* 0x0000000904057227 */ /* 0x000fe200078e00ff */
[C---:B------:R-:W-:Y:S01]  /*51f0*/  ISETP.GT.U32.AND P6, PT, R10.reuse, R6, PT ;  /* 0x000000060a00720c */ /* 0x040fe20003fc4070 */
[----:B------:R0:W-:Y:S01]  /*5200*/  STL [R1+0x4b8], R3 ;  /* 0x0004b80301007387 */ /* 0x0001e20000100800 */
[----:B------:R-:W-:Y:S01]  /*5210*/  ISETP.GT.U32.AND P5, PT, R10, R13, PT ;  /* 0x0000000d0a00720c */ /* 0x000fe20003fa4070 */
[----:B------:R-:W-:-:S04]  /*5220*/  IMAD.HI.U32 R7, R4, R12, RZ ;  /* 0x0000000c04077227 */ /* 0x000fc800078e00ff */
[----:B------:R-:W-:-:S04]  /*5230*/  IMAD.HI.U32 R8, R4, R11, RZ ;  /* 0x0000000b04087227 */ /* 0x000fc800078e00ff */
[----:B------:R-:W-:Y:S02]  /*5240*/  IMAD.MOV R7, RZ, RZ, -R7 ;  /* 0x000000ffff077224 */ /* 0x000fe400078e0a07 */
[----:B------:R-:W-:Y:S02]  /*5250*/  IMAD.MOV R5, RZ, RZ, -R5 ;  /* 0x000000ffff057224 */ /* 0x000fe400078e0a05 */
[----:B------:R-:W-:Y:S02]  /*5260*/  IMAD.MOV R8, RZ, RZ, -R8 ;  /* 0x000000ffff087224 */ /* 0x000fe400078e0a08 */
[C---:B------:R-:W-:Y:S02]  /*5270*/  IMAD R12, R10.reuse, R7, R12 ;  /* 0x000000070a0c7224 */ /* 0x040fe400078e020c */
[----:B------:R-:W-:Y:S01]  /*5280*/  IMAD R9, R10, R5, R9 ;  /* 0x000000050a097224 */ /* 0x000fe200078e0209 */
[----:B------:R-:W-:Y:S01]  /*5290*/  IABS R5, R19 ;  /* 0x0000001300057213 */ /* 0x000fe20000000000 */
[----:B0-----:R-:W-:-:S02]  /*52a0*/  IMAD.MOV.U32 R3, RZ, RZ, R14 ;  /* 0x000000ffff037224 */ /* 0x001fc400078e000e */
[----:B------:R-:W-:Y:S02]  /*52b0*/  IMAD R11, R10, R8, R11 ;  /* 0x000000080a0b7224 */ /* 0x000fe400078e020b */
[--C-:B------:R-:W-:Y:S01]  /*52c0*/  @!P6 IMAD.IADD R6, R6, 0x1, -R10.reuse ;  /* 0x000000010606e824 */ /* 0x100fe200078e0a0a */
[C---:B------:R-:W-:Y:S01]  /*52d0*/  ISETP.GT.U32.AND P6, PT, R10.reuse, R12, PT ;  /* 0x0000000c0a00720c */ /* 0x040fe20003fc4070 */
[----:B------:R-:W-:Y:S01]  /*52e0*/  @!P4 IMAD.MOV R3, RZ, RZ, -R3 ;  /* 0x000000ffff03c224 */ /* 0x000fe200078e0a03 */
[C---:B------:R-:W-:Y:S01]  /*52f0*/  ISETP.GT.U32.AND P4, PT, R10.reuse, R9, PT ;  /* 0x000000090a00720c */ /* 0x040fe20003f84070 */
[----:B------:R-:W-:Y:S01]  /*5300*/  @!P5 IMAD.IADD R13, R13, 0x1, -R10 ;  /* 0x000000010d0dd824 */ /* 0x000fe200078e0a0a */
[----:B------:R-:W-:Y:S01]  /*5310*/  ISETP.GT.U32.AND P5, PT, R10, R11, PT ;  /* 0x0000000b0a00720c */ /* 0x000fe20003fa4070 */
[----:B------:R-:W-:Y:S01]  /*5320*/  VIADD R16, R0, 0x1a9 ;  /* 0x000001a900107836 */ /* 0x000fe20000000000 */
[----:B------:R0:W-:Y:S01]  /*5330*/  STL [R1+0x4c0], R3 ;  /* 0x0004c00301007387 */ /* 0x0001e20000100800 */
[----:B------:R-:W-:-:S03]  /*5340*/  IMAD.HI.U32 R7, R4, R5, RZ ;  /* 0x0000000504077227 */ /* 0x000fc600078e00ff */
[----:B------:R-:W-:Y:S01]  /*5350*/  IABS R15, R16 ;  /* 0x00000010000f7213 */ /* 0x000fe20000000000 */
[----:B------:R-:W-:Y:S02]  /*5360*/  IMAD.MOV R7, RZ, RZ, -R7 ;  /* 0x000000ffff077224 */ /* 0x000fe400078e0a07 */
[--C-:B------:R-:W-:Y:S02]  /*5370*/  @!P6 IMAD.IADD R12, R12, 0x1, -R10.reuse ;  /* 0x000000010c0ce824 */ /* 0x100fe400078e0a0a */
[--C-:B------:R-:W-:Y:S01]  /*5380*/  @!P4 IMAD.IADD R9, R9, 0x1, -R10.reuse ;  /* 0x000000010909c824 */ /* 0x100fe200078e0a0a */
[C---:B------:R-:W-:Y:S01]  /*5390*/  ISETP.GT.U32.AND P4, PT, R10.reuse, R13, PT ;  /* 0x0000000d0a00720c */ /* 0x040fe20003f84070 */
[----:B------:R-:W-:Y:S01]  /*53a0*/  @!P5 IMAD.IADD R11, R11, 0x1, -R10 ;  /* 0x000000010b0bd824 */ /* 0x000fe200078e0a0a */
[C---:B------:R-:W-:Y:S01]  /*53b0*/  ISETP.GT.U32.AND P5, PT, R10.reuse, R12, PT ;  /* 0x0000000c0a00720c */ /* 0x040fe20003fa4070 */
[----:B0-----:R-:W-:Y:S01]  /*53c0*/  IMAD.MOV.U32 R3, RZ, RZ, R6 ;  /* 0x000000ffff037224 */ /* 0x001fe200078e0006 */
[----:B------:R-:W-:Y:S01]  /*53d0*/  ISETP.GT.U32.AND P6, PT, R10, R9, PT ;  /* 0x000000090a00720c */ /* 0x000fe20003fc4070 */
[----:B------:R-:W-:-:S04]  /*53e0*/  IMAD.HI.U32 R6, R4, R15, RZ ;  /* 0x0000000f04067227 */ /* 0x000fc800078e00ff */
[----:B------:R-:W-:Y:S02]  /*53f0*/  IMAD.MOV R6, RZ, RZ, -R6 ;  /* 0x000000ffff067224 */ /* 0x000fe400078e0a06 */
[----:B------:R-:W-:Y:S01]  /*5400*/  @!P2 IMAD.MOV R3, RZ, RZ, -R3 ;  /* 0x000000ffff03a224 */ /* 0x000fe200078e0a03 */
[C---:B------:R-:W-:Y:S01]  /*5410*/  ISETP.GT.U32.AND P2, PT, R10.reuse, R11, PT ;  /* 0x0000000b0a00720c */ /* 0x040fe20003f44070 */
[C---:B------:R-:W-:Y:S02]  /*5420*/  IMAD R5, R10.reuse, R7, R5 ;  /* 0x000000070a057224 */ /* 0x040fe400078e0205 */
[C---:B------:R-:W-:Y:S01]  /*5430*/  IMAD R15, R10.reuse, R6, R15 ;  /* 0x000000060a0f7224 */ /* 0x040fe200078e020f */
[----:B------:R0:W-:Y:S01]  /*5440*/  STL [R1+0x4c4], R3 ;  /* 0x0004c40301007387 */ /* 0x0001e20000100800 */
[--C-:B------:R-:W-:Y:S01]  /*5450*/  @!P4 IMAD.IADD R13, R13, 0x1, -R10.reuse ;  /* 0x000000010d0dc824 */ /* 0x100fe200078e0a0a */
[----:B------:R-:W-:Y:S01]  /*5460*/  ISETP.GT.U32.AND P4, PT, R10, R5, PT ;  /* 0x000000050a00720c */ /* 0x000fe20003f84070 */
[----:B------:R-:W-:Y:S01]  /*5470*/  @!P5 IMAD.IADD R12, R12, 0x1, -R10 ;  /* 0x000000010c0cd824 */ /* 0x000fe200078e0a0a */
[----:B------:R-:W-:Y:S01]  /*5480*/  ISETP.GT.U32.AND P5, PT, R10, R15, PT ;  /* 0x0000000f0a00720c */ /* 0x000fe20003fa4070 */
[----:B------:R-:W-:-:S02]  /*5490*/  VIADD R6, R0, 0x1a6 ;  /* 0x000001a600067836 */ /* 0x000fc40000000000 */
[C---:B------:R-:W-:Y:S02]  /*54a0*/  VIADD R8, R0.reuse, 0x1a8 ;  /* 0x000001a800087836 */ /* 0x040fe40000000000 */
[--C-:B------:R-:W-:Y:S01]  /*54b0*/  @!P2 IMAD.IADD R11, R11, 0x1, -R10.reuse ;  /* 0x000000010b0ba824 */ /* 0x100fe200078e0a0a */
[----:B------:R-:W-:Y:S01]  /*54c0*/  ISETP.GE.AND P2, PT, R19, RZ, PT ;  /* 0x000000ff1300720c */ /* 0x000fe20003f46270 */
[----:B------:R-:W-:Y:S01]  /*54d0*/  VIADD R7, R0, 0x1a7 ;  /* 0x000001a700077836 */ /* 0x000fe20000000000 */
[----:B------:R-:W-:Y:S01]  /*54e0*/  IABS R19, R6 ;  /* 0x0000000600137213 */ /* 0x000fe20000000000 */
[--C-:B------:R-:W-:Y:S01]  /*54f0*/  @!P6 IMAD.IADD R9, R9, 0x1, -R10.reuse ;  /* 0x000000010909e824 */ /* 0x100fe200078e0a0a */
[----:B------:R-:W-:Y:S01]  /*5500*/  IABS R18, R8 ;  /* 0x0000000800127213 */ /* 0x000fe20000000000 */
[--C-:B------:R-:W-:Y:S01]  /*5510*/  @!P4 IMAD.IADD R5, R5, 0x1, -R10.reuse ;  /* 0x000000010505c824 */ /* 0x100fe200078e0a0a */
[----:B------:R-:W-:Y:S01]  /*5520*/  ISETP.GE.AND P4, PT, R16, RZ, PT ;  /* 0x000000ff1000720c */ /* 0x000fe20003f86270 */
[----:B------:R-:W-:Y:S01]  /*5530*/  @!P5 IMAD.IADD R15, R15, 0x1, -R10 ;  /* 0x000000010f0fd824 */ /* 0x000fe200078e0a0a */
[----:B------:R-:W-:Y:S01]  /*5540*/  IABS R17, R7 ;  /* 0x0000000700117213 */ /* 0x000fe20000000000 */
[----:B------:R-:W-:Y:S01]  /*5550*/  IMAD.MOV.U32 R16, RZ, RZ, R19 ;  /* 0x000000ffff107224 */ /* 0x000fe200078e0013 */
[----:B------:R-:W-:Y:S01]  /*5560*/  ISETP.GE.AND P6, PT, R2, RZ, PT ;  /* 0x000000ff0200720c */ /* 0x000fe20003fc6270 */
[----:B------:R-:W-:Y:S01]  /*5570*/  IMAD.HI.U32 R14, R4, R18, RZ ;  /* 0x00000012040e7227 */ /* 0x000fe200078e00ff */
[----:B------:R-:W-:-:S03]  /*5580*/  ISETP.GT.U32.AND P5, PT, R10, R15, PT ;  /* 0x0000000f0a00720c */ /* 0x000fc60003fa4070 */
[----:B------:R-:W-:Y:S02]  /*5590*/  IMAD.MOV.U32 R20, RZ, RZ, R13 ;  /* 0x000000ffff147224 */ /* 0x000fe400078e000d */
[----:B------:R-:W-:-:S04]  /*55a0*/  IMAD.HI.U32 R13, R4, R16, RZ ;  /* 0x00000010040d7227 */ /* 0x000fc800078e00ff */
[----:B------:R-:W-:Y:S02]  /*55b0*/  IMAD.MOV R14, RZ, RZ, -R14 ;  /* 0x000000ffff0e7224 */ /* 0x000fe400078e0a0e */
[----:B0-----:R-:W-:Y:S02]  /*55c0*/  IMAD.MOV.U32 R3, RZ, RZ, R9 ;  /* 0x000000ffff037224 */ /* 0x001fe400078e0009 */
[----:B------:R-:W-:Y:S02]  /*55d0*/  IMAD.MOV R9, RZ, RZ, -R13 ;  /* 0x000000ffff097224 */ /* 0x000fe400078e0a0d */
[----:B------:R-:W-:Y:S01]  /*55e0*/  @!P1 IMAD.MOV R20, RZ, RZ, -R20 ;  /* 0x000000ffff149224 */ /* 0x000fe200078e0a14 */
[C---:B------:R-:W-:Y:S01]  /*55f0*/  ISETP.GT.U32.AND P1, PT, R10.reuse, R5, PT ;  /* 0x000000050a00720c */ /* 0x040fe20003f24070 */
[C---:B------:R-:W-:Y:S02]  /*5600*/  IMAD R18, R10.reuse, R14, R18 ;  /* 0x0000000e0a127224 */ /* 0x040fe400078e0212 */
[----:B------:R-:W-:Y:S01]  /*5610*/  IMAD R16, R10, R9, R16 ;  /* 0x000000090a107224 */ /* 0x000fe200078e0210 */
[----:B------:R-:W-:Y:S01]  /*5620*/  STL [R1+0x4cc], R20 ;  /* 0x0004cc1401007387 */ /* 0x000fe20000100800 */
[----:B------:R-:W-:-:S04]  /*5630*/  IMAD.HI.U32 R2, R4, R17, RZ ;  /* 0x0000001104027227 */ /* 0x000fc800078e00ff */
[----:B------:R-:W-:Y:S01]  /*5640*/  @!P3 IMAD.MOV R3, RZ, RZ, -R3 ;  /* 0x000000ffff03b224 */ /* 0x000fe200078e0a03 */
[C---:B------:R-:W-:Y:S01]  /*5650*/  ISETP.GT.U32.AND P3, PT, R10.reuse, R18, PT ;  /* 0x000000120a00720c */ /* 0x040fe20003f64070 */
[----:B------:R-:W-:Y:S01]  /*5660*/  @!P5 IMAD.IADD R15, R15, 0x1, -R10 ;  /* 0x000000010f0fd824 */ /* 0x000fe200078e0a0a */
[C---:B------:R-:W-:Y:S01]  /*5670*/  ISETP.GT.U32.AND P5, PT, R10.reuse, R16, PT ;  /* 0x000000100a00720c */ /* 0x040fe20003fa4070 */
[----:B------:R-:W-:Y:S01]  /*5680*/  IMAD.MOV R2, RZ, RZ, -R2 ;  /* 0x000000ffff027224 */ /* 0x000fe200078e0a02 */
[----:B------:R0:W-:Y:S01]  /*5690*/  STL [R1+0x4d4], R3 ;  /* 0x0004d40301007387 */ /* 0x0001e20000100800 */
[----:B------:R-:W-:Y:S01]  /*56a0*/  @!P1 IMAD.IADD R5, R5, 0x1, -R10 ;  /* 0x0000000105059824 */ /* 0x000fe200078e0a0a */
[----:B------:R-:W-:Y:S01]  /*56b0*/  ISETP.GE.AND P1, PT, R7, RZ, PT ;  /* 0x000000ff0700720c */ /* 0x000fe20003f26270 */
[----:B------:R-:W-:Y:S02]  /*56c0*/  IMAD R17, R10, R2, R17 ;  /* 0x000000020a117224 */ /* 0x000fe400078e0211 */
[----:B------:R-:W-:-:S02]  /*56d0*/  VIADD R7, R0, 0x1a4 ;  /* 0x000001a400077836 */ /* 0x000fc40000000000 */
[----:B------:R-:W-:Y:S02]  /*56e0*/  VIADD R2, R0, 0x1a5 ;  /* 0x000001a500027836 */ /* 0x000fe40000000000 */
[--C-:B------:R-:W-:Y:S01]  /*56f0*/  @!P3 IMAD.IADD R18, R18, 0x1, -R10.reuse ;  /* 0x000000011212b824 */ /* 0x100fe200078e0a0a */
[----:B------:R-:W-:Y:S01]  /*5700*/  ISETP.GE.AND P3, PT, R6, RZ, PT ;  /* 0x000000ff0600720c */ /* 0x000fe20003f66270 */
[----:B0-----:R-:W-:Y:S01]  /*5710*/  IMAD.MOV.U32 R3, RZ, RZ, R11 ;  /* 0x000000ffff037224 */ /* 0x001fe200078e000b */
[----:B------:R-:W-:Y:S01]  /*5720*/  IABS R6, R7 ;  /* 0x0000000700067213 */ /* 0x000fe20000000000 */
[----:B------:R-:W-:Y:S01]  /*5730*/  @!P5 IMAD.IADD R16, R16, 0x1, -R10 ;  /* 0x000000011010d824 */ /* 0x000fe200078e0a0a */
[----:B------:R-:W-:Y:S01]  /*5740*/  IABS R13, R2 ;  /* 0x00000002000d7213 */ /* 0x000fe20000000000 */
[----:B------:R-:W-:Y:S01]  /*5750*/  @!P6 IMAD.MOV R3, RZ, RZ, -R3 ;  /* 0x000000ffff03e224 */ /* 0x000fe200078e0a03 */
[----:B------:R-:W-:Y:S01]  /*5760*/  ISETP.GT.U32.AND P6, PT, R10, R17, PT ;  /* 0x000000110a00720c */ /* 0x000fe20003fc4070 */
[----:B------:R-:W-:Y:S01]  /*5770*/  @!P0 IMAD.MOV R12, RZ, RZ, -R12 ;  /* 0x000000ffff0c8224 */ /* 0x000fe200078e0a0c */
[----:B------:R-:W-:Y:S01]  /*5780*/  ISETP.GE.AND P0, PT, R8, RZ, PT ;  /* 0x000000ff0800720c */ /* 0x000fe20003f06270 */
[----:B------:R-:W-:Y:S01]  /*5790*/  IMAD.HI.U32 R8, R4, R6, RZ ;  /* 0x0000000604087227 */ /* 0x000fe200078e00ff */
[----:B------:R-:W-:-:S02]  /*57a0*/  ISETP.GT.U32.AND P5, PT, R10, R16, PT ;  /* 0x000000100a00720c */ /* 0x000fc40003fa4070 */
[----:B------:R-:W-:Y:S01]  /*57b0*/  STL [R1+0x4dc], R12 ;  /* 0x0004dc0c01007387 */ /* 0x000fe20000100800 */
[----:B------:R-:W-:Y:S02]  /*57c0*/  IMAD.MOV R8, RZ, RZ, -R8 ;  /* 0x000000ffff087224 */ /* 0x000fe400078e0a08 */
[----:B------:R-:W-:Y:S01]  /*57d0*/  IMAD.HI.U32 R9, R4, R13, RZ ;  /* 0x0000000d04097227 */ /* 0x000fe200078e00ff */
[----:B------:R0:W-:Y:S03]  /*57e0*/  STL [R1+0x4e0], R3 ;  /* 0x0004e00301007387 */ /* 0x0001e60000100800 */
[----:B------:R-:W-:Y:S01]  /*57f0*/  @!P6 IMAD.IADD R17, R17, 0x1, -R10 ;  /* 0x000000011111e824 */ /* 0x000fe200078e0a0a */
[C---:B------:R-:W-:Y:S01]  /*5800*/  ISETP.GT.U32.AND P6, PT, R10.reuse, R18, PT ;  /* 0x000000120a00720c */ /* 0x040fe20003fc4070 */
[----:B------:R-:W-:Y:S02]  /*5810*/  IMAD R6, R10, R8, R6 ;  /* 0x000000080a067224 */ /* 0x000fe400078e0206 */
[----:B------:R-:W-:-:S02]  /*5820*/  IMAD.MOV R9, RZ, RZ, -R9 ;  /* 0x000000ffff097224 */ /* 0x000fc400078e0a09 */
[--C-:B------:R-:W-:Y:S01]  /*5830*/  @!P5 IMAD.IADD R16, R16, 0x1, -R10.reuse ;  /* 0x000000011010d824 */ /* 0x100fe200078e0a0a */
[C---:B------:R-:W-:Y:S01]  /*5840*/  ISETP.GT.U32.AND P5, PT, R10.reuse, R6, PT ;  /* 0x000000060a00720c */ /* 0x040fe20003fa4070 */
[----:B------:R-:W-:Y:S02]  /*5850*/  IMAD R13, R10, R9, R13 ;  /* 0x000000090a0d7224 */ /* 0x000fe400078e020d */
[----:B0-----:R-:W-:Y:S02]  /*5860*/  IMAD.MOV.U32 R3, RZ, RZ, R5 ;  /* 0x000000ffff037224 */ /* 0x001fe400078e0005 */
[----:B------:R-:W-:Y:S02]  /*5870*/  VIADD R8, R0, 0x1a1 ;  /* 0x000001a100087836 */ /* 0x000fe40000000000 */
[--C-:B------:R-:W-:Y:S01]  /*5880*/  @!P6 IMAD.IADD R18, R18, 0x1, -R10.reuse ;  /* 0x000000011212e824 */ /* 0x100fe200078e0a0a */
[C---:B------:R-:W-:Y:S01]  /*5890*/  ISETP.GT.U32.AND P6, PT, R10.reuse, R13, PT ;  /* 0x0000000d0a00720c */ /* 0x040fe20003fc4070 */
[----:B------:R-:W-:Y:S01]  /*58a0*/  @!P2 IMAD.MOV R3, RZ, RZ, -R3 ;  /* 0x000000ffff03a224 */ /* 0x000fe200078e0a03 */
[----:B------:R-:W-:Y:S01]  /*58b0*/  ISETP.GT.U32.AND P2, PT, R10, R17, PT ;  /* 0x000000110a00720c */ /* 0x000fe20003f44070 */
[----:B------:R-:W-:Y:S01]  /*58c0*/  VIADD R11, R0, 0x1a3 ;  /* 0x000001a3000b7836 */ /* 0x000fe20000000000 */
[----:B------:R-:W-:Y:S01]  /*58d0*/  IABS R12, R8 ;  /* 0x00000008000c7213 */ /* 0x000fe20000000000 */
[----:B------:R-:W-:Y:S01]  /*58e0*/  @!P5 IMAD.IADD R6, R6, 0x1, -R10 ;  /* 0x000000010606d824 */ /* 0x000fe200078e0a0a */
[----:B------:R0:W-:Y:S01]  /*58f0*/  STL [R1+0x4f8], R3 ;  /* 0x0004f80301007387 */ /* 0x0001e20000100800 */
[----:B------:R-:W-:Y:S01]  /*5900*/  VIADD R5, R0, 0x1a2 ;  /* 0x000001a200057836 */ /* 0x000fe20000000000 */
[----:B------:R-:W-:Y:S01]  /*5910*/  IABS R14, R11 ;  /* 0x0000000b000e7213 */ /* 0x000fe20000000000 */
[----:B------:R-:W-:Y:S01]  /*5920*/  IMAD.MOV.U32 R20, RZ, RZ, R15 ;  /* 0x000000ffff147224 */ /* 0x000fe200078e000f */
[----:B------:R-:W-:Y:S01]  /*5930*/  ISETP.GT.U32.AND P5, PT, R10, R6, PT ;  /* 0x000000060a00720c */ /* 0x000fe20003fa4070 */
[----:B------:R-:W-:Y:S01]  /*5940*/  IMAD.HI.U32 R15, R4, R12, RZ ;  /* 0x0000000c040f7227 */ /* 0x000fe200078e00ff */
[----:B------:R-:W-:-:S03]  /*5950*/  IABS R9, R5 ;  /* 0x0000000500097213 */ /* 0x000fc60000000000 */
[----:B------:R-:W-:Y:S01]  /*5960*/  @!P6 IMAD.IADD R13, R13, 0x1, -R10 ;  /* 0x000000010d0de824 */ /* 0x000fe200078e0a0a */
[----:B------:R-:W-:Y:S01]  /*5970*/  ISETP.GE.AND P6, PT, R7, RZ, PT ;  /* 0x000000ff0700720c */ /* 0x000fe20003fc6270 */
[----:B0-----:R-:W-:Y:S02]  /*5980*/  IMAD.MOV.U32 R3, RZ, RZ, R18 ;  /* 0x000000ffff037224 */ /* 0x001fe400078e0012 */
[----:B------:R-:W-:Y:S01]  /*5990*/  @!P2 IMAD.IADD R17, R17, 0x1, -R10 ;  /* 0x000000011111a824 */ /* 0x000fe200078e0a0a */
[----:B------:R-:W-:Y:S01]  /*59a0*/  ISETP.GE.AND P2, PT, R2, RZ, PT ;  /* 0x000000ff0200720c */ /* 0x000fe20003f46270 */
[----:B------:R-:W-:-:S04]  /*59b0*/  IMAD.HI.U32 R19, R4, R14, RZ ;  /* 0x0000000e04137227 */ /* 0x000fc800078e00ff */
[----:B------:R-:W-:Y:S01]  /*59c0*/  @!P4 IMAD.MOV R20, RZ, RZ, -R20 ;  /* 0x000000ffff14c224 */ /* 0x000fe200078e0a14 */
[----:B------:R-:W-:Y:S01]  /*59d0*/  ISETP.GT.U32.AND P4, PT, R10, R13, PT ;  /* 0x0000000d0a00720c */ /* 0x000fe20003f84070 */
[----:B------:R-:W-:Y:S02]  /*59e0*/  IMAD.MOV R15, RZ, RZ, -R15 ;  /* 0x000000ffff0f7224 */ /* 0x000fe400078e0a0f */
[----:B------:R-:W-:Y:S01]  /*59f0*/  @!P0 IMAD.MOV R3, RZ, RZ, -R3 ;  /* 0x000000ffff038224 */ /* 0x000fe200078e0a03 */
[----:B------:R-:W-:Y:S01]  /*5a00*/  STL [R1+0x510], R20 ;  /* 0x0005101401007387 */ /* 0x000fe20000100800 */
[----:B------:R-:W-:-:S03]  /*5a10*/  IMAD.HI.U32 R2, R4, R9, RZ ;  /* 0x0000000904027227 */ /* 0x000fc600078e00ff */
[----:B------:R0:W-:Y:S01]  /*5a20*/  STL [R1+0x518], R3 ;  /* 0x0005180301007387 */ /* 0x0001e20000100800 */
[----:B------:R-:W-:Y:S02]  /*5a30*/  IMAD.MOV R19, RZ, RZ, -R19 ;  /* 0x000000ffff137224 */ /* 0x000fe400078e0a13 */
[----:B------:R-:W-:Y:S01]  /*5a40*/  @!P1 IMAD.MOV R17, RZ, RZ, -R17 ;  /* 0x000000ffff119224 */ /* 0x000fe200078e0a11 */
[----:B------:R-:W-:Y:S01]  /*5a50*/  ISETP.GE.AND P1, PT, R11, RZ, PT ;  /* 0x000000ff0b00720c */ /* 0x000fe20003f26270 */
[C---:B------:R-:W-:Y:S02]  /*5a60*/  IMAD R11, R10.reuse, R15, R12 ;  /* 0x0000000f0a0b7224 */ /* 0x040fe400078e020c */
[----:B------:R-:W-:Y:S01]  /*5a70*/  IMAD.MOV R2, RZ, RZ, -R2 ;  /* 0x000000ffff027224 */ /* 0x000fe200078e0a02 */
[----:B------:R-:W-:Y:S01]  /*5a80*/  STL [R1+0x52c], R17 ;  /* 0x00052c1101007387 */ /* 0x000fe20000100800 */
[----:B------:R-:W-:Y:S02]  /*5a90*/  IMAD R14, R10, R19, R14 ;  /* 0x000000130a0e7224 */ /* 0x000fe400078e020e */
[----:B0-----:R-:W-:-:S02]  /*5aa0*/  IMAD.MOV.U32 R3, RZ, RZ, R16 ;  /* 0x000000ffff037224 */ /* 0x001fc400078e0010 */
[--C-:B------:R-:W-:Y:S01]  /*5ab0*/  @!P5 IMAD.IADD R6, R6, 0x1, -R10.reuse ;  /* 0x000000010606d824 */ /* 0x100fe200078e0a0a */
[C---:B------:R-:W-:Y:S01]  /*5ac0*/  ISETP.GT.U32.AND P5, PT, R10.reuse, R11, PT ;  /* 0x0000000b0a00720c */ /* 0x040fe20003fa4070 */
[C---:B------:R-:W-:Y:S01]  /*5ad0*/  IMAD R9, R10.reuse, R2, R9 ;  /* 0x000000020a097224 */ /* 0x040fe200078e0209 */
[C---:B------:R-:W-:Y:S01]  /*5ae0*/  ISETP.GT.U32.AND P0, PT, R10.reuse, R14, PT ;  /* 0x0000000e0a00720c */ /* 0x040fe20003f04070 */
[----:B------:R-:W-:Y:S02]  /*5af0*/  @!P3 IMAD.MOV R3, RZ, RZ, -R3 ;  /* 0x000000ffff03b224 */ /* 0x000fe400078e0a03 */
[----:B------:R-:W-:Y:S01]  /*5b00*/  @!P4 IMAD.IADD R13, R13, 0x1, -R10 ;  /* 0x000000010d0dc824 */ /* 0x000fe200078e0a0a */
[----:B------:R-:W-:Y:S01]  /*5b10*/  ISETP.GT.U32.AND P3, PT, R10, R9, PT ;  /* 0x000000090a00720c */ /* 0x000fe20003f64070 */
[C---:B------:R-:W-:Y:S01]  /*5b20*/  VIADD R7, R0.reuse, 0x1a0 ;  /* 0x000001a000077836 */ /* 0x040fe20000000000 */
[----:B------:R0:W-:Y:S01]  /*5b30*/  STL [R1+0x530], R3 ;  /* 0x0005300301007387 */ /* 0x0001e20000100800 */
[----:B------:R-:W-:Y:S01]  /*5b40*/  ISETP.GE.AND P4, PT, R5, RZ, PT ;  /* 0x000000ff0500720c */ /* 0x000fe20003f86270 */
[----:B------:R-:W-:-:S02]  /*5b50*/  VIADD R5, R0, 0x19f ;  /* 0x0000019f00057836 */ /* 0x000fc40000000000 */
[----:B------:R-:W-:Y:S01]  /*5b60*/  IABS R2, R7 ;  /* 0x0000000700027213 */ /* 0x000fe20000000000 */
[--C-:B------:R-:W-:Y:S02]  /*5b70*/  @!P5 IMAD.IADD R11, R11, 0x1, -R10.reuse ;  /* 0x000000010b0bd824 */ /* 0x100fe400078e0a0a */
[----:B------:R-:W-:Y:S01]  /*5b80*/  @!P0 IMAD.IADD R14, R14, 0x1, -R10 ;  /* 0x000000010e0e8824 */ /* 0x000fe200078e0a0a */
[----:B------:R-:W-:Y:S01]  /*5b90*/  ISETP.GE.AND P0, PT, R8, RZ, PT ;  /* 0x000000ff0800720c */ /* 0x000fe20003f06270 */
[----:B------:R-:W-:Y:S01]  /*5ba0*/  IMAD.HI.U32 R12, R4, R2, RZ ;  /* 0x00000002040c7227 */ /* 0x000fe200078e00ff */
[----:B------:R-:W-:-:S03]  /*5bb0*/  ISETP.GT.U32.AND P5, PT, R10, R11, PT ;  /* 0x0000000b0a00720c */ /* 0x000fc60003fa4070 */
[----:B0-----:R-:W-:Y:S01]  /*5bc0*/  IMAD.MOV.U32 R3, RZ, RZ, R13 ;  /* 0x000000ffff037224 */ /* 0x001fe200078e000d */
[----:B------:R-:W-:Y:S01]  /*5bd0*/  IABS R13, R5 ;  /* 0x00000005000d7213 */ /* 0x000fe20000000000 */
[----:B------:R-:W-:Y:S01]  /*5be0*/  @!P3 IMAD.IADD R9, R9, 0x1, -R10 ;  /* 0x000000010909b824 */ /* 0x000fe200078e0a0a */
[C---:B------:R-:W-:Y:S01]  /*5bf0*/  ISETP.GT.U32.AND P3, PT, R10.reuse, R14, PT ;  /* 0x0000000e0a00720c */ /* 0x040fe20003f64070 */
[----:B------:R-:W-:Y:S02]  /*5c00*/  @!P2 IMAD.MOV R3, RZ, RZ, -R3 ;  /* 0x000000ffff03a224 */ /* 0x000fe400078e0a03 */
[----:B------:R-:W-:Y:S01]  /*5c10*/  IMAD.MOV R12, RZ, RZ, -R12 ;  /* 0x000000ffff0c7224 */ /* 0x000fe200078e0a0c */
[----:B------:R-:W-:Y:S01]  /*5c20*/  ISETP.GT.U32.AND P2, PT, R10, R9, PT ;  /* 0x000000090a00720c */ /* 0x000fe20003f44070 */
[----:B------:R-:W-:Y:S01]  /*5c30*/  VIADD R8, R0, 0x19e ;  /* 0x0000019e00087836 */ /* 0x000fe20000000000 */
[----:B------:R0:W-:Y:S01]  /*5c40*/  STL [R1+0x538], R3 ;  /* 0x0005380301007387 */ /* 0x0001e20000100800 */
[----:B------:R-:W-:-:S02]  /*5c50*/  IMAD R2, R10, R12, R2 ;  /* 0x0000000c0a027224 */ /* 0x000fc400078e0202 */
[--C-:B------:R-:W-:Y:S01]  /*5c60*/  @!P5 IMAD.IADD R11, R11, 0x1, -R10.reuse ;  /* 0x000000010b0bd824 */ /* 0x100fe200078e0a0a */
[----:B------:R-:W-:Y:S01]  /*5c70*/  IABS R12, R8 ;  /* 0x00000008000c7213 */ /* 0x000fe20000000000 */
[----:B------:R-:W-:Y:S02]  /*5c80*/  VIADD R19, R0, 0x18b ;  /* 0x0000018b00137836 */ /* 0x000fe40000000000 */
[----:B------:R-:W-:Y:S01]  /*5c90*/  @!P3 IMAD.IADD R14, R14, 0x1, -R10 ;  /* 0x000000010e0eb824 */ /* 0x000fe200078e0a0a */
[----:B------:R-:W-:Y:S01]  /*5ca0*/  ISETP.GT.U32.AND P3, PT, R10, R2, PT ;  /* 0x000000020a00720c */ /* 0x000fe20003f64070 */
[----:B------:R-:W-:Y:S01]  /*5cb0*/  IMAD.HI.U32 R16, R4, R12, RZ ;  /* 0x0000000c04107227 */ /* 0x000fe200078e00ff */
[----:B------:R-:W-:-:S03]  /*5cc0*/  IABS R20, R19 ;  /* 0x0000001300147213 */ /* 0x000fc60000000000 */
[----:B0-----:R-:W-:Y:S02]  /*5cd0*/  IMAD.MOV.U32 R3, RZ, RZ, R6 ;  /* 0x000000ffff037224 */ /* 0x001fe400078e0006 */
[----:B------:R-:W-:-:S04]  /*5ce0*/  IMAD.HI.U32 R6, R4, R13, RZ ;  /* 0x0000000d04067227 */ /* 0x000fc800078e00ff */
[----:B------:R-:W-:Y:S02]  /*5cf0*/  IMAD.MOV R6, RZ, RZ, -R6 ;  /* 0x000000ffff067224 */ /* 0x000fe400078e0a06 */
[----:B------:R-:W-:Y:S01]  /*5d00*/  @!P2 IMAD.IADD R9, R9, 0x1, -R10 ;  /* 0x000000010909a824 */ /* 0x000fe200078e0a0a */
[----:B------:R-:W-:Y:S01]  /*5d10*/  ISETP.GE.AND P2, PT, R5, RZ, PT ;  /* 0x000000ff0500720c */ /* 0x000fe20003f46270 */
[----:B------:R-:W-:Y:S02]  /*5d20*/  IMAD R13, R10, R6, R13 ;  /* 0x000000060a0d7224 */ /* 0x000fe400078e020d */
[----:B------:R-:W-:Y:S01]  /*5d30*/  @!P6 IMAD.MOV R3, RZ, RZ, -R3 ;  /* 0x000000ffff03e224 */ /* 0x000fe200078e0a03 */
[----:B------:R-:W-:Y:S01]  /*5d40*/  ISETP.GE.AND P6, PT, R7, RZ, PT ;  /* 0x000000ff0700720c */ /* 0x000fe20003fc6270 */
[----:B------:R-:W-:Y:S01]  /*5d50*/  VIADD R5, R0, 0x19d ;  /* 0x0000019d00057836 */ /* 0x000fe20000000000 */
[----:B------:R-:W-:Y:S01]  /*5d60*/  ISETP.GT.U32.AND P5, PT, R10, R13, PT ;  /* 0x0000000d0a00720c */ /* 0x000fe20003fa4070 */
[----:B------:R-:W-:Y:S01]  /*5d70*/  IMAD.MOV R16, RZ, RZ, -R16 ;  /* 0x000000ffff107224 */ /* 0x000fe200078e0a10 */
[----:B------:R0:W-:Y:S01]  /*5d80*/  STL [R1+0x53c], R3 ;  /* 0x00053c0301007387 */ /* 0x0001e20000100800 */
[----:B------:R-:W-:Y:S01]  /*5d90*/  @!P3 IMAD.IADD R2, R2, 0x1, -R10 ;  /* 0x000000010202b824 */ /* 0x000fe200078e0a0a */
[----:B------:R-:W-:Y:S01]  /*5da0*/  IABS R7, R5 ;  /* 0x0000000500077213 */ /* 0x000fe20000000000 */
[----:B------:R-:W-:Y:S01]  /*5db0*/  IMAD R12, R10, R16, R12 ;  /* 0x000000100a0c7224 */ /* 0x000fe200078e020c */
[----:B------:R-:W-:Y:S01]  /*5dc0*/  ISETP.GE.AND P3, PT, R8, RZ, PT ;  /* 0x000000ff0800720c */ /* 0x000fe20003f66270 */
[----:B------:R-:W-:-:S02]  /*5dd0*/  VIADD R6, R0, 0x19c ;  /* 0x0000019c00067836 */ /* 0x000fc40000000000 */
[----:B------:R-:W-:-:S03]  /*5de0*/  IMAD.HI.U32 R8, R4, R7, RZ ;  /* 0x0000000704087227 */ /* 0x000fc600078e00ff */
[----:B------:R-:W-:Y:S01]  /*5df0*/  IABS R15, R6 ;  /* 0x00000006000f7213 */ /* 0x000fe20000000000 */
[----:B------:R-:W-:Y:S02]  /*5e00*/  @!P5 IMAD.IADD R13, R13, 0x1, -R10 ;  /* 0x000000010d0dd824 */ /* 0x000fe400078e0a0a */
[----:B0-----:R-:W-:Y:S02]  /*5e10*/  IMAD.MOV.U32 R3, RZ, RZ, R14 ;  /* 0x000000ffff037224 */ /* 0x001fe400078e000e */
[----:B------:R-:W-:Y:S01]  /*5e20*/  IMAD.MOV.U32 R14, RZ, RZ, R9 ;  /* 0x000000ffff0e7224 */ /* 0x000fe200078e0009 */
[C---:B------:R-:W-:Y:S01]  /*5e30*/  ISETP.GT.U32.AND P5, PT, R10.reuse, R13, PT ;  /* 0x0000000d0a00720c */ /* 0x040fe20003fa4070 */
[----:B------:R-:W-:Y:S01]  /*5e40*/  @!P1 IMAD.MOV R3, RZ, RZ, -R3 ;  /* 0x000000ffff039224 */ /* 0x000fe200078e0a03 */
[C---:B------:R-:W-:Y:S01]  /*5e50*/  ISETP.GT.U32.AND P1, PT, R10.reuse, R2, PT ;  /* 0x000000020a00720c */ /* 0x040fe20003f24070 */
[----:B------:R-:W-:Y:S01]  /*5e60*/  @!P4 IMAD.MOV R14, RZ, RZ, -R14 ;  /* 0x000000ffff0ec224 */ /* 0x000fe200078e0a0e */
[----:B------:R-:W-:Y:S01]  /*5e70*/  ISETP.GT.U32.AND P4, PT, R10, R12, PT ;  /* 0x0000000c0a00720c */ /* 0x000fe20003f84070 */
[----:B------:R-:W-:Y:S01]  /*5e80*/  IMAD.MOV R8, RZ, RZ, -R8 ;  /* 0x000000ffff087224 */ /* 0x000fe200078e0a08 */
[----:B------:R0:W-:Y:S01]  /*5e90*/  STL [R1+0x548], R3 ;  /* 0x0005480301007387 */ /* 0x0001e20000100800 */
[----:B------:R-:W-:-:S03]  /*5ea0*/  IMAD.HI.U32 R9, R4, R15, RZ ;  /* 0x0000000f04097227 */ /* 0x000fc600078e00ff */
[----:B------:R1:W-:Y:S01]  /*5eb0*/  STL [R1+0x54c], R14 ;  /* 0x00054c0e01007387 */ /* 0x0003e20000100800 */
[C---:B------:R-:W-:Y:S02]  /*5ec0*/  IMAD R7, R10.reuse, R8, R7 ;  /* 0x000000080a077224 */ /* 0x040fe400078e0207 */
[--C-:B------:R-:W-:Y:S02]  /*5ed0*/  @!P5 IMAD.IADD R13, R13, 0x1, -R10.reuse ;  /* 0x000000010d0dd824 */ /* 0x100fe400078e0a0a */
[----:B------:R-:W-:Y:S01]  /*5ee0*/  IMAD.MOV R9, RZ, RZ, -R9 ;  /* 0x000000ffff097224 */ /* 0x000fe200078e0a09 */
[----:B------:R-:W-:Y:S01]  /*5ef0*/  ISETP.GT.U32.AND P5, PT, R10, R7, PT ;  /* 0x000000070a00720c */ /* 0x000fe20003fa4070 */
[--C-:B------:R-:W-:Y:S01]  /*5f00*/  @!P1 IMAD.IADD R2, R2, 0x1, -R10.reuse ;  /* 0x0000000102029824 */ /* 0x100fe200078e0a0a */
[----:B------:R-:W-:Y:S01]  /*5f10*/  ISETP.GE.AND P1, PT, R6, RZ, PT ;  /* 0x000000ff0600720c */ /* 0x000fe20003f26270 */
[----:B------:R-:W-:Y:S02]  /*5f20*/  @!P4 IMAD.IADD R12, R12, 0x1, -R10 ;  /* 0x000000010c0cc824 */ /* 0x000fe400078e0a0a */
[----:B0-----:R-:W-:-:S02]  /*5f30*/  IMAD.MOV.U32 R3, RZ, RZ, R11 ;  /* 0x000000ffff037224 */ /* 0x001fc400078e000b */
[C---:B------:R-:W-:Y:S01]  /*5f40*/  IMAD R15, R10.reuse, R9, R15 ;  /* 0x000000090a0f7224 */ /* 0x040fe200078e020f */
[C---:B------:R-:W-:Y:S01]  /*5f50*/  ISETP.GT.U32.AND P4, PT, R10.reuse, R12, PT ;  /* 0x0000000c0a00720c */ /* 0x040fe20003f84070 */
[----:B-1----:R-:W-:Y:S02]  /*5f60*/  IMAD.MOV.U32 R14, RZ, RZ, R2 ;  /* 0x000000ffff0e7224 */ /* 0x002fe400078e0002 */
[----:B------:R-:W-:Y:S01]  /*5f70*/  @!P0 IMAD.MOV R3, RZ, RZ, -R3 ;  /* 0x000000ffff038224 */ /* 0x000fe200078e0a03 */
[----:B------:R-:W-:Y:S01]  /*5f80*/  ISETP.GE.AND P0, PT, R5, RZ, PT ;  /* 0x000000ff0500720c */ /* 0x000fe20003f06270 */
[----:B------:R-:W-:Y:S01]  /*5f90*/  @!P6 IMAD.MOV R14, RZ, RZ, -R14 ;  /* 0x000000ffff0ee224 */ /* 0x000fe200078e0a0e */
[----:B------:R-:W-:Y:S01]  /*5fa0*/  ISETP.GT.U32.AND P6, PT, R10, R15, PT ;  /* 0x0000000f0a00720c */ /* 0x000fe20003fc4070 */
[----:B------:R-:W-:Y:S01]  /*5fb0*/  @!P5 IMAD.IADD R7, R7, 0x1, -R10 ;  /* 0x000000010707d824 */ /* 0x000fe200078e0a0a */
[----:B------:R0:W-:Y:S01]  /*5fc0*/  STL [R1+0x554], R3 ;  /* 0x0005540301007387 */ /* 0x0001e20000100800 */
[----:B------:R-:W-:-:S02]  /*5fd0*/  VIADD R11, R0, 0x19b ;  /* 0x0000019b000b7836 */ /* 0x000fc40000000000 */
[----:B------:R-:W-:Y:S01]  /*5fe0*/  VIADD R9, R0, 0x19a ;  /* 0x0000019a00097836 */ /* 0x000fe20000000000 */
[----:B------:R-:W-:Y:S01]  /*5ff0*/  ISETP.GT.U32.AND P5, PT, R10, R7, PT ;  /* 0x000000070a00720c */ /* 0x000fe20003fa4070 */
[--C-:B------:R-:W-:Y:S01]  /*6000*/  @!P4 IMAD.IADD R12, R12, 0x1, -R10.reuse ;  /* 0x000000010c0cc824 */ /* 0x100fe200078e0a0a */
[----:B------:R-:W-:Y:S01]  /*6010*/  IABS R6, R11 ;  /* 0x0000000b00067213 */ /* 0x000fe20000000000 */
[----:B------:R-:W-:Y:S01]  /*6020*/  STL [R1+0x55c], R14 ;  /* 0x00055c0e01007387 */ /* 0x000fe20000100800 */
[----:B------:R-:W-:Y:S01]  /*6030*/  IABS R8, R9 ;  /* 0x0000000900087213 */ /* 0x000fe20000000000 */
[----:B------:R-:W-:Y:S01]  /*6040*/  VIADD R5, R0, 0x199 ;  /* 0x0000019900057836 */ /* 0x000fe20000000000 */
[----:B------:R-:W-:Y:S01]  /*6050*/  ISETP.GE.AND P4, PT, R9, RZ, PT ;  /* 0x000000ff0900720c */ /* 0x000fe20003f86270 */
[----:B0-----:R-:W-:Y:S02]  /*6060*/  IMAD.MOV.U32 R3, RZ, RZ, R13 ;  /* 0x000000ffff037224 */ /* 0x001fe400078e000d */
[----:B------:R-:W-:Y:S01]  /*6070*/  @!P6 IMAD.IADD R15, R15, 0x1, -R10 ;  /* 0x000000010f0fe824 */ /* 0x000fe200078e0a0a */
[----:B------:R-:W-:Y:S01]  /*6080*/  IABS R2, R5 ;  /* 0x0000000500027213 */ /* 0x000fe20000000000 */
[----:B------:R-:W-:Y:S01]  /*6090*/  @!P2 IMAD.MOV R3, RZ, RZ, -R3 ;  /* 0x000000ffff03a224 */ /* 0x000fe200078e0a03 */
[----:B------:R-:W-:Y:S01]  /*60a0*/  ISETP.GE.AND P2, PT, R11, RZ, PT ;  /* 0x000000ff0b00720c */ /* 0x000fe20003f46270 */
[----:B------:R-:W-:Y:S01]  /*60b0*/  IMAD.HI.U32 R13, R4, R6, RZ ;  /* 0x00000006040d7227 */ /* 0x000fe200078e00ff */
[----:B------:R-:W-:-:S02]  /*60c0*/  ISETP.GT.U32.AND P6, PT, R10, R15, PT ;  /* 0x0000000f0a00720c */ /* 0x000fc40003fc4070 */
[----:B------:R0:W-:Y:S01]  /*60d0*/  STL [R1+0x564], R3 ;  /* 0x0005640301007387 */ /* 0x0001e20000100800 */
[----:B------:R-:W-:-:S04]  /*60e0*/  IMAD.HI.U32 R9, R4, R8, RZ ;  /* 0x0000000804097227 */ /* 0x000fc800078e00ff */
[----:B------:R-:W-:Y:S02]  /*60f0*/  IMAD.MOV R13, RZ, RZ, -R13 ;  /* 0x000000ffff0d7224 */ /* 0x000fe400078e0a0d */
[----:B------:R-:W-:Y:S02]  /*6100*/  IMAD.MOV R9, RZ, RZ, -R9 ;  /* 0x000000ffff097224 */ /* 0x000fe400078e0a09 */
[----:B------:R-:W-:Y:S02]  /*6110*/  @!P5 IMAD.IADD R7, R7, 0x1, -R10 ;  /* 0x000000010707d824 */ /* 0x000fe400078e0a0a */
[----:B0-----:R-:W-:Y:S02]  /*6120*/  IMAD.MOV.U32 R3, RZ, RZ, R12 ;  /* 0x000000ffff037224 */ /* 0x001fe400078e000c */
[C---:B------:R-:W-:Y:S02]  /*6130*/  IMAD R6, R10.reuse, R13, R6 ;  /* 0x0000000d0a067224 */ /* 0x040fe400078e0206 */
[----:B------:R-:W-:Y:S01]  /*6140*/  @!P3 IMAD.MOV R3, RZ, RZ, -R3 ;  /* 0x000000ffff03b224 */ /* 0x000fe200078e0a03 */
[----:B------:R-:W-:Y:S01]  /*6150*/  ISETP.GE.AND P3, PT, R5, RZ, PT ;  /* 0x000000ff0500720c */ /* 0x000fe20003f66270 */
[C---:B------:R-:W-:Y:S01]  /*6160*/  IMAD R5, R10.reuse, R9, R8 ;  /* 0x000000090a057224 */ /* 0x040fe200078e0208 */
[----:B------:R-:W-:Y:S01]  /*6170*/  ISETP.GT.U32.AND P5, PT, R10, R6, PT ;  /* 0x000000060a00720c */ /* 0x000fe20003fa4070 */
[----:B------:R-:W-:Y:S01]  /*6180*/  IMAD.HI.U32 R11, R4, R2, RZ ;  /* 0x00000002040b7227 */ /* 0x000fe200078e00ff */
[----:B------:R0:W-:Y:S03]  /*6190*/  STL [R1+0x578], R3 ;  /* 0x0005780301007387 */ /* 0x0001e60000100800 */
[----:B------:R-:W-:-:S02]  /*61a0*/  IMAD.MOV R11, RZ, RZ, -R11 ;  /* 0x000000ffff0b7224 */ /* 0x000fc400078e0a0b */
[----:B------:R-:W-:Y:S02]  /*61b0*/  @!P6 IMAD.IADD R15, R15, 0x1, -R10 ;  /* 0x000000010f0fe824 */ /* 0x000fe400078e0a0a */
[----:B------:R-:W-:Y:S02]  /*61c0*/  IMAD R2, R10, R11, R2 ;  /* 0x0000000b0a027224 */ /* 0x000fe400078e0202 */
[----:B------:R-:W-:Y:S02]  /*61d0*/  VIADD R11, R0, 0x198 ;  /* 0x00000198000b7836 */ /* 0x000fe40000000000 */
[----:B0-----:R-:W-:Y:S02]  /*61e0*/  IMAD.MOV.U32 R3, RZ, RZ, R7 ;  /* 0x000000ffff037224 */ /* 0x001fe400078e0007 */
[----:B------:R-:W-:Y:S01]  /*61f0*/  @!P5 IMAD.IADD R6, R6, 0x1, -R10 ;  /* 0x000000010606d824 */ /* 0x000fe200078e0a0a */
[----:B------:R-:W-:Y:S01]  /*6200*/  ISETP.GE.AND P6, PT, R11, RZ, PT ;  /* 0x000000ff0b00720c */ /* 0x000fe20003fc6270 */
[----:B------:R-:W-:Y:S01]  /*6210*/  @!P0 IMAD.MOV R3, RZ, RZ, -R3 ;  /* 0x000000ffff038224 */ /* 0x000fe200078e0a03 */
[----:B------:R-:W-:Y:S01]  /*6220*/  ISETP.GT.U32.AND P0, PT, R10, R5, PT ;  /* 0x000000050a00720c */ /* 0x000fe20003f04070 */
[----:B------:R-:W-:Y:S01]  /*6230*/  VIADD R7, R0, 0x197 ;  /* 0x0000019700077836 */ /* 0x000fe20000000000 */
[----:B------:R-:W-:Y:S01]  /*6240*/  ISETP.GT.U32.AND P5, PT, R10, R6, PT ;  /* 0x000000060a00720c */ /* 0x000fe20003fa4070 */
[C---:B------:R-:W-:Y:S01]  /*6250*/  VIADD R9, R0.reuse, 0x195 ;  /* 0x0000019500097836 */ /* 0x040fe20000000000 */
[----:B------:R0:W-:Y:S01]  /*6260*/  STL [R1+0x580], R3 ;  /* 0x0005800301007387 */ /* 0x0001e20000100800 */
[----:B------:R-:W-:Y:S01]  /*6270*/  IABS R11, R11 ;  /* 0x0000000b000b7213 */ /* 0x000fe20000000000 */
[----:B------:R-:W-:Y:S01]  /*6280*/  VIADD R8, R0, 0x196 ;  /* 0x0000019600087836 */ /* 0x000fe20000000000 */
[----:B------:R-:W-:Y:S01]  /*6290*/  IABS R12, R7 ;  /* 0x00000007000c7213 */ /* 0x000fe20000000000 */
[----:B------:R-:W-:Y:S01]  /*62a0*/  IMAD.HI.U32 R23, R4, R20, RZ ;  /* 0x0000001404177227 */ /* 0x000fe200078e00ff */
[----:B------:R-:W-:-:S02]  /*62b0*/  IABS R14, R9 ;  /* 0x00000009000e7213 */ /* 0x000fc40000000000 */
[----:B------:R-:W-:Y:S01]  /*62c0*/  IABS R13, R8 ;  /* 0x00000008000d7213 */ /* 0x000fe20000000000 */
[----:B------:R-:W-:-:S04]  /*62d0*/  IMAD.HI.U32 R16, R4, R12, RZ ;  /* 0x0000000c04107227 */ /* 0x000fc800078e00ff */
[----:B0-----:R-:W-:Y:S02]  /*62e0*/  IMAD.MOV.U32 R3, RZ, RZ, R15 ;  /* 0x000000ffff037224 */ /* 0x001fe400078e000f */
[----:B------:R-:W-:Y:S02]  /*62f0*/  @!P0 IMAD.IADD R5, R5, 0x1, -R10 ;  /* 0x0000000105058824 */ /* 0x000fe400078e0a0a */
[----:B------:R-:W-:Y:S01]  /*6300*/  @!P1 IMAD.MOV R3, RZ, RZ, -R3 ;  /* 0x000000ffff039224 */ /* 0x000fe200078e0a03 */
[----:B------:R-:W-:Y:S01]  /*6310*/  ISETP.GT.U32.AND P1, PT, R10, R2, PT ;  /* 0x000000020a00720c */ /* 0x000fe20003f24070 */
[----:B------:R-:W-:Y:S01]  /*6320*/  IMAD.HI.U32 R15, R4, R11, RZ ;  /* 0x0000000b040f7227 */ /* 0x000fe200078e00ff */
[----:B------:R-:W-:Y:S02]  /*6330*/  ISETP.GT.U32.AND P0, PT, R10, R5, PT ;  /* 0x000000050a00720c */ /* 0x000fe40003f04070 */
[----:B------:R0:W-:Y:S01]  /*6340*/  STL [R1+0x584], R3 ;  /* 0x0005840301007387 */ /* 0x0001e20000100800 */
[----:B------:R-:W-:-:S02]  /*6350*/  IMAD.MOV R15, RZ, RZ, -R15 ;  /* 0x000000ffff0f7224 */ /* 0x000fc400078e0a0f */
[----:B------:R-:W-:Y:S01]  /*6360*/  @!P5 IMAD.IADD R6, R6, 0x1, -R10 ;  /* 0x000000010606d824 */ /* 0x000fe200078e0a0a */
[----:B------:R-:W-:Y:S01]  /*6370*/  ISETP.GE.AND P5, PT, R7, RZ, PT ;  /* 0x000000ff0700720c */ /* 0x000fe20003fa6270 */
[----:B------:R-:W-:Y:S02]  /*6380*/  IMAD R11, R10, R15, R11 ;  /* 0x0000000f0a0b7224 */ /* 0x000fe400078e020b */
[----:B------:R-:W-:Y:S02]  /*6390*/  IMAD.MOV R16, RZ, RZ, -R16 ;  /* 0x000000ffff107224 */ /* 0x000fe400078e0a10 */
[--C-:B------:R-:W-:Y:S02]  /*63a0*/  @!P1 IMAD.IADD R2, R2, 0x1, -R10.reuse ;  /* 0x0000000102029824 */ /* 0x100fe400078e0a0a */
[----:B------:R-:W-:Y:S01]  /*63b0*/  @!P0 IMAD.IADD R5, R5, 0x1, -R10 ;  /* 0x0000000105058824 */ /* 0x000fe200078e0a0a */
[C---:B------:R-:W-:Y:S01]  /*63c0*/  ISETP.GT.U32.AND P0, PT, R10.reuse, R11, PT ;  /* 0x0000000b0a00720c */ /* 0x040fe20003f04070 */
[----:B------:R-:W-:Y:S01]  /*63d0*/  IMAD.MOV.U32 R18, RZ, RZ, R6 ;  /* 0x000000ffff127224 */ /* 0x000fe200078e0006 */
[----:B------:R-:W-:Y:S01]  /*63e0*/  ISETP.GT.U32.AND P1, PT, R10, R2, PT ;  /* 0x000000020a00720c */ /* 0x000fe20003f24070 */
[----:B0-----:R-:W-:-:S02]  /*63f0*/  IMAD.MOV.U32 R3, RZ, RZ, R5 ;  /* 0x000000ffff037224 */ /* 0x001fc400078e0005 */
[----:B------:R-:W-:Y:S02]  /*6400*/  IMAD R12, R10, R16, R12 ;  /* 0x000000100a0c7224 */ /* 0x000fe400078e020c */
[----:B------:R-:W-:-:S04]  /*6410*/  IMAD.HI.U32 R7, R4, R14, RZ ;  /* 0x0000000e04077227 */ /* 0x000fc800078e00ff */
[----:B------:R-:W-:-:S04]  /*6420*/  IMAD.HI.U32 R17, R4, R13, RZ ;  /* 0x0000000d04117227 */ /* 0x000fc800078e00ff */
[----:B------:R-:W-:Y:S01]  /*6430*/  @!P2 IMAD.MOV R18, RZ, RZ, -R18 ;  /* 0x000000ffff12a224 */ /* 0x000fe200078e0a12 */
[----:B------:R-:W-:Y:S01]  /*6440*/  ISETP.GT.U32.AND P2, PT, R10, R12, PT ;  /* 0x0000000c0a00720c */ /* 0x000fe20003f44070 */
[----:B------:R-:W-:Y:S01]  /*6450*/  @!P4 IMAD.MOV R3, RZ, RZ, -R3 ;  /* 0x000000ffff03c224 */ /* 0x000fe200078e0a03 */
[----:B------:R-:W-:Y:S01]  /*6460*/  ISETP.GE.AND P4, PT, R8, RZ, PT ;  /* 0x000000ff0800720c */ /* 0x000fe20003f86270 */
[----:B------:R-:W-:Y:S01]  /*6470*/  IMAD.MOV R7, RZ, RZ, -R7 ;  /* 0x000000ffff077224 */ /* 0x000fe200078e0a07 */
[----:B------:R-:W-:Y:S01]  /*6480*/  STL [R1+0x58c], R18 ;  /* 0x00058c1201007387 */ /* 0x000fe20000100800 */
[----:B------:R-:W-:Y:S02]  /*6490*/  @!P1 IMAD.IADD R2, R2, 0x1, -R10 ;  /* 0x0000000102029824 */ /* 0x000fe400078e0a0a */
[----:B------:R-:W-:Y:S01]  /*64a0*/  IMAD.MOV R17, RZ, RZ, -R17 ;  /* 0x000000ffff117224 */ /* 0x000fe200078e0a11 */
[----:B------:R0:W-:Y:S01]  /*64b0*/  STL [R1+0x5a4], R3 ;  /* 0x0005a40301007387 */ /* 0x0001e20000100800 */
[----:B------:R-:W-:-:S02]  /*64c0*/  IMAD R5, R10, R7, R14 ;  /* 0x000000070a057224 */ /* 0x000fc400078e020e */
[----:B------:R-:W-:Y:S02]  /*64d0*/  IMAD R13, R10, R17, R13 ;  /* 0x000000110a0d7224 */ /* 0x000fe400078e020d */
[--C-:B------:R-:W-:Y:S02]  /*64e0*/  @!P0 IMAD.IADD R11, R11, 0x1, -R10.reuse ;  /* 0x000000010b0b8824 */ /* 0x100fe400078e0a0a */
[----:B------:R-:W-:Y:S01]  /*64f0*/  VIADD R6, R0, 0x194 ;  /* 0x0000019400067836 */ /* 0x000fe20000000000 */
[----:B------:R-:W-:Y:S01]  /*6500*/  ISETP.GT.U32.AND P1, PT, R10, R13, PT ;  /* 0x0000000d0a00720c */ /* 0x000fe20003f24070 */
[----:B------:R-:W-:Y:S01]  /*6510*/  @!P2 IMAD.IADD R12, R12, 0x1, -R10 ;  /* 0x000000010c0ca824 */ /* 0x000fe200078e0a0a */
[----:B------:R-:W-:Y:S01]  /*6520*/  ISETP.GT.U32.AND P0, PT, R10, R11, PT ;  /* 0x0000000b0a00720c */ /* 0x000fe20003f04070 */
[----:B0-----:R-:W-:Y:S01]  /*6530*/  IMAD.MOV.U32 R3, RZ, RZ, R2 ;  /* 0x000000ffff037224 */ /* 0x001fe200078e0002 */
[----:B------:R-:W-:Y:S01]  /*6540*/  IABS R14, R6 ;  /* 0x00000006000e7213 */ /* 0x000fe20000000000 */
[----:B------:R-:W-:Y:S01]  /*6550*/  VIADD R7, R0, 0x193 ;  /* 0x0000019300077836 */ /* 0x000fe20000000000 */
[C---:B------:R-:W-:Y:S01]  /*6560*/  ISETP.GT.U32.AND P2, PT, R10.reuse, R12, PT ;  /* 0x0000000c0a00720c */ /* 0x040fe20003f44070 */
[----:B------:R-:W-:Y:S01]  /*6570*/  @!P3 IMAD.MOV R3, RZ, RZ, -R3 ;  /* 0x000000ffff03b224 */ /* 0x000fe200078e0a03 */
[----:B------:R-:W-:Y:S01]  /*6580*/  ISETP.GT.U32.AND P3, PT, R10, R5, PT ;  /* 0x000000050a00720c */ /* 0x000fe20003f64070 */
[----:B------:R-:W-:Y:S01]  /*6590*/  IMAD.HI.U32 R15, R4, R14, RZ ;  /* 0x0000000e040f7227 */ /* 0x000fe200078e00ff */
[----:B------:R-:W-:-:S02]  /*65a0*/  IABS R2, R7 ;  /* 0x0000000700027213 */ /* 0x000fc40000000000 */
[----:B------:R0:W-:Y:S01]  /*65b0*/  STL [R1+0x5a8], R3 ;  /* 0x0005a80301007387 */ /* 0x0001e20000100800 */
[--C-:B------:R-:W-:Y:S02]  /*65c0*/  @!P1 IMAD.IADD R13, R13, 0x1, -R10.reuse ;  /* 0x000000010d0d9824 */ /* 0x100fe400078e0a0a */
[----:B------:R-:W-:Y:S01]  /*65d0*/  @!P0 IMAD.IADD R11, R11, 0x1, -R10 ;  /* 0x000000010b0b8824 */ /* 0x000fe200078e0a0a */
[----:B------:R-:W-:Y:S01]  /*65e0*/  ISETP.GE.AND P0, PT, R9, RZ, PT ;  /* 0x000000ff0900720c */ /* 0x000fe20003f06270 */
[----:B------:R-:W-:Y:S01]  /*65f0*/  IMAD.MOV R15, RZ, RZ, -R15 ;  /* 0x000000ffff0f7224 */ /* 0x000fe200078e0a0f */
[----:B------:R-:W-:Y:S01]  /*6600*/  ISETP.GT.U32.AND P1, PT, R10, R13, PT ;  /* 0x0000000d0a00720c */ /* 0x000fe20003f24070 */
[----:B------:R-:W-:-:S04]  /*6610*/  IMAD.HI.U32 R9, R4, R2, RZ ;  /* 0x0000000204097227 */ /* 0x000fc800078e00ff */
[----:B------:R-:W-:Y:S02]  /*6620*/  @!P3 IMAD.IADD R5, R5, 0x1, -R10 ;  /* 0x000000010505b824 */ /* 0x000fe400078e0a0a */
[----:B------:R-:W-:Y:S02]  /*6630*/  IMAD R14, R10, R15, R14 ;  /* 0x0000000f0a0e7224 */ /* 0x000fe400078e020e */
[----:B------:R-:W-:Y:S01]  /*6640*/  @!P2 IMAD.IADD R12, R12, 0x1, -R10 ;  /* 0x000000010c0ca824 */ /* 0x000fe200078e0a0a */
[C---:B------:R-:W-:Y:S01]  /*6650*/  ISETP.GT.U32.AND P3, PT, R10.reuse, R5, PT ;  /* 0x000000050a00720c */ /* 0x040fe20003f64070 */
[----:B------:R-:W-:Y:S01]  /*6660*/  IMAD.MOV R9, RZ, RZ, -R9 ;  /* 0x000000ffff097224 */ /* 0x000fe200078e0a09 */
[C---:B------:R-:W-:Y:S01]  /*6670*/  ISETP.GT.U32.AND P2, PT, R10.reuse, R14, PT ;  /* 0x0000000e0a00720c */ /* 0x040fe20003f44070 */
[----:B0-----:R-:W-:Y:S02]  /*6680*/  IMAD.MOV.U32 R3, RZ, RZ, R12 ;  /* 0x000000ffff037224 */ /* 0x001fe400078e000c */
[----:B------:R-:W-:-:S02]  /*6690*/  IMAD R12, R10, R9, R2 ;  /* 0x000000090a0c7224 */ /* 0x000fc400078e0202 */
[----:B------:R-:W-:Y:S02]  /*66a0*/  IMAD.MOV.U32 R16, RZ, RZ, R11 ;  /* 0x000000ffff107224 */ /* 0x000fe400078e000b */
[----:B------:R-:W-:Y:S02]  /*66b0*/  @!P1 IMAD.IADD R13, R13, 0x1, -R10 ;  /* 0x000000010d0d9824 */ /* 0x000fe400078e0a0a */
[----:B------:R-:W-:Y:S01]  /*66c0*/  @!P6 IMAD.MOV R16, RZ, RZ, -R16 ;  /* 0x000000ffff10e224 */ /* 0x000fe200078e0a10 */
[----:B------:R-:W-:Y:S01]  /*66d0*/  ISETP.GE.AND P6, PT, R6, RZ, PT ;  /* 0x000000ff0600720c */ /* 0x000fe20003fc6270 */
[--C-:B------:R-:W-:Y:S01]  /*66e0*/  @!P3 IMAD.IADD R5, R5, 0x1, -R10.reuse ;  /* 0x000000010505b824 */ /* 0x100fe200078e0a0a */
[----:B------:R-:W-:Y:S01]  /*66f0*/  ISETP.GT.U32.AND P3, PT, R10, R12, PT ;  /* 0x0000000c0a00720c */ /* 0x000fe20003f64070 */
[----:B------:R-:W-:Y:S01]  /*6700*/  @!P5 IMAD.MOV R3, RZ, RZ, -R3 ;  /* 0x000000ffff03d224 */ /* 0x000fe200078e0a03 */
[----:B------:R-:W-:Y:S01]  /*6710*/  STL [R1+0x5b4], R16 ;  /* 0x0005b41001007387 */ /* 0x000fe20000100800 */
[C---:B------:R-:W-:Y:S01]  /*6720*/  VIADD R8, R0.reuse, 0x192 ;  /* 0x0000019200087836 */ /* 0x040fe20000000000 */
[----:B------:R-:W-:Y:S01]  /*6730*/  ISETP.GE.AND P5, PT, R7, RZ, PT ;  /* 0x000000ff0700720c */ /* 0x000fe20003fa6270 */
[----:B------:R-:W-:Y:S01]  /*6740*/  VIADD R2, R0, 0x191 ;  /* 0x0000019100027836 */ /* 0x000fe20000000000 */
[----:B------:R0:W-:Y:S01]  /*6750*/  STL [R1+0x5b8], R3 ;  /* 0x0005b80301007387 */ /* 0x0001e20000100800 */
[----:B------:R-:W-:Y:S01]  /*6760*/  IMAD.MOV.U32 R15, RZ, RZ, R13 ;  /* 0x000000ffff0f7224 */ /* 0x000fe200078e000d */
[----:B------:R-:W-:Y:S01]  /*6770*/  IABS R17, R8 ;  /* 0x0000000800117213 */ /* 0x000fe20000000000 */
[--C-:B------:R-:W-:Y:S01]  /*6780*/  @!P2 IMAD.IADD R14, R14, 0x1, -R10.reuse ;  /* 0x000000010e0ea824 */ /* 0x100fe200078e0a0a */
[----:B------:R-:W-:Y:S01]  /*6790*/  ISETP.GE.AND P1, PT, R8, RZ, PT ;  /* 0x000000ff0800720c */ /* 0x000fe20003f26270 */
[----:B------:R-:W-:Y:S01]  /*67a0*/  @!P4 IMAD.MOV R15, RZ, RZ, -R15 ;  /* 0x000000ffff0fc224 */ /* 0x000fe200078e0a0f */
[----:B------:R-:W-:Y:S01]  /*67b0*/  ISETP.GE.AND P4, PT, R2, RZ, PT ;  /* 0x000000ff0200720c */ /* 0x000fe20003f86270 */
[----:B------:R-:W-:Y:S01]  /*67c0*/  VIADD R6, R0, 0x190 ;  /* 0x0000019000067836 */ /* 0x000fe20000000000 */
[----:B------:R-:W-:Y:S01]  /*67d0*/  IABS R2, R2 ;  /* 0x0000000200027213 */ /* 0x000fe20000000000 */
[----:B------:R-:W-:Y:S01]  /*67e0*/  @!P3 IMAD.IADD R12, R12, 0x1, -R10 ;  /* 0x000000010c0cb824 */ /* 0x000fe200078e0a0a */
[----:B------:R-:W-:Y:S01]  /*67f0*/  ISETP.GT.U32.AND P2, PT, R10, R14, PT ;  /* 0x0000000e0a00720c */ /* 0x000fe20003f44070 */
[----:B0-----:R-:W-:Y:S01]  /*6800*/  IMAD.MOV.U32 R3, RZ, RZ, R5 ;  /* 0x000000ffff037224 */ /* 0x001fe200078e0005 */
[----:B------:R-:W-:Y:S01]  /*6810*/  IABS R13, R6 ;  /* 0x00000006000d7213 */ /* 0x000fe20000000000 */
[----:B------:R-:W-:Y:S01]  /*6820*/  IMAD.HI.U32 R11, R4, R17, RZ ;  /* 0x00000011040b7227 */ /* 0x000fe200078e00ff */
[----:B------:R-:W-:Y:S01]  /*6830*/  ISETP.GT.U32.AND P3, PT, R10, R12, PT ;  /* 0x0000000c0a00720c */ /* 0x000fe20003f64070 */
[----:B------:R0:W-:Y:S02]  /*6840*/  STL [R1+0x5c0], R15 ;  /* 0x0005c00f01007387 */ /* 0x0001e40000100800 */
[----:B------:R-:W-:Y:S01]  /*6850*/  @!P0 IMAD.MOV R3, RZ, RZ, -R3 ;  /* 0x000000ffff038224 */ /* 0x000fe200078e0a03 */
[----:B------:R-:W-:Y:S01]  /*6860*/  ISETP.GE.AND P0, PT, R6, RZ, PT ;  /* 0x000000ff0600720c */ /* 0x000fe20003f06270 */
[----:B------:R-:W-:-:S02]  /*6870*/  IMAD.MOV.U32 R6, RZ, RZ, R2 ;  /* 0x000000ffff067224 */ /* 0x000fc400078e0002 */
[----:B------:R-:W-:Y:S01]  /*6880*/  IMAD.MOV R11, RZ, RZ, -R11 ;  /* 0x000000ffff0b7224 */ /* 0x000fe200078e0a0b */
[----:B------:R1:W-:Y:S01]  /*6890*/  STL [R1+0x5cc], R3 ;  /* 0x0005cc0301007387 */ /* 0x0003e20000100800 */
[----:B------:R-:W-:-:S04]  /*68a0*/  IMAD.HI.U32 R9, R4, R6, RZ ;  /* 0x0000000604097227 */ /* 0x000fc800078e00ff */
[----:B------:R-:W-:Y:S02]  /*68b0*/  IMAD R17, R10, R11, R17 ;  /* 0x0000000b0a117224 */ /* 0x000fe400078e0211 */
[----:B------:R-:W-:Y:S02]  /*68c0*/  IMAD.MOV R9, RZ, RZ, -R9 ;  /* 0x000000ffff097224 */ /* 0x000fe400078e0a09 */
[----:B------:R-:W-:Y:S01]  /*68d0*/  @!P2 IMAD.IADD R14, R14, 0x1, -R10 ;  /* 0x000000010e0ea824 */ /* 0x000fe200078e0a0a */
[C---:B------:R-:W-:Y:S01]  /*68e0*/  ISETP.GT.U32.AND P2, PT, R10.reuse, R17, PT ;  /* 0x000000110a00720c */ /* 0x040fe20003f44070 */
[----:B------:R-:W-:Y:S02]  /*68f0*/  IMAD R6, R10, R9, R6 ;  /* 0x000000090a067224 */ /* 0x000fe400078e0206 */
[----:B------:R-:W-:-:S04]  /*6900*/  IMAD.HI.U32 R5, R4, R13, RZ ;  /* 0x0000000d04057227 */ /* 0x000fc800078e00ff */
[----:B------:R-:W-:Y:S01]  /*6910*/  @!P3 IMAD.IADD R12, R12, 0x1, -R10 ;  /* 0x000000010c0cb824 */ /* 0x000fe200078e0a0a */
[C---:B------:R-:W-:Y:S01]  /*6920*/  ISETP.GT.U32.AND P3, PT, R10.reuse, R6, PT ;  /* 0x000000060a00720c */ /* 0x040fe20003f64070 */
[----:B------:R-:W-:Y:S02]  /*6930*/  IMAD.MOV R5, RZ, RZ, -R5 ;  /* 0x000000ffff057224 */ /* 0x000fe400078e0a05 */
[----:B0-----:R-:W-:Y:S02]  /*6940*/  IMAD.MOV.U32 R15, RZ, RZ, R14 ;  /* 0x000000ffff0f7224 */ /* 0x001fe400078e000e */
[----:B------:R-:W-:Y:S02]  /*6950*/  IMAD R13, R10, R5, R13 ;  /* 0x000000050a0d7224 */ /* 0x000fe400078e020d */
[----:B------:R-:W-:Y:S02]  /*6960*/  @!P2 IMAD.IADD R17, R17, 0x1, -R10 ;  /* 0x000000011111a824 */ /* 0x000fe400078e0a0a */
[----:B------:R-:W-:-:S02]  /*6970*/  VIADD R2, R0, 0x18f ;  /* 0x0000018f00027836 */ /* 0x000fc40000000000 */
[----:B------:R-:W-:Y:S01]  /*6980*/  @!P6 IMAD.MOV R15, RZ, RZ, -R15 ;  /* 0x000000ffff0fe224 */ /* 0x000fe200078e0a0f */
[----:B------:R-:W-:Y:S01]  /*6990*/  ISETP.GT.U32.AND P6, PT, R10, R13, PT ;  /* 0x0000000d0a00720c */ /* 0x000fe20003fc4070 */
[----:B------:R-:W-:Y:S01]  /*69a0*/  @!P3 IMAD.IADD R6, R6, 0x1, -R10 ;  /* 0x000000010606b824 */ /* 0x000fe200078e0a0a */
[----:B------:R-:W-:Y:S01]  /*69b0*/  ISETP.GT.U32.AND P2, PT, R10, R17, PT ;  /* 0x000000110a00720c */ /* 0x000fe20003f44070 */
[----:B------:R-:W-:Y:S01]  /*69c0*/  VIADD R8, R0, 0x18e ;  /* 0x0000018e00087836 */ /* 0x000fe20000000000 */
[----:B------:R-:W-:Y:S01]  /*69d0*/  IABS R7, R2 ;  /* 0x0000000200077213 */ /* 0x000fe20000000000 */
[----:B-1----:R-:W-:Y:S01]  /*69e0*/  IMAD.MOV.U32 R3, RZ, RZ, R12 ;  /* 0x000000ffff037224 */ /* 0x002fe200078e000c */
[----:B------:R-:W-:Y:S01]  /*69f0*/  ISETP.GT.U32.AND P3, PT, R10, R6, PT ;  /* 0x000000060a00720c */ /* 0x000fe20003f64070 */
[----:B------:R0:W-:Y:S01]  /*6a00*/  STL [R1+0x5d0], R15 ;  /* 0x0005d00f01007387 */ /* 0x0001e20000100800 */
[----:B------:R-:W-:Y:S01]  /*6a10*/  IABS R11, R8 ;  /* 0x00000008000b7213 */ /* 0x000fe20000000000 */
[----:B------:R-:W-:-:S04]  /*6a20*/  IMAD.HI.U32 R9, R4, R7, RZ ;  /* 0x0000000704097227 */ /* 0x000fc800078e00ff */
[----:B------:R-:W-:Y:S02]  /*6a30*/  IMAD.MOV R9, RZ, RZ, -R9 ;  /* 0x000000ffff097224 */ /* 0x000fe400078e0a09 */
[----:B------:R-:W-:Y:S02]  /*6a40*/  @!P6 IMAD.IADD R13, R13, 0x1, -R10 ;  /* 0x000000010d0de824 */ /* 0x000fe400078e0a0a */
[----:B0-----:R-:W-:Y:S02]  /*6a50*/  VIADD R15, R0, 0x18d ;  /* 0x0000018d000f7836 */ /* 0x001fe40000000000 */
[----:B------:R-:W-:Y:S01]  /*6a60*/  IMAD.HI.U32 R5, R4, R11, RZ ;  /* 0x0000000b04057227 */ /* 0x000fe200078e00ff */
[----:B------:R-:W-:-:S03]  /*6a70*/  ISETP.GT.U32.AND P6, PT, R10, R13, PT ;  /* 0x0000000d0a00720c */ /* 0x000fc60003fc4070 */
[----:B------:R-:W-:Y:S01]  /*6a80*/  @!P5 IMAD.MOV R3, RZ, RZ, -R3 ;  /* 0x000000ffff03d224 */ /* 0x000fe200078e0a03 */
[----:B------:R-:W-:Y:S01]  /*6a90*/  ISETP.GE.AND P5, PT, R2, RZ, PT ;  /* 0x000000ff0200720c */ /* 0x000fe20003fa6270 */
[--C-:B------:R-:W-:Y:S01]  /*6aa0*/  @!P2 IMAD.IADD R17, R17, 0x1, -R10.reuse ;  /* 0x000000011111a824 */ /* 0x100fe200078e0a0a */
[----:B------:R-:W-:Y:S01]  /*6ab0*/  ISETP.GE.AND P2, PT, R8, RZ, PT ;  /* 0x000000ff0800720c */ /* 0x000fe20003f46270 */
[----:B------:R-:W-:Y:S01]  /*6ac0*/  IMAD R2, R10, R9, R7 ;  /* 0x000000090a027224 */ /* 0x000fe200078e0207 */
[----:B------:R-:W-:Y:S01]  /*6ad0*/  IABS R8, R15 ;  /* 0x0000000f00087213 */ /* 0x000fe20000000000 */
[----:B------:R-:W-:Y:S01]  /*6ae0*/  IMAD.MOV R5, RZ, RZ, -R5 ;  /* 0x000000ffff057224 */ /* 0x000fe200078e0a05 */
[----:B------:R0:W-:Y:S01]  /*6af0*/  STL [R1+0x5e4], R3 ;  /* 0x0005e40301007387 */ /* 0x0001e20000100800 */
[----:B------:R-:W-:Y:S01]  /*6b00*/  @!P3 IMAD.IADD R6, R6, 0x1, -R10 ;  /* 0x000000010606b824 */ /* 0x000fe200078e0a0a */
[C---:B------:R-:W-:Y:S01]  /*6b10*/  ISETP.GT.U32.AND P3, PT, R10.reuse, R2, PT ;  /* 0x000000020a00720c */ /* 0x040fe20003f64070 */
[----:B------:R-:W-:-:S02]  /*6b20*/  IMAD R11, R10, R5, R11 ;  /* 0x000000050a0b7224 */ /* 0x000fc400078e020b */
[----:B------:R-:W-:Y:S02]  /*6b30*/  VIADD R5, R0, 0x18c ;  /* 0x0000018c00057836 */ /* 0x000fe40000000000 */
[----:B------:R-:W-:-:S03]  /*6b40*/  IMAD.HI.U32 R12, R4, R8, RZ ;  /* 0x00000008040c7227 */ /* 0x000fc600078e00ff */
[----:B------:R-:W-:Y:S01]  /*6b50*/  IABS R22, R5 ;  /* 0x0000000500167213 */ /* 0x000fe20000000000 */
[----:B------:R-:W-:Y:S02]  /*6b60*/  IMAD.MOV R12, RZ, RZ, -R12 ;  /* 0x000000ffff0c7224 */ /* 0x000fe400078e0a0c */
[----:B------:R-:W-:Y:S01]  /*6b70*/  @!P6 IMAD.IADD R13, R13, 0x1, -R10 ;  /* 0x000000010d0de824 */ /* 0x000fe200078e0a0a */
[C---:B------:R-:W-:Y:S01]  /*6b80*/  ISETP.GT.U32.AND P6, PT, R10.reuse, R11, PT ;  /* 0x0000000b0a00720c */ /* 0x040fe20003fc4070 */
[----:B------:R-:W-:Y:S02]  /*6b90*/  IMAD R8, R10, R12, R8 ;  /* 0x0000000c0a087224 */ /* 0x000fe400078e0208 */
[----:B------:R-:W-:-:S04]  /*6ba0*/  IMAD.HI.U32 R21, R4, R22, RZ ;  /* 0x0000001604157227 */ /* 0x000fc800078e00ff */
[----:B------:R-:W-:Y:S01]  /*6bb0*/  @!P3 IMAD.IADD R2, R2, 0x1, -R10 ;  /* 0x000000010202b824 */ /* 0x000fe200078e0a0a */
[----:B------:R-:W-:Y:S01]  /*6bc0*/  ISETP.GT.U32.AND P3, PT, R10, R8, PT ;  /* 0x000000080a00720c */ /* 0x000fe20003f64070 */
[----:B------:R-:W-:Y:S02]  /*6bd0*/  IMAD.MOV R21, RZ, RZ, -R21 ;  /* 0x000000ffff157224 */ /* 0x000fe400078e0a15 */
[----:B0-----:R-:W-:Y:S02]  /*6be0*/  IMAD.MOV.U32 R3, RZ, RZ, R17 ;  /* 0x000000ffff037224 */ /* 0x001fe400078e0011 */
[----:B------:R-:W-:Y:S02]  /*6bf0*/  VIADD R14, R0, 0x18a ;  /* 0x0000018a000e7836 */ /* 0x000fe40000000000 */
[C---:B------:R-:W-:Y:S02]  /*6c00*/  IMAD R21, R10.reuse, R21, R22 ;  /* 0x000000150a157224 */ /* 0x040fe400078e0216 */
[----:B------:R-:W-:Y:S01]  /*6c10*/  @!P1 IMAD.MOV R3, RZ, RZ, -R3 ;  /* 0x000000ffff039224 */ /* 0x000fe200078e0a03 */
[----:B------:R-:W-:Y:S01]  /*6c20*/  IABS R7, R14 ;  /* 0x0000000e00077213 */ /* 0x000fe20000000000 */
[--C-:B------:R-:W-:Y:S01]  /*6c30*/  @!P6 IMAD.IADD R11, R11, 0x1, -R10.reuse ;  /* 0x000000010b0be824 */ /* 0x100fe200078e0a0a */
[----:B------:R-:W-:Y:S01]  /*6c40*/  ISETP.GT.U32.AND P6, PT, R10, R21, PT ;  /* 0x000000150a00720c */ /* 0x000fe20003fc4070 */
[----:B------:R-:W-:Y:S01]  /*6c50*/  @!P3 IMAD.IADD R8, R8, 0x1, -R10 ;  /* 0x000000010808b824 */ /* 0x000fe200078e0a0a */
[----:B------:R0:W-:Y:S01]  /*6c60*/  STL [R1+0x5ec], R3 ;  /* 0x0005ec0301007387 */ /* 0x0001e20000100800 */
[----:B------:R-:W-:Y:S01]  /*6c70*/  ISETP.GT.U32.AND P3, PT, R10, R2, PT ;  /* 0x000000020a00720c */ /* 0x000fe20003f64070 */
[----:B------:R-:W-:Y:S01]  /*6c80*/  VIADD R16, R0, 0x189 ;  /* 0x0000018900107836 */ /* 0x000fe20000000000 */
[----:B------:R-:W-:Y:S01]  /*6c90*/  ISETP.GT.U32.AND P1, PT, R10, R11, PT ;  /* 0x0000000b0a00720c */ /* 0x000fe20003f24070 */
[----:B------:R-:W-:-:S03]  /*6ca0*/  IMAD.HI.U32 R18, R4, R7, RZ ;  /* 0x0000000704127227 */ /* 0x000fc600078e00ff */
[----:B------:R-:W-:Y:S01]  /*6cb0*/  IABS R9, R16 ;  /* 0x0000001000097213 */ /* 0x000fe20000000000 */
[----:B------:R-:W-:Y:S02]  /*6cc0*/  IMAD.MOV R23, RZ, RZ, -R23 ;  /* 0x000000ffff177224 */ /* 0x000fe400078e0a17 */
[----:B0-----:R-:W-:Y:S02]  /*6cd0*/  IMAD.MOV.U32 R3, RZ, RZ, R6 ;  /* 0x000000ffff037224 */ /* 0x001fe400078e0006 */
[----:B------:R-:W-:Y:S02]  /*6ce0*/  IMAD.MOV R18, RZ, RZ, -R18 ;  /* 0x000000ffff127224 */ /* 0x000fe400078e0a12 */
[----:B------:R-:W-:Y:S02]  /*6cf0*/  @!P4 IMAD.MOV R3, RZ, RZ, -R3 ;  /* 0x000000ffff03c224 */ /* 0x000fe400078e0a03 */
[C---:B------:R-:W-:Y:S02]  /*6d00*/  IMAD R20, R10.reuse, R23, R20 ;  /* 0x000000170a147224 */ /* 0x040fe400078e0214 */
[C---:B------:R-:W-:Y:S01]  /*6d10*/  IMAD R7, R10.reuse, R18, R7 ;  /* 0x000000120a077224 */ /* 0x040fe200078e0207 */
[----:B------:R0:W-:Y:S01]  /*6d20*/  STL [R1+0x5f0], R3 ;  /* 0x0005f00301007387 */ /* 0x0001e20000100800 */
[----:B------:R-:W-:Y:S01]  /*6d30*/  @!P6 IMAD.IADD R21, R21, 0x1, -R10 ;  /* 0x000000011515e824 */ /* 0x000fe200078e0a0a */
[----:B------:R-:W-:Y:S01]  /*6d40*/  ISETP.GT.U32.AND P6, PT, R10, R8, PT ;  /* 0x000000080a00720c */ /* 0x000fe20003fc4070 */
[----:B------:R-:W-:-:S03]  /*6d50*/  IMAD.HI.U32 R12, R4, R9, RZ ;  /* 0x00000009040c7227 */ /* 0x000fc600078e00ff */
[----:B------:R-:W-:Y:S01]  /*6d60*/  ISETP.GT.U32.AND P4, PT, R10, R21, PT ;  /* 0x000000150a00720c */ /* 0x000fe20003f84070 */
[----:B------:R-:W-:Y:S01]  /*6d70*/  @!P3 IMAD.IADD R2, R2, 0x1, -R10 ;  /* 0x000000010202b824 */ /* 0x000fe200078e0a0a */
[C---:B------:R-:W-:Y:S01]  /*6d80*/  ISETP.GT.U32.AND P3, PT, R10.reuse, R7, PT ;  /* 0x000000070a00720c */ /* 0x040fe20003f64070 */
[----:B------:R-:W-:Y:S02]  /*6d90*/  IMAD.MOV R12, RZ, RZ, -R12 ;  /* 0x000000ffff0c7224 */ /* 0x000fe400078e0a0c */
[----:B0-----:R-:W-:Y:S02]  /*6da0*/  IMAD.MOV.U32 R3, RZ, RZ, R13 ;  /* 0x000000ffff037224 */ /* 0x001fe400078e000d */
[C---:B------:R-:W-:Y:S02]  /*6db0*/  IMAD R9, R10.reuse, R12, R9 ;  /* 0x0000000c0a097224 */ /* 0x040fe400078e0209 */
        /* <DEDUP_REMOVED lines=8> */
[----:B------:R-:W-:Y:S01]  /*6e40*/  ISETP.GT.U32.AND P6, PT, R10, R9, PT ;  /* 0x000000090a00720c */ /* 0x000fe20003fc4070 */
[----:B------:R-:W-:Y:S01]  /*6e50*/  IMAD.MOV.U32 R22, RZ, RZ, R2 ;  /* 0x000000ffff167224 */ /* 0x000fe200078e0002 */
[----:B------:R-:W-:Y:S01]  /*6e60*/  IABS R12, R18 ;  /* 0x00000012000c7213 */ /* 0x000fe20000000000 */
[--C-:B------:R-:W-:Y:S01]  /*6e70*/  @!P3 IMAD.IADD R7, R7, 0x1, -R10.reuse ;  /* 0x000000010707b824 */ /* 0x100fe200078e0a0a */
[----:B------:R-:W-:Y:S01]  /*6e80*/  ISETP.GE.AND P1, PT, R15, RZ, PT ;  /* 0x000000ff0f00720c */ /* 0x000fe20003f26270 */
[--C-:B------:R-:W-:Y:S01]  /*6e90*/  @!P0 IMAD.IADD R20, R20, 0x1, -R10.reuse ;  /* 0x0000000114148824 */ /* 0x100fe200078e0a0a */
[----:B------:R-:W-:Y:S01]  /*6ea0*/  ISETP.GE.AND P0, PT, R19, RZ, PT ;  /* 0x000000ff1300720c */ /* 0x000fe20003f06270 */
[----:B0-----:R-:W-:Y:S01]  /*6eb0*/  IMAD.MOV.U32 R3, RZ, RZ, R11 ;  /* 0x000000ffff037224 */ /* 0x001fe200078e000b */
[----:B------:R-:W-:Y:S01]  /*6ec0*/  ISETP.GE.AND P3, PT, R14, RZ, PT ;  /* 0x000000ff0e00720c */ /* 0x000fe20003f66270 */
[----:B------:R-:W-:Y:S01]  /*6ed0*/  @!P4 IMAD.IADD R21, R21, 0x1, -R10 ;  /* 0x000000011515c824 */ /* 0x000fe200078e0a0a */
[----:B------:R-:W-:Y:S01]  /*6ee0*/  ISETP.GE.AND P4, PT, R5, RZ, PT ;  /* 0x000000ff0500720c */ /* 0x000fe20003f86270 */
[----:B------:R-:W-:Y:S01]  /*6ef0*/  @!P5 IMAD.MOV R22, RZ, RZ, -R22 ;  /* 0x000000ffff16d224 */ /* 0x000fe200078e0a16 */
[----:B------:R-:W-:Y:S01]  /*6f00*/  ISETP.GT.U32.AND P5, PT, R10, R20, PT ;  /* 0x000000140a00720c */ /* 0x000fe20003fa4070 */
[----:B------:R-:W-:-:S03]  /*6f10*/  IMAD.HI.U32 R15, R4, R6, RZ ;  /* 0x00000006040f7227 */ /* 0x000fc600078e00ff */
[----:B------:R-:W-:Y:S01]  /*6f20*/  STL [R1+0x618], R22 ;  /* 0x0006181601007387 */ /* 0x000fe20000100800 */
[----:B------:R-:W-:Y:S01]  /*6f30*/  @!P2 IMAD.MOV R3, RZ, RZ, -R3 ;  /* 0x000000ffff03a224 */ /* 0x000fe200078e0a03 */
[----:B------:R-:W-:Y:S01]  /*6f40*/  ISETP.GT.U32.AND P2, PT, R10, R7, PT ;  /* 0x000000070a00720c */ /* 0x000fe20003f44070 */
[----:B------:R-:W-:-:S03]  /*6f50*/  IMAD.HI.U32 R13, R4, R12, RZ ;  /* 0x0000000c040d7227 */ /* 0x000fc600078e00ff */
[----:B------:R0:W-:Y:S01]  /*6f60*/  STL [R1+0x624], R3 ;  /* 0x0006240301007387 */ /* 0x0001e20000100800 */
[----:B------:R-:W-:Y:S02]  /*6f70*/  IMAD.MOV R15, RZ, RZ, -R15 ;  /* 0x000000ffff0f7224 */ /* 0x000fe400078e0a0f */
[----:B------:R-:W-:Y:S02]  /*6f80*/  IMAD.MOV R13, RZ, RZ, -R13 ;  /* 0x000000ffff0d7224 */ /* 0x000fe400078e0a0d */
[----:B------:R-:W-:Y:S02]  /*6f90*/  @!P6 IMAD.IADD R9, R9, 0x1, -R10 ;  /* 0x000000010909e824 */ /* 0x000fe400078e0a0a */
[C---:B------:R-:W-:Y:S02]  /*6fa0*/  IMAD R6, R10.reuse, R15, R6 ;  /* 0x0000000f0a067224 */ /* 0x040fe400078e0206 */
[C---:B------:R-:W-:Y:S01]  /*6fb0*/  IMAD R12, R10.reuse, R13, R12 ;  /* 0x0000000d0a0c7224 */ /* 0x040fe200078e020c */
[----:B------:R-:W-:Y:S01]  /*6fc0*/  ISETP.GT.U32.AND P6, PT, R10, R9, PT ;  /* 0x000000090a00720c */ /* 0x000fe20003fc4070 */
[----:B0-----:R-:W-:-:S02]  /*6fd0*/  IMAD.MOV.U32 R3, RZ, RZ, R21 ;  /* 0x000000ffff037224 */ /* 0x001fc400078e0015 */
[----:B------:R-:W-:Y:S02]  /*6fe0*/  VIADD R2, R0, 0x186 ;  /* 0x0000018600027836 */ /* 0x000fe40000000000 */
[----:B------:R-:W-:Y:S01]  /*6ff0*/  @!P1 IMAD.MOV R8, RZ, RZ, -R8 ;  /* 0x000000ffff089224 */ /* 0x000fe200078e0a08 */
[----:B------:R-:W-:Y:S01]  /*7000*/  ISETP.GT.U32.AND P1, PT, R10, R12, PT ;  /* 0x0000000c0a00720c */ /* 0x000fe20003f24070 */
[----:B------:R-:W-:Y:S01]  /*7010*/  @!P4 IMAD.MOV R3, RZ, RZ, -R3 ;  /* 0x000000ffff03c224 */ /* 0x000fe200078e0a03 */
[----:B------:R-:W-:Y:S01]  /*7020*/  IABS R14, R2 ;  /* 0x00000002000e7213 */ /* 0x000fe20000000000 */
[--C-:B------:R-:W-:Y:S01]  /*7030*/  @!P5 IMAD.IADD R20, R20, 0x1, -R10.reuse ;  /* 0x000000011414d824 */ /* 0x100fe200078e0a0a */
[----:B------:R-:W-:Y:S01]  /*7040*/  ISETP.GT.U32.AND P5, PT, R10, R6, PT ;  /* 0x000000060a00720c */ /* 0x000fe20003fa4070 */
[----:B------:R-:W-:Y:S01]  /*7050*/  @!P2 IMAD.IADD R7, R7, 0x1, -R10 ;  /* 0x000000010707a824 */ /* 0x000fe200078e0a0a */
[----:B------:R0:W-:Y:S01]  /*7060*/  STL [R1+0x62c], R8 ;  /* 0x00062c0801007387 */ /* 0x0001e20000100800 */
[----:B------:R-:W-:Y:S01]  /*7070*/  IMAD.MOV.U32 R13, RZ, RZ, R20 ;  /* 0x000000ffff0d7224 */ /* 0x000fe200078e0014 */
[----:B------:R-:W-:Y:S01]  /*7080*/  ISETP.GE.AND P4, PT, R16, RZ, PT ;  /* 0x000000ff1000720c */ /* 0x000fe20003f86270 */
[----:B------:R-:W-:Y:S01]  /*7090*/  IMAD.HI.U32 R11, R4, R14, RZ ;  /* 0x0000000e040b7227 */ /* 0x000fe200078e00ff */
[----:B------:R1:W-:Y:S01]  /*70a0*/  STL [R1+0x630], R3 ;  /* 0x0006300301007387 */ /* 0x0003e20000100800 */
[----:B------:R-:W-:-:S02]  /*70b0*/  ISETP.GE.AND P2, PT, R18, RZ, PT ;  /* 0x000000ff1200720c */ /* 0x000fc40003f46270 */
[----:B------:R-:W-:Y:S02]  /*70c0*/  @!P0 IMAD.MOV R13, RZ, RZ, -R13 ;  /* 0x000000ffff0d8224 */ /* 0x000fe400078e0a0d */
[----:B------:R-:W-:Y:S02]  /*70d0*/  VIADD R5, R0, 0x185 ;  /* 0x0000018500057836 */ /* 0x000fe40000000000 */
[--C-:B------:R-:W-:Y:S01]  /*70e0*/  @!P6 IMAD.IADD R9, R9, 0x1, -R10.reuse ;  /* 0x000000010909e824 */ /* 0x100fe200078e0a0a */
[----:B------:R-:W-:Y:S01]  /*70f0*/  STL [R1+0x638], R13 ;  /* 0x0006380d01007387 */ /* 0x000fe20000100800 */
[----:B------:R-:W-:Y:S01]  /*7100*/  IMAD.MOV R11, RZ, RZ, -R11 ;  /* 0x000000ffff0b7224 */ /* 0x000fe200078e0a0b */
[----:B0-----:R-:W-:Y:S01]  /*7110*/  IABS R8, R5 ;  /* 0x0000000500087213 */ /* 0x001fe20000000000 */
[----:B-1----:R-:W-:Y:S01]  /*7120*/  IMAD.MOV.U32 R3, RZ, RZ, R7 ;  /* 0x000000ffff037224 */ /* 0x002fe200078e0007 */
[----:B------:R-:W-:Y:S01]  /*7130*/  ISETP.GE.AND P6, PT, R17, RZ, PT ;  /* 0x000000ff1100720c */ /* 0x000fe20003fc6270 */
[----:B------:R-:W-:-:S02]  /*7140*/  @!P5 IMAD.IADD R6, R6, 0x1, -R10 ;  /* 0x000000010606d824 */ /* 0x000fc400078e0a0a */
[----:B------:R-:W-:Y:S01]  /*7150*/  @!P3 IMAD.MOV R3, RZ, RZ, -R3 ;  /* 0x000000ffff03b224 */ /* 0x000fe200078e0a03 */
[----:B------:R-:W-:Y:S01]  /*7160*/  ISETP.GE.AND P3, PT, R5, RZ, PT ;  /* 0x000000ff0500720c */ /* 0x000fe20003f66270 */
[----:B------:R-:W-:Y:S01]  /*7170*/  @!P1 IMAD.IADD R12, R12, 0x1, -R10 ;  /* 0x000000010c0c9824 */ /* 0x000fe200078e0a0a */
[----:B------:R-:W-:Y:S01]  /*7180*/  ISETP.GE.AND P1, PT, R2, RZ, PT ;  /* 0x000000ff0200720c */ /* 0x000fe20003f26270 */
[C---:B------:R-:W-:Y:S01]  /*7190*/  IMAD R14, R10.reuse, R11, R14 ;  /* 0x0000000b0a0e7224 */ /* 0x040fe200078e020e */
[----:B------:R0:W-:Y:S01]  /*71a0*/  STL [R1+0x63c], R3 ;  /* 0x00063c0301007387 */ /* 0x0001e20000100800 */
[----:B------:R-:W-:Y:S01]  /*71b0*/  ISETP.GT.U32.AND P5, PT, R10, R6, PT ;  /* 0x000000060a00720c */ /* 0x000fe20003fa4070 */
[----:B------:R-:W-:Y:S01]  /*71c0*/  IMAD.HI.U32 R2, R4, R8, RZ ;  /* 0x0000000804027227 */ /* 0x000fe200078e00ff */
[----:B------:R-:W-:-:S03]  /*71d0*/  ISETP.GT.U32.AND P0, PT, R10, R12, PT ;  /* 0x0000000c0a00720c */ /* 0x000fc60003f04070 */
[----:B------:R-:W-:Y:S02]  /*71e0*/  IMAD.MOV R2, RZ, RZ, -R2 ;  /* 0x000000ffff027224 */ /* 0x000fe400078e0a02 */
[----:B------:R-:W-:Y:S02]  /*71f0*/  VIADD R15, R0, 0x184 ;  /* 0x00000184000f7836 */ /* 0x000fe40000000000 */
[----:B0-----:R-:W-:Y:S02]  /*7200*/  IMAD.MOV.U32 R3, RZ, RZ, R9 ;  /* 0x000000ffff037224 */ /* 0x001fe400078e0009 */
[C---:B------:R-:W-:Y:S02]  /*7210*/  IMAD R17, R10.reuse, R2, R8 ;  /* 0x000000020a117224 */ /* 0x040fe400078e0208 */
[----:B------:R-:W-:Y:S01]  /*7220*/  @!P4 IMAD.MOV R3, RZ, RZ, -R3 ;  /* 0x000000ffff03c224 */ /* 0x000fe200078e0a03 */
[----:B------:R-:W-:Y:S01]  /*7230*/  ISETP.GT.U32.AND P4, PT, R10, R14, PT ;  /* 0x0000000e0a00720c */ /* 0x000fe20003f84070 */
[--C-:B------:R-:W-:Y:S01]  /*7240*/  @!P5 IMAD.IADD R6, R6, 0x1, -R10.reuse ;  /* 0x000000010606d824 */ /* 0x100fe200078e0a0a */
[----:B------:R-:W-:Y:S01]  /*7250*/  ISETP.GT.U32.AND P5, PT, R10, R17, PT ;  /* 0x000000110a00720c */ /* 0x000fe20003fa4070 */
[----:B------:R-:W-:Y:S01]  /*7260*/  @!P0 IMAD.IADD R12, R12, 0x1, -R10 ;  /* 0x000000010c0c8824 */ /* 0x000fe200078e0a0a */
[----:B------:R-:W-:Y:S01]  /*7270*/  ISETP.GE.AND P0, PT, R15, RZ, PT ;  /* 0x000000ff0f00720c */ /* 0x000fe20003f06270 */
[C---:B------:R-:W-:Y:S01]  /*7280*/  VIADD R2, R0.reuse, 0x182 ;  /* 0x0000018200027836 */ /* 0x040fe20000000000 */
[----:B------:R-:W-:Y:S01]  /*7290*/  IABS R15, R15 ;  /* 0x0000000f000f7213 */ /* 0x000fe20000000000 */
[----:B------:R0:W-:Y:S01]  /*72a0*/  STL [R1+0x648], R3 ;  /* 0x0006480301007387 */ /* 0x0001e20000100800 */
[----:B------:R-:W-:-:S02]  /*72b0*/  VIADD R5, R0, 0x183 ;  /* 0x0000018300057836 */ /* 0x000fc40000000000 */
[----:B------:R-:W-:Y:S01]  /*72c0*/  IABS R7, R2 ;  /* 0x0000000200077213 */ /* 0x000fe20000000000 */
[----:B------:R-:W-:Y:S02]  /*72d0*/  IMAD.HI.U32 R8, R4, R15, RZ ;  /* 0x0000000f04087227 */ /* 0x000fe400078e00ff */
[----:B------:R-:W-:Y:S02]  /*72e0*/  IABS R11, R5 ;  /* 0x00000005000b7213 */ /* 0x000fe40000000000 */
[----:B------:R-:W-:Y:S02]  /*72f0*/  @!P4 IMAD.IADD R14, R14, 0x1, -R10 ;  /* 0x000000010e0ec824 */ /* 0x000fe400078e0a0a */
[----:B0-----:R-:W-:Y:S02]  /*7300*/  IMAD.MOV.U32 R3, RZ, RZ, R12 ;  /* 0x000000ffff037224 */ /* 0x001fe400078e000c */
[----:B------:R-:W-:Y:S01]  /*7310*/  IMAD.MOV R8, RZ, RZ, -R8 ;  /* 0x000000ffff087224 */ /* 0x000fe200078e0a08 */
[----:B------:R-:W-:Y:S01]  /*7320*/  ISETP.GT.U32.AND P4, PT, R10, R14, PT ;  /* 0x0000000e0a00720c */ /* 0x000fe20003f84070 */
[----:B------:R-:W-:Y:S01]  /*7330*/  @!P2 IMAD.MOV R3, RZ, RZ, -R3 ;  /* 0x000000ffff03a224 */ /* 0x000fe200078e0a03 */
[----:B------:R-:W-:Y:S01]  /*7340*/  ISETP.GE.AND P2, PT, R5, RZ, PT ;  /* 0x000000ff0500720c */ /* 0x000fe20003f46270 */
[----:B------:R-:W-:-:S02]  /*7350*/  IMAD.MOV.U32 R12, RZ, RZ, R7 ;  /* 0x000000ffff0c7224 */ /* 0x000fc400078e0007 */
[----:B------:R-:W-:Y:S01]  /*7360*/  @!P5 IMAD.IADD R17, R17, 0x1, -R10 ;  /* 0x000000011111d824 */ /* 0x000fe200078e0a0a */
[----:B------:R0:W-:Y:S01]  /*7370*/  STL [R1+0x64c], R3 ;  /* 0x00064c0301007387 */ /* 0x0001e20000100800 */
[----:B------:R-:W-:Y:S02]  /*7380*/  IMAD R15, R10, R8, R15 ;  /* 0x000000080a0f7224 */ /* 0x000fe400078e020f */
[----:B------:R-:W-:Y:S01]  /*7390*/  IMAD.HI.U32 R5, R4, R12, RZ ;  /* 0x0000000c04057227 */ /* 0x000fe200078e00ff */
[----:B------:R-:W-:-:S03]  /*73a0*/  ISETP.GT.U32.AND P5, PT, R10, R17, PT ;  /* 0x000000110a00720c */ /* 0x000fc60003fa4070 */
[----:B------:R-:W-:-:S04]  /*73b0*/  IMAD.HI.U32 R7, R4, R11, RZ ;  /* 0x0000000b04077227 */ /* 0x000fc800078e00ff */
[----:B0-----:R-:W-:Y:S02]  /*73c0*/  IMAD.MOV.U32 R3, RZ, RZ, R6 ;  /* 0x000000ffff037224 */ /* 0x001fe400078e0006 */
[----:B------:R-:W-:Y:S01]  /*73d0*/  @!P4 IMAD.IADD R14, R14, 0x1, -R10 ;  /* 0x000000010e0ec824 */ /* 0x000fe200078e0a0a */
[----:B------:R-:W-:Y:S01]  /*73e0*/  ISETP.GT.U32.AND P4, PT, R10, R15, PT ;  /* 0x0000000f0a00720c */ /* 0x000fe20003f84070 */
[----:B------:R-:W-:Y:S01]  /*73f0*/  @!P6 IMAD.MOV R3, RZ, RZ, -R3 ;  /* 0x000000ffff03e224 */ /* 0x000fe200078e0a03 */
[----:B------:R-:W-:Y:S01]  /*7400*/  ISETP.GE.AND P6, PT, R2, RZ, PT ;  /* 0x000000ff0200720c */ /* 0x000fe20003fc6270 */
[----:B------:R-:W-:Y:S02]  /*7410*/  IMAD.MOV R5, RZ, RZ, -R5 ;  /* 0x000000ffff057224 */ /* 0x000fe400078e0a05 */
[----:B------:R-:W-:Y:S01]  /*7420*/  IMAD.MOV R7, RZ, RZ, -R7 ;  /* 0x000000ffff077224 */ /* 0x000fe200078e0a07 */
[----:B------:R0:W-:Y:S01]  /*7430*/  STL [R1+0x654], R3 ;  /* 0x0006540301007387 */ /* 0x0001e20000100800 */
[----:B------:R-:W-:-:S02]  /*7440*/  IMAD R12, R10, R5, R12 ;  /* 0x000000050a0c7224 */ /* 0x000fc400078e020c */
[----:B------:R-:W-:Y:S02]  /*7450*/  IMAD R11, R10, R7, R11 ;  /* 0x000000070a0b7224 */ /* 0x000fe400078e020b */
[----:B------:R-:W-:Y:S02]  /*7460*/  VIADD R2, R0, 0x181 ;  /* 0x0000018100027836 */ /* 0x000fe40000000000 */
[--C-:B------:R-:W-:Y:S01]  /*7470*/  @!P5 IMAD.IADD R17, R17, 0x1, -R10.reuse ;  /* 0x000000011111d824 */ /* 0x100fe200078e0a0a */
[----:B------:R-:W-:Y:S01]  /*7480*/  ISETP.GT.U32.AND P5, PT, R10, R11, PT ;  /* 0x0000000b0a00720c */ /* 0x000fe20003fa4070 */
[----:B------:R-:W-:Y:S01]  /*7490*/  @!P4 IMAD.IADD R15, R15, 0x1, -R10 ;  /* 0x000000010f0fc824 */ /* 0x000fe200078e0a0a */
[----:B------:R-:W-:Y:S01]  /*74a0*/  IABS R6, R2 ;  /* 0x0000000200067213 */ /* 0x000fe20000000000 */
[----:B0-----:R-:W-:Y:S02]  /*74b0*/  IMAD.MOV.U32 R3, RZ, RZ, R14 ;  /* 0x000000ffff037224 */ /* 0x001fe400078e000e */
[----:B------:R-:W-:Y:S01]  /*74c0*/  VIADD R8, R0, 0x17f ;  /* 0x0000017f00087836 */ /* 0x000fe20000000000 */
[C---:B------:R-:W-:Y:S01]  /*74d0*/  ISETP.GT.U32.AND P4, PT, R10.reuse, R15, PT ;  /* 0x0000000f0a00720c */ /* 0x040fe20003f84070 */
[----:B------:R-:W-:Y:S01]  /*74e0*/  @!P1 IMAD.MOV R3, RZ, RZ, -R3 ;  /* 0x000000ffff039224 */ /* 0x000fe200078e0a03 */
[----:B------:R-:W-:Y:S01]  /*74f0*/  ISETP.GT.U32.AND P1, PT, R10, R12, PT ;  /* 0x0000000c0a00720c */ /* 0x000fe20003f24070 */
[----:B------:R-:W-:Y:S01]  /*7500*/  IMAD.HI.U32 R14, R4, R6, RZ ;  /* 0x00000006040e7227 */ /* 0x000fe200078e00ff */
[----:B------:R-:W-:-:S02]  /*7510*/  IABS R13, R8 ;  /* 0x00000008000d7213 */ /* 0x000fc40000000000 */
[----:B------:R0:W-:Y:S01]  /*7520*/  STL [R1+0x674], R3 ;  /* 0x0006740301007387 */ /* 0x0001e20000100800 */
[----:B------:R-:W-:Y:S02]  /*7530*/  IMAD.MOV R14, RZ, RZ, -R14 ;  /* 0x000000ffff0e7224 */ /* 0x000fe400078e0a0e */
[--C-:B------:R-:W-:Y:S02]  /*7540*/  @!P5 IMAD.IADD R11, R11, 0x1, -R10.reuse ;  /* 0x000000010b0bd824 */ /* 0x100fe400078e0a0a */
[C---:B------:R-:W-:Y:S02]  /*7550*/  VIADD R9, R0.reuse, 0x180 ;  /* 0x0000018000097836 */ /* 0x040fe40000000000 */
[----:B------:R-:W-:Y:S01]  /*7560*/  VIADD R5, R0, 0x17e ;  /* 0x0000017e00057836 */ /* 0x000fe20000000000 */
[----:B------:R-:W-:Y:S01]  /*7570*/  ISETP.GT.U32.AND P5, PT, R10, R11, PT ;  /* 0x0000000b0a00720c */ /* 0x000fe20003fa4070 */
[--C-:B------:R-:W-:Y:S01]  /*7580*/  @!P1 IMAD.IADD R12, R12, 0x1, -R10.reuse ;  /* 0x000000010c0c9824 */ /* 0x100fe200078e0a0a */
[----:B------:R-:W-:Y:S01]  /*7590*/  IABS R16, R9 ;  /* 0x0000000900107213 */ /* 0x000fe20000000000 */
[----:B0-----:R-:W-:Y:S01]  /*75a0*/  IMAD.MOV.U32 R3, RZ, RZ, R17 ;  /* 0x000000ffff037224 */ /* 0x001fe200078e0011 */
[----:B------:R-:W-:Y:S01]  /*75b0*/  IABS R7, R5 ;  /* 0x0000000500077213 */ /* 0x000fe20000000000 */
[----:B------:R-:W-:Y:S01]  /*75c0*/  @!P4 IMAD.IADD R15, R15, 0x1, -R10 ;  /* 0x000000010f0fc824 */ /* 0x000fe200078e0a0a */
[----:B------:R-:W-:Y:S01]  /*75d0*/  ISETP.GT.U32.AND P1, PT, R10, R12, PT ;  /* 0x0000000c0a00720c */ /* 0x000fe20003f24070 */
[----:B------:R-:W-:Y:S01]  /*75e0*/  @!P3 IMAD.MOV R3, RZ, RZ, -R3 ;  /* 0x000000ffff03b224 */ /* 0x000fe200078e0a03 */
[----:B------:R-:W-:Y:S01]  /*75f0*/  ISETP.GE.AND P3, PT, R2, RZ, PT ;  /* 0x000000ff0200720c */ /* 0x000fe20003f66270 */
[----:B------:R-:W-:-:S02]  /*7600*/  IMAD R2, R10, R14, R6 ;  /* 0x0000000e0a027224 */ /* 0x000fc400078e0206 */
[----:B------:R-:W-:Y:S01]  /*7610*/  IMAD.HI.U32 R6, R4, R13, RZ ;  /* 0x0000000d04067227 */ /* 0x000fe200078e00ff */
[----:B------:R0:W-:Y:S02]  /*7620*/  STL [R1+0x67c], R3 ;  /* 0x00067c0301007387 */ /* 0x0001e40000100800 */
        /* <DEDUP_REMOVED lines=12> */
[C---:B------:R-:W-:Y:S01]  /*76f0*/  ISETP.GT.U32.AND P1, PT, R10.reuse, R13, PT ;  /* 0x0000000d0a00720c */ /* 0x040fe20003f24070 */
[----:B------:R-:W-:Y:S01]  /*7700*/  @!P5 IMAD.IADD R11, R11, 0x1, -R10 ;  /* 0x000000010b0bd824 */ /* 0x000fe200078e0a0a */
[----:B------:R-:W-:Y:S01]  /*7710*/  ISETP.GE.AND P5, PT, R9, RZ, PT ;  /* 0x000000ff0900720c */ /* 0x000fe20003fa6270 */
[C---:B------:R-:W-:Y:S02]  /*7720*/  IMAD R9, R10.reuse, R17, R16 ;  /* 0x000000110a097224 */ /* 0x040fe400078e0210 */
[C---:B------:R-:W-:Y:S01]  /*7730*/  IMAD R7, R10.reuse, R14, R7 ;  /* 0x0000000e0a077224 */ /* 0x040fe200078e0207 */
[----:B------:R-:W-:Y:S01]  /*7740*/  IABS R14, R6 ;  /* 0x00000006000e7213 */ /* 0x000fe20000000000 */
[----:B0-----:R-:W-:Y:S01]  /*7750*/  IMAD.MOV.U32 R3, RZ, RZ, R12 ;  /* 0x000000ffff037224 */ /* 0x001fe200078e000c */
[----:B------:R-:W-:Y:S01]  /*7760*/  ISETP.GT.U32.AND P0, PT, R10, R9, PT ;  /* 0x000000090a00720c */ /* 0x000fe20003f04070 */
[----:B------:R-:W-:-:S02]  /*7770*/  @!P4 IMAD.IADD R2, R2, 0x1, -R10 ;  /* 0x000000010202c824 */ /* 0x000fc400078e0a0a */
[----:B------:R-:W-:Y:S02]  /*7780*/  IMAD.MOV.U32 R15, RZ, RZ, R11 ;  /* 0x000000ffff0f7224 */ /* 0x000fe400078e000b */
[----:B------:R-:W-:Y:S01]  /*7790*/  @!P6 IMAD.MOV R3, RZ, RZ, -R3 ;  /* 0x000000ffff03e224 */ /* 0x000fe200078e0a03 */
[C---:B------:R-:W-:Y:S01]  /*77a0*/  ISETP.GT.U32.AND P6, PT, R10.reuse, R7, PT ;  /* 0x000000070a00720c */ /* 0x040fe20003fc4070 */
[----:B------:R-:W-:Y:S01]  /*77b0*/  IMAD.MOV.U32 R11, RZ, RZ, R14 ;  /* 0x000000ffff0b7224 */ /* 0x000fe200078e000e */
[----:B------:R-:W-:Y:S01]  /*77c0*/  ISETP.GT.U32.AND P4, PT, R10, R2, PT ;  /* 0x000000020a00720c */ /* 0x000fe20003f84070 */
[----:B------:R-:W-:Y:S01]  /*77d0*/  @!P2 IMAD.MOV R15, RZ, RZ, -R15 ;  /* 0x000000ffff0fa224 */ /* 0x000fe200078e0a0f */
[----:B------:R-:W-:Y:S01]  /*77e0*/  ISETP.GE.AND P2, PT, R8, RZ, PT ;  /* 0x000000ff0800720c */ /* 0x000fe20003f46270 */
[----:B------:R-:W-:Y:S02]  /*77f0*/  VIADD R8, R0, 0x17c ;  /* 0x0000017c00087836 */ /* 0x000fe40000000000 */
[----:B------:R-:W-:Y:S01]  /*7800*/  IMAD.HI.U32 R12, R4, R11, RZ ;  /* 0x0000000b040c7227 */ /* 0x000fe200078e00ff */
[----:B------:R-:W-:Y:S02]  /*7810*/  STL [R1+0x688], R15 ;  /* 0x0006880f01007387 */ /* 0x000fe40000100800 */
[----:B------:R-:W-:Y:S01]  /*7820*/  IABS R14, R8 ;  /* 0x00000008000e7213 */ /* 0x000fe20000000000 */
[----:B------:R-:W-:Y:S01]  /*7830*/  @!P1 IMAD.IADD R13, R13, 0x1, -R10 ;  /* 0x000000010d0d9824 */ /* 0x000fe200078e0a0a */
[----:B------:R0:W-:Y:S01]  /*7840*/  STL [R1+0x6b0], R3 ;  /* 0x0006b00301007387 */ /* 0x0001e20000100800 */
[----:B------:R-:W-:-:S02]  /*7850*/  IMAD.MOV R12, RZ, RZ, -R12 ;  /* 0x000000ffff0c7224 */ /* 0x000fc400078e0a0c */
[--C-:B------:R-:W-:Y:S01]  /*7860*/  @!P0 IMAD.IADD R9, R9, 0x1, -R10.reuse ;  /* 0x0000000109098824 */ /* 0x100fe200078e0a0a */
[----:B------:R-:W-:Y:S01]  /*7870*/  ISETP.GE.AND P0, PT, R6, RZ, PT ;  /* 0x000000ff0600720c */ /* 0x000fe20003f06270 */
[--C-:B------:R-:W-:Y:S01]  /*7880*/  @!P6 IMAD.IADD R7, R7, 0x1, -R10.reuse ;  /* 0x000000010707e824 */ /* 0x100fe200078e0a0a */
[----:B------:R-:W-:Y:S01]  /*7890*/  ISETP.GT.U32.AND P6, PT, R10, R13, PT ;  /* 0x0000000d0a00720c */ /* 0x000fe20003fc4070 */
[----:B------:R-:W-:Y:S01]  /*78a0*/  @!P4 IMAD.IADD R2, R2, 0x1, -R10 ;  /* 0x000000010202c824 */ /* 0x000fe200078e0a0a */
[C---:B------:R-:W-:Y:S01]  /*78b0*/  ISETP.GT.U32.AND P1, PT, R10.reuse, R9, PT ;  /* 0x000000090a00720c */ /* 0x040fe20003f24070 */
[----:B------:R-:W-:Y:S01]  /*78c0*/  IMAD R11, R10, R12, R11 ;  /* 0x0000000c0a0b7224 */ /* 0x000fe200078e020b */
[----:B------:R-:W-:Y:S01]  /*78d0*/  ISETP.GE.AND P4, PT, R5, RZ, PT ;  /* 0x000000ff0500720c */ /* 0x000fe20003f86270 */
[----:B------:R-:W-:-:S04]  /*78e0*/  IMAD.HI.U32 R12, R4, R14, RZ ;  /* 0x0000000e040c7227 */ /* 0x000fc800078e00ff */
[----:B0-----:R-:W-:Y:S02]  /*78f0*/  IMAD.MOV.U32 R3, RZ, RZ, R2 ;  /* 0x000000ffff037224 */ /* 0x001fe400078e0002 */
[----:B------:R-:W-:Y:S02]  /*7900*/  IMAD.MOV R12, RZ, RZ, -R12 ;  /* 0x000000ffff0c7224 */ /* 0x000fe400078e0a0c */
[----:B------:R-:W-:Y:S01]  /*7910*/  @!P3 IMAD.MOV R3, RZ, RZ, -R3 ;  /* 0x000000ffff03b224 */ /* 0x000fe200078e0a03 */
[C---:B------:R-:W-:Y:S01]  /*7920*/  ISETP.GT.U32.AND P3, PT, R10.reuse, R7, PT ;  /* 0x000000070a00720c */ /* 0x040fe20003f64070 */
[----:B------:R-:W-:Y:S02]  /*7930*/  IMAD R14, R10, R12, R14 ;  /* 0x0000000c0a0e7224 */ /* 0x000fe400078e020e */
[----:B------:R-:W-:Y:S01]  /*7940*/  @!P6 IMAD.IADD R13, R13, 0x1, -R10 ;  /* 0x000000010d0de824 */ /* 0x000fe200078e0a0a */
[----:B------:R0:W-:Y:S01]  /*7950*/  STL [R1+0x6b4], R3 ;  /* 0x0006b40301007387 */ /* 0x0001e20000100800 */
[----:B------:R-:W-:Y:S01]  /*7960*/  VIADD R6, R0, 0x179 ;  /* 0x0000017900067836 */ /* 0x000fe20000000000 */
[----:B------:R-:W-:Y:S01]  /*7970*/  ISETP.GT.U32.AND P6, PT, R10, R14, PT ;  /* 0x0000000e0a00720c */ /* 0x000fe20003fc4070 */
[----:B------:R-:W-:-:S02]  /*7980*/  VIADD R5, R0, 0x17b ;  /* 0x0000017b00057836 */ /* 0x000fc40000000000 */
[--C-:B------:R-:W-:Y:S01]  /*7990*/  @!P1 IMAD.IADD R9, R9, 0x1, -R10.reuse ;  /* 0x0000000109099824 */ /* 0x100fe200078e0a0a */
[----:B------:R-:W-:Y:S01]  /*79a0*/  ISETP.GT.U32.AND P1, PT, R10, R11, PT ;  /* 0x0000000b0a00720c */ /* 0x000fe20003f24070 */
[----:B------:R-:W-:Y:S01]  /*79b0*/  VIADD R2, R0, 0x17a ;  /* 0x0000017a00027836 */ /* 0x000fe20000000000 */
[----:B------:R-:W-:Y:S01]  /*79c0*/  IABS R16, R6 ;  /* 0x0000000600107213 */ /* 0x000fe20000000000 */
[----:B------:R-:W-:Y:S01]  /*79d0*/  @!P3 IMAD.IADD R7, R7, 0x1, -R10 ;  /* 0x000000010707b824 */ /* 0x000fe200078e0a0a */
[----:B------:R-:W-:Y:S01]  /*79e0*/  IABS R15, R5 ;  /* 0x00000005000f7213 */ /* 0x000fe20000000000 */
[----:B0-----:R-:W-:Y:S01]  /*79f0*/  IMAD.MOV.U32 R3, RZ, RZ, R9 ;  /* 0x000000ffff037224 */ /* 0x001fe200078e0009 */
[----:B------:R-:W-:Y:S01]  /*7a00*/  ISETP.GE.AND P3, PT, R8, RZ, PT ;  /* 0x000000ff0800720c */ /* 0x000fe20003f66270 */
[----:B------:R-:W-:Y:S01]  /*7a10*/  IMAD.MOV.U32 R8, RZ, RZ, R16 ;  /* 0x000000ffff087224 */ /* 0x000fe200078e0010 */
[----:B------:R-:W-:Y:S01]  /*7a20*/  IABS R12, R2 ;  /* 0x00000002000c7213 */ /* 0x000fe20000000000 */
[----:B------:R-:W-:-:S04]  /*7a30*/  IMAD.HI.U32 R16, R4, R15, RZ ;  /* 0x0000000f04107227 */ /* 0x000fc800078e00ff */
        /* <DEDUP_REMOVED lines=11> */
[C---:B------:R-:W-:Y:S02]  /*7af0*/  IMAD R15, R10.reuse, R16, R15 ;  /* 0x000000100a0f7224 */ /* 0x040fe400078e020f */
[----:B------:R-:W-:Y:S02]  /*7b00*/  IMAD.MOV R5, RZ, RZ, -R5 ;  /* 0x000000ffff057224 */ /* 0x000fe400078e0a05 */
[C---:B------:R-:W-:Y:S02]  /*7b10*/  IMAD R12, R10.reuse, R9, R12 ;  /* 0x000000090a0c7224 */ /* 0x040fe400078e020c */
[----:B------:R-:W-:Y:S01]  /*7b20*/  @!P2 IMAD.MOV R13, RZ, RZ, -R13 ;  /* 0x000000ffff0da224 */ /* 0x000fe200078e0a0d */
[C---:B------:R-:W-:Y:S01]  /*7b30*/  ISETP.GT.U32.AND P2, PT, R10.reuse, R15, PT ;  /* 0x0000000f0a00720c */ /* 0x040fe20003f44070 */
[----:B0-----:R-:W-:Y:S02]  /*7b40*/  IMAD.MOV.U32 R3, RZ, RZ, R7 ;  /* 0x000000ffff037224 */ /* 0x001fe400078e0007 */
[C---:B------:R-:W-:Y:S01]  /*7b50*/  IMAD R8, R10.reuse, R5, R8 ;  /* 0x000000050a087224 */ /* 0x040fe200078e0208 */
[----:B------:R-:W-:Y:S01]  /*7b60*/  STL [R1+0x6c4], R13 ;  /* 0x0006c40d01007387 */ /* 0x000fe20000100800 */
[----:B------:R-:W-:Y:S01]  /*7b70*/  @!P4 IMAD.MOV R3, RZ, RZ, -R3 ;  /* 0x000000ffff03c224 */ /* 0x000fe200078e0a03 */
[----:B------:R-:W-:Y:S01]  /*7b80*/  ISETP.GT.U32.AND P4, PT, R10, R12, PT ;  /* 0x0000000c0a00720c */ /* 0x000fe20003f84070 */
[--C-:B------:R-:W-:Y:S01]  /*7b90*/  @!P6 IMAD.IADD R14, R14, 0x1, -R10.reuse ;  /* 0x000000010e0ee824 */ /* 0x100fe200078e0a0a */
[----:B------:R-:W-:Y:S01]  /*7ba0*/  ISETP.GT.U32.AND P6, PT, R10, R8, PT ;  /* 0x000000080a00720c */ /* 0x000fe20003fc4070 */
[----:B------:R-:W-:Y:S01]  /*7bb0*/  VIADD R16, R0, 0x178 ;  /* 0x0000017800107836 */ /* 0x000fe20000000000 */
[----:B------:R0:W-:Y:S01]  /*7bc0*/  STL [R1+0x6c8], R3 ;  /* 0x0006c80301007387 */ /* 0x0001e20000100800 */
[--C-:B------:R-:W-:Y:S01]  /*7bd0*/  @!P5 IMAD.IADD R11, R11, 0x1, -R10.reuse ;  /* 0x000000010b0bd824 */ /* 0x100fe200078e0a0a */
[----:B------:R-:W-:Y:S01]  /*7be0*/  ISETP.GE.AND P5, PT, R2, RZ, PT ;  /* 0x000000ff0200720c */ /* 0x000fe20003fa6270 */
[----:B------:R-:W-:Y:S01]  /*7bf0*/  VIADD R2, R0, 0x177 ;  /* 0x0000017700027836 */ /* 0x000fe20000000000 */
[----:B------:R-:W-:Y:S01]  /*7c00*/  IABS R5, R16 ;  /* 0x0000001000057213 */ /* 0x000fe20000000000 */
[--C-:B------:R-:W-:Y:S01]  /*7c10*/  @!P2 IMAD.IADD R15, R15, 0x1, -R10.reuse ;  /* 0x000000010f0fa824 */ /* 0x100fe200078e0a0a */
[----:B------:R-:W-:Y:S01]  /*7c20*/  ISETP.GE.AND P2, PT, R6, RZ, PT ;  /* 0x000000ff0600720c */ /* 0x000fe20003f46270 */
[----:B------:R-:W-:Y:S01]  /*7c30*/  VIADD R9, R0, 0x176 ;  /* 0x0000017600097836 */ /* 0x000fe20000000000 */
[----:B------:R-:W-:Y:S01]  /*7c40*/  IABS R7, R2 ;  /* 0x0000000200077213 */ /* 0x000fe20000000000 */
[----:B------:R-:W-:Y:S01]  /*7c50*/  @!P4 IMAD.IADD R12, R12, 0x1, -R10 ;  /* 0x000000010c0cc824 */ /* 0x000fe200078e0a0a */
[----:B------:R-:W-:Y:S01]  /*7c60*/  ISETP.GT.U32.AND P4, PT, R10, R15, PT ;  /* 0x0000000f0a00720c */ /* 0x000fe20003f84070 */
[----:B------:R-:W-:Y:S01]  /*7c70*/  IMAD.HI.U32 R6, R4, R5, RZ ;  /* 0x0000000504067227 */ /* 0x000fe200078e00ff */
[----:B------:R-:W-:-:S03]  /*7c80*/  IABS R18, R9 ;  /* 0x0000000900127213 */ /* 0x000fc60000000000 */
[----:B------:R-:W-:Y:S01]  /*7c90*/  @!P6 IMAD.IADD R8, R8, 0x1, -R10 ;  /* 0x000000010808e824 */ /* 0x000fe200078e0a0a */
[----:B------:R-:W-:Y:S01]  /*7ca0*/  ISETP.GT.U32.AND P6, PT, R10, R12, PT ;  /* 0x0000000c0a00720c */ /* 0x000fe20003fc4070 */
[----:B0-----:R-:W-:Y:S02]  /*7cb0*/  IMAD.MOV.U32 R3, RZ, RZ, R11 ;  /* 0x000000ffff037224 */ /* 0x001fe400078e000b */
[----:B------:R-:W-:Y:S02]  /*7cc0*/  IMAD.MOV R6, RZ, RZ, -R6 ;  /* 0x000000ffff067224 */ /* 0x000fe400078e0a06 */
[----:B------:R-:W-:-:S04]  /*7cd0*/  IMAD.HI.U32 R11, R4, R7, RZ ;  /* 0x00000007040b7227 */ /* 0x000fc800078e00ff */
[C---:B------:R-:W-:Y:S02]  /*7ce0*/  IMAD R5, R10.reuse, R6, R5 ;  /* 0x000000060a057224 */ /* 0x040fe400078e0205 */
[----:B------:R-:W-:Y:S02]  /*7cf0*/  IMAD.MOV R11, RZ, RZ, -R11 ;  /* 0x000000ffff0b7224 */ /* 0x000fe400078e0a0b */
[--C-:B------:R-:W-:Y:S01]  /*7d00*/  @!P4 IMAD.IADD R15, R15, 0x1, -R10.reuse ;  /* 0x000000010f0fc824 */ /* 0x100fe200078e0a0a */
[C---:B------:R-:W-:Y:S01]  /*7d10*/  ISETP.GT.U32.AND P4, PT, R10.reuse, R5, PT ;  /* 0x000000050a00720c */ /* 0x040fe20003f84070 */
[----:B------:R-:W-:Y:S02]  /*7d20*/  IMAD R7, R10, R11, R7 ;  /* 0x0000000b0a077224 */ /* 0x000fe400078e0207 */
[--C-:B------:R-:W-:Y:S02]  /*7d30*/  @!P6 IMAD.IADD R12, R12, 0x1, -R10.reuse ;  /* 0x000000010c0ce824 */ /* 0x100fe400078e0a0a */
[----:B------:R-:W-:Y:S01]  /*7d40*/  @!P0 IMAD.MOV R3, RZ, RZ, -R3 ;  /* 0x000000ffff038224 */ /* 0x000fe200078e0a03 */
[----:B------:R-:W-:Y:S01]  /*7d50*/  ISETP.GT.U32.AND P6, PT, R10, R7, PT ;  /* 0x000000070a00720c */ /* 0x000fe20003fc4070 */
[----:B------:R-:W-:Y:S01]  /*7d60*/  VIADD R6, R0, 0x175 ;  /* 0x0000017500067836 */ /* 0x000fe20000000000 */
[----:B------:R-:W-:Y:S01]  /*7d70*/  ISETP.GT.U32.AND P0, PT, R10, R8, PT ;  /* 0x000000080a00720c */ /* 0x000fe20003f04070 */
[----:B------:R-:W-:Y:S01]  /*7d80*/  IMAD.HI.U32 R19, R4, R18, RZ ;  /* 0x0000001204137227 */ /* 0x000fe200078e00ff */
[----:B------:R0:W-:Y:S02]  /*7d90*/  STL [R1+0x6d4], R3 ;  /* 0x0006d40301007387 */ /* 0x0001e40000100800 */
[----:B------:R-:W-:Y:S01]  /*7da0*/  IABS R11, R6 ;  /* 0x00000006000b7213 */ /* 0x000fe20000000000 */
[----:B------:R-:W-:Y:S01]  /*7db0*/  @!P4 IMAD.IADD R5, R5, 0x1, -R10 ;  /* 0x000000010505c824 */ /* 0x000fe200078e0a0a */
[----:B------:R-:W-:Y:S01]  /*7dc0*/  ISETP.GE.AND P4, PT, R2, RZ, PT ;  /* 0x000000ff0200720c */ /* 0x000fe20003f86270 */
[----:B------:R-:W-:-:S02]  /*7dd0*/  @!P3 IMAD.MOV R14, RZ, RZ, -R14 ;  /* 0x000000ffff0eb224 */ /* 0x000fc400078e0a0e */
[----:B------:R-:W-:Y:S02]  /*7de0*/  IMAD.MOV R19, RZ, RZ, -R19 ;  /* 0x000000ffff137224 */ /* 0x000fe400078e0a13 */
[----:B------:R-:W-:Y:S01]  /*7df0*/  @!P6 IMAD.IADD R7, R7, 0x1, -R10 ;  /* 0x000000010707e824 */ /* 0x000fe200078e0a0a */
[----:B------:R-:W-:Y:S01]  /*7e00*/  ISETP.GT.U32.AND P6, PT, R10, R5, PT ;  /* 0x000000050a00720c */ /* 0x000fe20003fc4070 */
[----:B0-----:R-:W-:Y:S01]  /*7e10*/  IMAD.MOV.U32 R3, RZ, RZ, R15 ;  /* 0x000000ffff037224 */ /* 0x001fe200078e000f */
[----:B------:R-:W-:Y:S01]  /*7e20*/  STL [R1+0x6d8], R14 ;  /* 0x0006d80e01007387 */ /* 0x000fe20000100800 */
        /* <DEDUP_REMOVED lines=10> */
[----:B------:R-:W-:-:S02]  /*7ed0*/  IMAD R11, R10, R17, R11 ;  /* 0x000000110a0b7224 */ /* 0x000fc400078e020b */
[----:B------:R-:W-:Y:S01]  /*7ee0*/  @!P5 IMAD.MOV R12, RZ, RZ, -R12 ;  /* 0x000000ffff0cd224 */ /* 0x000fe200078e0a0c */
[----:B------:R-:W-:Y:S01]  /*7ef0*/  IABS R16, R13 ;  /* 0x0000000d00107213 */ /* 0x000fe20000000000 */
[----:B------:R-:W-:Y:S01]  /*7f00*/  @!P6 IMAD.IADD R5, R5, 0x1, -R10 ;  /* 0x000000010505e824 */ /* 0x000fe200078e0a0a */
[----:B------:R-:W-:Y:S01]  /*7f10*/  ISETP.GT.U32.AND P6, PT, R10, R11, PT ;  /* 0x0000000b0a00720c */ /* 0x000fe20003fc4070 */
[----:B0-----:R-:W-:Y:S01]  /*7f20*/  IMAD.MOV.U32 R3, RZ, RZ, R8 ;  /* 0x000000ffff037224 */ /* 0x001fe200078e0008 */
[----:B------:R-:W-:Y:S01]  /*7f30*/  STL [R1+0x6e4], R12 ;  /* 0x0006e40c01007387 */ /* 0x000fe20000100800 */
[----:B------:R-:W-:Y:S01]  /*7f40*/  IMAD.HI.U32 R8, R4, R16, RZ ;  /* 0x0000001004087227 */ /* 0x000fe200078e00ff */
[----:B------:R-:W-:-:S03]  /*7f50*/  ISETP.GE.AND P5, PT, R9, RZ, PT ;  /* 0x000000ff0900720c */ /* 0x000fc60003fa6270 */
[----:B------:R-:W-:Y:S01]  /*7f60*/  @!P2 IMAD.MOV R3, RZ, RZ, -R3 ;  /* 0x000000ffff03a224 */ /* 0x000fe200078e0a03 */
[----:B------:R-:W-:Y:S01]  /*7f70*/  ISETP.GE.AND P2, PT, R6, RZ, PT ;  /* 0x000000ff0600720c */ /* 0x000fe20003f46270 */
[----:B------:R-:W-:Y:S02]  /*7f80*/  VIADD R6, R0, 0x173 ;  /* 0x0000017300067836 */ /* 0x000fe40000000000 */
[----:B------:R-:W-:Y:S01]  /*7f90*/  IMAD.MOV R8, RZ, RZ, -R8 ;  /* 0x000000ffff087224 */ /* 0x000fe200078e0a08 */
[----:B------:R0:W-:Y:S01]  /*7fa0*/  STL [R1+0x714], R3 ;  /* 0x0007140301007387 */ /* 0x0001e20000100800 */
[--C-:B------:R-:W-:Y:S01]  /*7fb0*/  @!P1 IMAD.IADD R7, R7, 0x1, -R10.reuse ;  /* 0x0000000107079824 */ /* 0x100fe200078e0a0a */
[----:B------:R-:W-:Y:S01]  /*7fc0*/  IABS R18, R6 ;  /* 0x0000000600127213 */ /* 0x000fe20000000000 */
[----:B------:R-:W-:Y:S01]  /*7fd0*/  @!P3 IMAD.IADD R2, R2, 0x1, -R10 ;  /* 0x000000010202b824 */ /* 0x000fe200078e0a0a */
[----:B------:R-:W-:Y:S01]  /*7fe0*/  ISETP.GE.AND P3, PT, R6, RZ, PT ;  /* 0x000000ff0600720c */ /* 0x000fe20003f66270 */
[C---:B------:R-:W-:Y:S01]  /*7ff0*/  IMAD R19, R10.reuse, R8, R16 ;  /* 0x000000080a137224 */ /* 0x040fe200078e0210 */
[----:B------:R-:W-:Y:S01]  /*8000*/  ISETP.GE.AND P1, PT, R13, RZ, PT ;  /* 0x000000ff0d00720c */ /* 0x000fe20003f26270 */
[----:B------:R-:W-:Y:S01]  /*8010*/  @!P6 IMAD.IADD R11, R11, 0x1, -R10 ;  /* 0x000000010b0be824 */ /* 0x000fe200078e0a0a */
[----:B------:R-:W-:Y:S01]  /*8020*/  ISETP.GT.U32.AND P6, PT, R10, R2, PT ;  /* 0x000000020a00720c */ /* 0x000fe20003fc4070 */
[----:B------:R-:W-:-:S02]  /*8030*/  VIADD R9, R0, 0x172 ;  /* 0x0000017200097836 */ /* 0x000fc40000000000 */
[----:B0-----:R-:W-:Y:S02]  /*8040*/  IMAD.MOV.U32 R3, RZ, RZ, R5 ;  /* 0x000000ffff037224 */ /* 0x001fe400078e0005 */
[----:B------:R-:W-:Y:S01]  /*8050*/  IMAD.HI.U32 R5, R4, R18, RZ ;  /* 0x0000001204057227 */ /* 0x000fe200078e00ff */
[----:B------:R-:W-:-:S03]  /*8060*/  IABS R14, R9 ;  /* 0x00000009000e7213 */ /* 0x000fc60000000000 */
[----:B------:R-:W-:Y:S01]  /*8070*/  @!P0 IMAD.MOV R3, RZ, RZ, -R3 ;  /* 0x000000ffff038224 */ /* 0x000fe200078e0a03 */
[----:B------:R-:W-:Y:S01]  /*8080*/  ISETP.GT.U32.AND P0, PT, R10, R11, PT ;  /* 0x0000000b0a00720c */ /* 0x000fe20003f04070 */
[----:B------:R-:W-:Y:S02]  /*8090*/  IMAD.MOV R5, RZ, RZ, -R5 ;  /* 0x000000ffff057224 */ /* 0x000fe400078e0a05 */
[----:B------:R-:W-:Y:S01]  /*80a0*/  VIADD R8, R0, 0x171 ;  /* 0x0000017100087836 */ /* 0x000fe20000000000 */
[----:B------:R0:W-:Y:S01]  /*80b0*/  STL [R1+0x718], R3 ;  /* 0x0007180301007387 */ /* 0x0001e20000100800 */
[----:B------:R-:W-:Y:S02]  /*80c0*/  IMAD R18, R10, R5, R18 ;  /* 0x000000050a127224 */ /* 0x000fe400078e0212 */
[----:B------:R-:W-:Y:S01]  /*80d0*/  @!P6 IMAD.IADD R2, R2, 0x1, -R10 ;  /* 0x000000010202e824 */ /* 0x000fe200078e0a0a */
[----:B------:R-:W-:Y:S01]  /*80e0*/  IABS R17, R8 ;  /* 0x0000000800117213 */ /* 0x000fe20000000000 */
[----:B------:R-:W-:Y:S01]  /*80f0*/  IMAD.HI.U32 R5, R4, R14, RZ ;  /* 0x0000000e04057227 */ /* 0x000fe200078e00ff */
[----:B------:R-:W-:-:S03]  /*8100*/  ISETP.GT.U32.AND P6, PT, R10, R18, PT ;  /* 0x000000120a00720c */ /* 0x000fc60003fc4070 */
[----:B------:R-:W-:Y:S01]  /*8110*/  @!P0 IMAD.IADD R11, R11, 0x1, -R10 ;  /* 0x000000010b0b8824 */ /* 0x000fe200078e0a0a */
[----:B------:R-:W-:Y:S01]  /*8120*/  ISETP.GE.AND P0, PT, R9, RZ, PT ;  /* 0x000000ff0900720c */ /* 0x000fe20003f06270 */
[----:B0-----:R-:W-:Y:S02]  /*8130*/  IMAD.MOV.U32 R3, RZ, RZ, R7 ;  /* 0x000000ffff037224 */ /* 0x001fe400078e0007 */
[----:B------:R-:W-:-:S04]  /*8140*/  IMAD.HI.U32 R7, R4, R17, RZ ;  /* 0x0000001104077227 */ /* 0x000fc800078e00ff */
[----:B------:R-:W-:Y:S01]  /*8150*/  @!P4 IMAD.MOV R3, RZ, RZ, -R3 ;  /* 0x000000ffff03c224 */ /* 0x000fe200078e0a03 */
[----:B------:R-:W-:Y:S01]  /*8160*/  ISETP.GT.U32.AND P4, PT, R10, R19, PT ;  /* 0x000000130a00720c */ /* 0x000fe20003f84070 */
[----:B------:R-:W-:Y:S02]  /*8170*/  IMAD.MOV R9, RZ, RZ, -R5 ;  /* 0x000000ffff097224 */ /* 0x000fe400078e0a05 */
[----:B------:R-:W-:Y:S01]  /*8180*/  VIADD R6, R0, 0x170 ;  /* 0x0000017000067836 */ /* 0x000fe20000000000 */
[----:B------:R0:W-:Y:S01]  /*8190*/  STL [R1+0x744], R3 ;  /* 0x0007440301007387 */ /* 0x0001e20000100800 */
[----:B------:R-:W-:Y:S02]  /*81a0*/  IMAD.MOV R7, RZ, RZ, -R7 ;  /* 0x000000ffff077224 */ /* 0x000fe400078e0a07 */
[----:B------:R-:W-:Y:S01]  /*81b0*/  IMAD R14, R10, R9, R14 ;  /* 0x000000090a0e7224 */ /* 0x000fe200078e020e */
[----:B------:R-:W-:Y:S01]  /*81c0*/  IABS R16, R6 ;  /* 0x0000000600107213 */ /* 0x000fe20000000000 */
[----:B------:R-:W-:-:S02]  /*81d0*/  @!P6 IMAD.IADD R18, R18, 0x1, -R10 ;  /* 0x000000011212e824 */ /* 0x000fc400078e0a0a */
[C---:B------:R-:W-:Y:S02]  /*81e0*/  IMAD R17, R10.reuse, R7, R17 ;  /* 0x000000070a117224 */ /* 0x040fe400078e0211 */
[----:B------:R-:W-:Y:S01]  /*81f0*/  @!P4 IMAD.IADD R19, R19, 0x1, -R10 ;  /* 0x000000011313c824 */ /* 0x000fe200078e0a0a */
[----:B------:R-:W-:Y:S01]  /*8200*/  ISETP.GT.U32.AND P6, PT, R10, R18, PT ;  /* 0x000000120a00720c */ /* 0x000fe20003fc4070 */
[----:B0-----:R-:W-:Y:S01]  /*8210*/  IMAD.MOV.U32 R3, RZ, RZ, R2 ;  /* 0x000000ffff037224 */ /* 0x001fe200078e0002 */
[----:B------:R-:W-:Y:S01]  /*8220*/  ISETP.GE.AND P4, PT, R8, RZ, PT ;  /* 0x000000ff0800720c */ /* 0x000fe20003f86270 */
[----:B------:R-:W-:Y:S02]  /*8230*/  IMAD.MOV.U32 R2, RZ, RZ, R11 ;  /* 0x000000ffff027224 */ /* 0x000fe400078e000b */
[----:B------:R-:W-:Y:S01]  /*8240*/  @!P5 IMAD.MOV R3, RZ, RZ, -R3 ;  /* 0x000000ffff03d224 */ /* 0x000fe200078e0a03 */
[C---:B------:R-:W-:Y:S01]  /*8250*/  ISETP.GT.U32.AND P5, PT, R10.reuse, R19, PT ;  /* 0x000000130a00720c */ /* 0x040fe20003fa4070 */
[----:B------:R-:W-:Y:S01]  /*8260*/  @!P2 IMAD.MOV R2, RZ, RZ, -R2 ;  /* 0x000000ffff02a224 */ /* 0x000fe200078e0a02 */
[----:B------:R-:W-:Y:S01]  /*8270*/  ISETP.GT.U32.AND P2, PT, R10, R14, PT ;  /* 0x0000000e0a00720c */ /* 0x000fe20003f44070 */
[----:B------:R-:W-:Y:S01]  /*8280*/  IMAD.HI.U32 R5, R4, R16, RZ ;  /* 0x0000001004057227 */ /* 0x000fe200078e00ff */
[----:B------:R-:W-:Y:S03]  /*8290*/  STL [R1+0x774], R3 ;  /* 0x0007740301007387 */ /* 0x000fe60000100800 */
[----:B------:R-:W-:Y:S01]  /*82a0*/  IMAD.MOV R5, RZ, RZ, -R5 ;  /* 0x000000ffff057224 */ /* 0x000fe200078e0a05 */
[----:B------:R0:W-:Y:S01]  /*82b0*/  STL [R1+0x778], R2 ;  /* 0x0007780201007387 */ /* 0x0001e20000100800 */
[----:B------:R-:W-:-:S02]  /*82c0*/  VIADD R9, R0, 0x16f ;  /* 0x0000016f00097836 */ /* 0x000fc40000000000 */
[C---:B------:R-:W-:Y:S02]  /*82d0*/  IMAD R16, R10.reuse, R5, R16 ;  /* 0x000000050a107224 */ /* 0x040fe400078e0210 */
[--C-:B------:R-:W-:Y:S01]  /*82e0*/  @!P5 IMAD.IADD R19, R19, 0x1, -R10.reuse ;  /* 0x000000011313d824 */ /* 0x100fe200078e0a0a */
[----:B------:R-:W-:Y:S01]  /*82f0*/  ISETP.GT.U32.AND P5, PT, R10, R17, PT ;  /* 0x000000110a00720c */ /* 0x000fe20003fa4070 */
[--C-:B------:R-:W-:Y:S01]  /*8300*/  @!P2 IMAD.IADD R14, R14, 0x1, -R10.reuse ;  /* 0x000000010e0ea824 */ /* 0x100fe200078e0a0a */
[----:B------:R-:W-:Y:S01]  /*8310*/  IABS R12, R9 ;  /* 0x00000009000c7213 */ /* 0x000fe20000000000 */
[----:B------:R-:W-:Y:S01]  /*8320*/  @!P6 IMAD.IADD R18, R18, 0x1, -R10 ;  /* 0x000000011212e824 */ /* 0x000fe200078e0a0a */
[----:B------:R-:W-:Y:S01]  /*8330*/  ISETP.GT.U32.AND P6, PT, R10, R16, PT ;  /* 0x000000100a00720c */ /* 0x000fe20003fc4070 */
[----:B------:R-:W-:Y:S01]  /*8340*/  VIADD R5, R0, 0x16e ;  /* 0x0000016e00057836 */ /* 0x000fe20000000000 */
[----:B------:R-:W-:Y:S01]  /*8350*/  ISETP.GE.AND P2, PT, R6, RZ, PT ;  /* 0x000000ff0600720c */ /* 0x000fe20003f46270 */
[----:B------:R-:W-:-:S03]  /*8360*/  IMAD.HI.U32 R15, R4, R12, RZ ;  /* 0x0000000c040f7227 */ /* 0x000fc600078e00ff */
[----:B0-----:R-:W-:Y:S01]  /*8370*/  IABS R2, R5 ;  /* 0x0000000500027213 */ /* 0x001fe20000000000 */
[----:B------:R-:W-:Y:S02]  /*8380*/  IMAD.MOV R15, RZ, RZ, -R15 ;  /* 0x000000ffff0f7224 */ /* 0x000fe400078e0a0f */
[----:B------:R-:W-:Y:S01]  /*8390*/  @!P5 IMAD.IADD R17, R17, 0x1, -R10 ;  /* 0x000000011111d824 */ /* 0x000fe200078e0a0a */
[C---:B------:R-:W-:Y:S01]  /*83a0*/  ISETP.GT.U32.AND P5, PT, R10.reuse, R14, PT ;  /* 0x0000000e0a00720c */ /* 0x040fe20003fa4070 */
[----:B------:R-:W-:Y:S02]  /*83b0*/  IMAD R12, R10, R15, R12 ;  /* 0x0000000f0a0c7224 */ /* 0x000fe400078e020c */
[----:B------:R-:W-:Y:S01]  /*83c0*/  @!P6 IMAD.IADD R16, R16, 0x1, -R10 ;  /* 0x000000011010e824 */ /* 0x000fe200078e0a0a */
[----:B------:R-:W-:Y:S01]  /*83d0*/  ISETP.GT.U32.AND P6, PT, R10, R17, PT ;  /* 0x000000110a00720c */ /* 0x000fe20003fc4070 */
[----:B------:R-:W-:Y:S02]  /*83e0*/  VIADD R13, R0, 0x16c ;  /* 0x0000016c000d7836 */ /* 0x000fe40000000000 */
[----:B------:R-:W-:-:S03]  /*83f0*/  IMAD.HI.U32 R6, R4, R2, RZ ;  /* 0x0000000204067227 */ /* 0x000fc600078e00ff */
[----:B------:R-:W-:Y:S01]  /*8400*/  IABS R7, R13 ;  /* 0x0000000d00077213 */ /* 0x000fe20000000000 */
[----:B------:R-:W-:Y:S02]  /*8410*/  IMAD.MOV.U32 R20, RZ, RZ, R19 ;  /* 0x000000ffff147224 */ /* 0x000fe400078e0013 */
[----:B------:R-:W-:Y:S01]  /*8420*/  @!P5 IMAD.IADD R14, R14, 0x1, -R10 ;  /* 0x000000010e0ed824 */ /* 0x000fe200078e0a0a */
[C---:B------:R-:W-:Y:S01]  /*8430*/  ISETP.GT.U32.AND P5, PT, R10.reuse, R12, PT ;  /* 0x0000000c0a00720c */ /* 0x040fe20003fa4070 */
[----:B------:R-:W-:Y:S02]  /*8440*/  IMAD.MOV R6, RZ, RZ, -R6 ;  /* 0x000000ffff067224 */ /* 0x000fe400078e0a06 */
[----:B------:R-:W-:Y:S02]  /*8450*/  IMAD.MOV.U32 R3, RZ, RZ, R18 ;  /* 0x000000ffff037224 */ /* 0x000fe400078e0012 */
        /* <DEDUP_REMOVED lines=51> */
[----:B------:R-:W-:Y:S01]  /*8790*/  ISETP.GT.U32.AND P3, PT, R10, R7, PT ;  /* 0x000000070a00720c */ /* 0x000fe20003f64070 */
        /* <DEDUP_REMOVED lines=15> */
[----:B------:R-:W-:Y:S01]  /*8890*/  @!P5 IMAD.IADD R8, R8, 0x1, -R10 ;  /* 0x000000010808d824 */ /* 0x000fe200078e0a0a */
[----:B------:R-:W-:Y:S01]  /*88a0*/  IABS R15, R15 ;  /* 0x0000000f000f7213 */ /* 0x000fe20000000000 */
[----:B------:R-:W-:Y:S01]  /*88b0*/  VIADD R11, R0, 0x166 ;  /* 0x00000166000b7836 */ /* 0x000fe20000000000 */
[----:B------:R0:W-:Y:S01]  /*88c0*/  STL [R1+0x7d4], R3 ;  /* 0x0007d40301007387 */ /* 0x0001e20000100800 */
[----:B------:R-:W-:Y:S01]  /*88d0*/  ISETP.GE.AND P5, PT, R9, RZ, PT ;  /* 0x000000ff0900720c */ /* 0x000fe20003fa6270 */
[----:B------:R-:W-:Y:S01]  /*88e0*/  @!P2 IMAD.MOV R8, RZ, RZ, -R8 ;  /* 0x000000ffff08a224 */ /* 0x000fe200078e0a08 */
[----:B------:R-:W-:Y:S01]  /*88f0*/  ISETP.GE.AND P2, PT, R12, RZ, PT ;  /* 0x000000ff0c00720c */ /* 0x000fe20003f46270 */
[----:B------:R-:W-:Y:S01]  /*8900*/  @!P3 IMAD.IADD R6, R6, 0x1, -R10 ;  /* 0x000000010606b824 */ /* 0x000fe200078e0a0a */
[----:B------:R-:W-:Y:S01]  /*8910*/  IABS R12, R12 ;  /* 0x0000000c000c7213 */ /* 0x000fe20000000000 */
[----:B------:R-:W-:Y:S01]  /*8920*/  IMAD.HI.U32 R9, R4, R15, RZ ;  /* 0x0000000f04097227 */ /* 0x000fe200078e00ff */
[----:B------:R1:W-:Y:S02]  /*8930*/  STL [R1+0x7e0], R8 ;  /* 0x0007e00801007387 */ /* 0x0003e40000100800 */
[----:B------:R-:W-:Y:S01]  /*8940*/  ISETP.GT.U32.AND P3, PT, R10, R6, PT ;  /* 0x000000060a00720c */ /* 0x000fe20003f64070 */
[----:B0-----:R-:W-:-:S02]  /*8950*/  IMAD.MOV.U32 R3, RZ, RZ, R7 ;  /* 0x000000ffff037224 */ /* 0x001fc400078e0007 */
[----:B------:R-:W-:Y:S01]  /*8960*/  @!P6 IMAD.IADD R5, R5, 0x1, -R10 ;  /* 0x000000010505e824 */ /* 0x000fe200078e0a0a */
[----:B------:R-:W-:Y:S01]  /*8970*/  ISETP.GE.AND P6, PT, R11, RZ, PT ;  /* 0x000000ff0b00720c */ /* 0x000fe20003fc6270 */
[----:B------:R-:W-:Y:S01]  /*8980*/  @!P0 IMAD.MOV R3, RZ, RZ, -R3 ;  /* 0x000000ffff038224 */ /* 0x000fe200078e0a03 */
[----:B------:R-:W-:Y:S01]  /*8990*/  ISETP.GE.AND P0, PT, R2, RZ, PT ;  /* 0x000000ff0200720c */ /* 0x000fe20003f06270 */
[----:B------:R-:W-:Y:S01]  /*89a0*/  IMAD.MOV R9, RZ, RZ, -R9 ;  /* 0x000000ffff097224 */ /* 0x000fe200078e0a09 */
[----:B------:R-:W-:Y:S01]  /*89b0*/  IABS R2, R2 ;  /* 0x0000000200027213 */ /* 0x000fe20000000000 */
[C---:B-1----:R-:W-:Y:S01]  /*89c0*/  IMAD.HI.U32 R8, R4.reuse, R12, RZ ;  /* 0x0000000c04087227 */ /* 0x042fe200078e00ff */
[----:B------:R0:W-:Y:S01]  /*89d0*/  STL [R1+0x7e4], R3 ;  /* 0x0007e40301007387 */ /* 0x0001e20000100800 */
[----:B------:R-:W-:Y:S02]  /*89e0*/  IABS R11, R11 ;  /* 0x0000000b000b7213 */ /* 0x000fe40000000000 */
[----:B------:R-:W-:-:S04]  /*89f0*/  IMAD.HI.U32 R7, R4, R2, RZ ;  /* 0x0000000204077227 */ /* 0x000fc800078e00ff */
[----:B------:R-:W-:Y:S02]  /*8a00*/  IMAD R15, R10, R9, R15 ;  /* 0x000000090a0f7224 */ /* 0x000fe400078e020f */
[----:B------:R-:W-:Y:S02]  /*8a10*/  IMAD.MOV R7, RZ, RZ, -R7 ;  /* 0x000000ffff077224 */ /* 0x000fe400078e0a07 */
[----:B0-----:R-:W-:Y:S02]  /*8a20*/  IMAD.MOV.U32 R3, RZ, RZ, R5 ;  /* 0x000000ffff037224 */ /* 0x001fe400078e0005 */
[----:B------:R-:W-:Y:S02]  /*8a30*/  @!P3 IMAD.IADD R6, R6, 0x1, -R10 ;  /* 0x000000010606b824 */ /* 0x000fe400078e0a0a */
[----:B------:R-:W-:Y:S01]  /*8a40*/  @!P4 IMAD.MOV R3, RZ, RZ, -R3 ;  /* 0x000000ffff03c224 */ /* 0x000fe200078e0a03 */
[----:B------:R-:W-:Y:S01]  /*8a50*/  ISETP.GT.U32.AND P4, PT, R10, R15, PT ;  /* 0x0000000f0a00720c */ /* 0x000fe20003f84070 */
[----:B------:R-:W-:-:S02]  /*8a60*/  IMAD.MOV R8, RZ, RZ, -R8 ;  /* 0x000000ffff087224 */ /* 0x000fc400078e0a08 */
[C---:B------:R-:W-:Y:S01]  /*8a70*/  IMAD R2, R10.reuse, R7, R2 ;  /* 0x000000070a027224 */ /* 0x040fe200078e0202 */
[----:B------:R0:W-:Y:S01]  /*8a80*/  STL [R1+0x7d8], R3 ;  /* 0x0007d80301007387 */ /* 0x0001e20000100800 */
[----:B------:R-:W-:Y:S02]  /*8a90*/  IMAD R12, R10, R8, R12 ;  /* 0x000000080a0c7224 */ /* 0x000fe400078e020c */
[----:B------:R-:W-:Y:S02]  /*8aa0*/  VIADD R14, R0, 0x164 ;  /* 0x00000164000e7836 */ /* 0x000fe40000000000 */
[----:B------:R-:W-:Y:S01]  /*8ab0*/  IMAD.HI.U32 R5, R4, R11, RZ ;  /* 0x0000000b04057227 */ /* 0x000fe200078e00ff */
[----:B------:R-:W-:Y:S02]  /*8ac0*/  ISETP.GT.U32.AND P3, PT, R10, R12, PT ;  /* 0x0000000c0a00720c */ /* 0x000fe40003f64070 */
[----:B------:R-:W-:Y:S01]  /*8ad0*/  IABS R17, R14 ;  /* 0x0000000e00117213 */ /* 0x000fe20000000000 */
[----:B------:R-:W-:-:S02]  /*8ae0*/  @!P4 IMAD.IADD R15, R15, 0x1, -R10 ;  /* 0x000000010f0fc824 */ /* 0x000fc400078e0a0a */
[----:B0-----:R-:W-:Y:S02]  /*8af0*/  IMAD.MOV.U32 R3, RZ, RZ, R6 ;  /* 0x000000ffff037224 */ /* 0x001fe400078e0006 */
[----:B------:R-:W-:Y:S01]  /*8b00*/  VIADD R19, R0, 0x165 ;  /* 0x0000016500137836 */ /* 0x000fe20000000000 */
[C---:B------:R-:W-:Y:S01]  /*8b10*/  ISETP.GT.U32.AND P4, PT, R10.reuse, R15, PT ;  /* 0x0000000f0a00720c */ /* 0x040fe20003f84070 */
[----:B------:R-:W-:Y:S01]  /*8b20*/  @!P5 IMAD.MOV R3, RZ, RZ, -R3 ;  /* 0x000000ffff03d224 */ /* 0x000fe200078e0a03 */
[----:B------:R-:W-:Y:S01]  /*8b30*/  ISETP.GT.U32.AND P5, PT, R10, R2, PT ;  /* 0x000000020a00720c */ /* 0x000fe20003fa4070 */
[----:B------:R-:W-:Y:S01]  /*8b40*/  IMAD.MOV R5, RZ, RZ, -R5 ;  /* 0x000000ffff057224 */ /* 0x000fe200078e0a05 */
[----:B------:R-:W-:Y:S01]  /*8b50*/  IABS R6, R19 ;  /* 0x0000001300067213 */ /* 0x000fe20000000000 */
[----:B------:R-:W-:Y:S01]  /*8b60*/  @!P3 IMAD.IADD R12, R12, 0x1, -R10 ;  /* 0x000000010c0cb824 */ /* 0x000fe200078e0a0a */
[----:B------:R0:W-:Y:S01]  /*8b70*/  STL [R1+0x7dc], R3 ;  /* 0x0007dc0301007387 */ /* 0x0001e20000100800 */
[----:B------:R-:W-:-:S02]  /*8b80*/  IMAD R11, R10, R5, R11 ;  /* 0x000000050a0b7224 */ /* 0x000fc400078e020b */
[----:B------:R-:W-:Y:S01]  /*8b90*/  IMAD.HI.U32 R8, R4, R17, RZ ;  /* 0x0000001104087227 */ /* 0x000fe200078e00ff */
[----:B------:R-:W-:-:S03]  /*8ba0*/  ISETP.GT.U32.AND P3, PT, R10, R12, PT ;  /* 0x0000000c0a00720c */ /* 0x000fc60003f64070 */
[----:B------:R-:W-:-:S04]  /*8bb0*/  IMAD.HI.U32 R13, R4, R6, RZ ;  /* 0x00000006040d7227 */ /* 0x000fc800078e00ff */
        /* <DEDUP_REMOVED lines=10> */
[----:B------:R-:W-:Y:S01]  /*8c60*/  ISETP.GT.U32.AND P3, PT, R10, R6, PT ;  /* 0x000000060a00720c */ /* 0x000fe20003f64070 */
        /* <DEDUP_REMOVED lines=32> */
[----:B------:R-:W-:Y:S01]  /*8e70*/  @!P0 IMAD.MOV R2, RZ, RZ, -R2 ;  /* 0x000000ffff028224 */ /* 0x000fe200078e0a02 */
[----:B------:R-:W-:Y:S01]  /*8e80*/  ISETP.GE.AND P0, PT, R9, RZ, PT ;  /* 0x000000ff0900720c */ /* 0x000fe20003f06270 */
[--C-:B------:R-:W-:Y:S01]  /*8e90*/  @!P5 IMAD.IADD R17, R17, 0x1, -R10.reuse ;  /* 0x000000011111d824 */ /* 0x100fe200078e0a0a */
[----:B------:R-:W-:Y:S01]  /*8ea0*/  ISETP.GT.U32.AND P5, PT, R10, R15, PT ;  /* 0x0000000f0a00720c */ /* 0x000fe20003fa4070 */
[----:B0-----:R-:W-:Y:S01]  /*8eb0*/  IMAD.MOV.U32 R3, RZ, RZ, R11 ;  /* 0x000000ffff037224 */ /* 0x001fe200078e000b */
[----:B------:R0:W-:Y:S01]  /*8ec0*/  STL [R1+0x7b4], R2 ;  /* 0x0007b40201007387 */ /* 0x0001e20000100800 */
[----:B------:R-:W-:Y:S01]  /*8ed0*/  @!P2 IMAD.IADD R6, R6, 0x1, -R10 ;  /* 0x000000010606a824 */ /* 0x000fe200078e0a0a */
[----:B------:R-:W-:Y:S01]  /*8ee0*/  ISETP.GE.AND P2, PT, R5, RZ, PT ;  /* 0x000000ff0500720c */ /* 0x000fe20003f46270 */
[----:B------:R-:W-:Y:S01]  /*8ef0*/  @!P6 IMAD.MOV R3, RZ, RZ, -R3 ;  /* 0x000000ffff03e224 */ /* 0x000fe200078e0a03 */
[----:B------:R-:W-:Y:S01]  /*8f00*/  ISETP.GT.U32.AND P6, PT, R10, R16, PT ;  /* 0x000000100a00720c */ /* 0x000fe20003fc4070 */
[----:B------:R-:W-:-:S02]  /*8f10*/  VIADD R5, R0, 0x15f ;  /* 0x0000015f00057836 */ /* 0x000fc40000000000 */
[--C-:B------:R-:W-:Y:S01]  /*8f20*/  @!P1 IMAD.IADD R7, R7, 0x1, -R10.reuse ;  /* 0x0000000107079824 */ /* 0x100fe200078e0a0a */
[----:B------:R-:W-:Y:S01]  /*8f30*/  ISETP.GE.AND P1, PT, R8, RZ, PT ;  /* 0x000000ff0800720c */ /* 0x000fe20003f26270 */
[----:B------:R1:W-:Y:S01]  /*8f40*/  STL [R1+0x7b0], R3 ;  /* 0x0007b00301007387 */ /* 0x0003e20000100800 */
[C---:B0-----:R-:W-:Y:S01]  /*8f50*/  VIADD R2, R0.reuse, 0x160 ;  /* 0x0000016000027836 */ /* 0x041fe20000000000 */
[----:B------:R-:W-:Y:S01]  /*8f60*/  IABS R8, R5 ;  /* 0x0000000500087213 */ /* 0x000fe20000000000 */
[--C-:B------:R-:W-:Y:S02]  /*8f70*/  @!P5 IMAD.IADD R15, R15, 0x1, -R10.reuse ;  /* 0x000000010f0fd824 */ /* 0x100fe400078e0a0a */
[C---:B------:R-:W-:Y:S01]  /*8f80*/  VIADD R13, R0.reuse, 0x15e ;  /* 0x0000015e000d7836 */ /* 0x040fe20000000000 */
[----:B------:R-:W-:Y:S01]  /*8f90*/  IABS R11, R2 ;  /* 0x00000002000b7213 */ /* 0x000fe20000000000 */
[----:B------:R-:W-:Y:S02]  /*8fa0*/  VIADD R12, R0, 0x15d ;  /* 0x0000015d000c7836 */ /* 0x000fe40000000000 */
[----:B------:R-:W-:Y:S01]  /*8fb0*/  @!P6 IMAD.IADD R16, R16, 0x1, -R10 ;  /* 0x000000011010e824 */ /* 0x000fe200078e0a0a */
[----:B------:R-:W-:Y:S01]  /*8fc0*/  ISETP.GT.U32.AND P6, PT, R10, R7, PT ;  /* 0x000000070a00720c */ /* 0x000fe20003fc4070 */
[----:B-1----:R-:W-:Y:S01]  /*8fd0*/  IMAD.MOV.U32 R3, RZ, RZ, R6 ;  /* 0x000000ffff037224 */ /* 0x002fe200078e0006 */
[----:B------:R-:W-:Y:S01]  /*8fe0*/  IABS R14, R13 ;  /* 0x0000000d000e7213 */ /* 0x000fe20000000000 */
[----:B------:R-:W-:Y:S01]  /*8ff0*/  IMAD.HI.U32 R9, R4, R11, RZ ;  /* 0x0000000b04097227 */ /* 0x000fe200078e00ff */
[----:B------:R-:W-:-:S02]  /*9000*/  ISETP.GT.U32.AND P5, PT, R10, R16, PT ;  /* 0x000000100a00720c */ /* 0x000fc40003fa4070 */
[----:B------:R-:W-:Y:S01]  /*9010*/  IABS R19, R12 ;  /* 0x0000000c00137213 */ /* 0x000fe20000000000 */
        /* <DEDUP_REMOVED lines=8> */
[----:B------:R-:W-:Y:S01]  /*90a0*/  @!P6 IMAD.IADD R7, R7, 0x1, -R10 ;  /* 0x000000010707e824 */ /* 0x000fe200078e0a0a */
[C---:B------:R-:W-:Y:S01]  /*90b0*/  ISETP.GT.U32.AND P6, PT, R10.reuse, R11, PT ;  /* 0x0000000b0a00720c */ /* 0x040fe20003fc4070 */
[----:B------:R-:W-:Y:S02]  /*90c0*/  IMAD R6, R10, R8, R6 ;  /* 0x000000080a067224 */ /* 0x000fe400078e0206 */
[----:B------:R-:W-:Y:S02]  /*90d0*/  @!P4 IMAD.IADD R15, R15, 0x1, -R10 ;  /* 0x000000010f0fc824 */ /* 0x000fe400078e0a0a */
[----:B------:R-:W-:Y:S01]  /*90e0*/  IMAD.HI.U32 R8, R4, R14, RZ ;  /* 0x0000000e04087227 */ /* 0x000fe200078e00ff */
[----:B------:R-:W-:-:S03]  /*90f0*/  ISETP.GT.U32.AND P4, PT, R10, R6, PT ;  /* 0x000000060a00720c */ /* 0x000fc60003f84070 */
[----:B------:R-:W-:Y:S01]  /*9100*/  @!P5 IMAD.IADD R16, R16, 0x1, -R10 ;  /* 0x000000011010d824 */ /* 0x000fe200078e0a0a */
[----:B------:R-:W-:Y:S01]  /*9110*/  ISETP.GE.AND P5, PT, R2, RZ, PT ;  /* 0x000000ff0200720c */ /* 0x000fe20003fa6270 */
[----:B------:R-:W-:-:S04]  /*9120*/  IMAD.HI.U32 R9, R4, R19, RZ ;  /* 0x0000001304097227 */ /* 0x000fc800078e00ff */
[----:B------:R-:W-:Y:S01]  /*9130*/  @!P6 IMAD.IADD R11, R11, 0x1, -R10 ;  /* 0x000000010b0be824 */ /* 0x000fe200078e0a0a */
[----:B------:R-:W-:Y:S01]  /*9140*/  ISETP.GE.AND P6, PT, R5, RZ, PT ;  /* 0x000000ff0500720c */ /* 0x000fe20003fc6270 */
        /* <DEDUP_REMOVED lines=105> */
[----:B------:R-:W-:Y:S02]  /*97e0*/  IMAD.MOV.U32 R16, RZ, RZ, R9 ;  /* 0x000000ffff107224 */ /* 0x000fe400078e0009 */
[----:B------:R-:W-:Y:S02]  /*97f0*/  IMAD.MOV R8, RZ, RZ, -R8 ;  /* 0x000000ffff087224 */ /* 0x000fe400078e0a08 */
[----:B------:R-:W-:Y:S02]  /*9800*/  @!P5 IMAD.IADD R6, R6, 0x1, -R10 ;  /* 0x000000010606d824 */ /* 0x000fe400078e0a0a */
[----:B------:R-:W-:Y:S01]  /*9810*/  @!P0 IMAD.MOV R16, RZ, RZ, -R16 ;  /* 0x000000ffff108224 */ /* 0x000fe200078e0a10 */
[----:B------:R-:W-:Y:S01]  /*9820*/  ISETP.GE.AND P0, PT, R14, RZ, PT ;  /* 0x000000ff0e00720c */ /* 0x000fe20003f06270 */
[----:B0-----:R-:W-:Y:S01]  /*9830*/  IMAD.MOV.U32 R3, RZ, RZ, R13 ;  /* 0x000000ffff037224 */ /* 0x001fe200078e000d */
[----:B------:R-:W-:Y:S01]  /*9840*/  ISETP.GT.U32.AND P5, PT, R10, R6, PT ;  /* 0x000000060a00720c */ /* 0x000fe20003fa4070 */
[----:B------:R-:W-:Y:S01]  /*9850*/  VIADD R12, R0, 0x154 ;  /* 0x00000154000c7836 */ /* 0x000fe20000000000 */
[----:B------:R-:W-:Y:S01]  /*9860*/  STL [R1+0x780], R16 ;  /* 0x0007801001007387 */ /* 0x000fe20000100800 */
[----:B------:R-:W-:Y:S01]  /*9870*/  @!P2 IMAD.MOV R3, RZ, RZ, -R3 ;  /* 0x000000ffff03a224 */ /* 0x000fe200078e0a03 */
[C---:B------:R-:W-:Y:S01]  /*9880*/  ISETP.GT.U32.AND P2, PT, R10.reuse, R7, PT ;  /* 0x000000070a00720c */ /* 0x040fe20003f44070 */
[C---:B------:R-:W-:Y:S01]  /*9890*/  IMAD R14, R10.reuse, R8, R19 ;  /* 0x000000080a0e7224 */ /* 0x040fe200078e0213 */
[----:B------:R-:W-:Y:S01]  /*98a0*/  IABS R17, R12 ;  /* 0x0000000c00117213 */ /* 0x000fe20000000000 */
[--C-:B------:R-:W-:Y:S01]  /*98b0*/  @!P6 IMAD.IADD R5, R5, 0x1, -R10.reuse ;  /* 0x000000010505e824 */ /* 0x100fe200078e0a0a */
[----:B------:R0:W-:Y:S01]  /*98c0*/  STL [R1+0x77c], R3 ;  /* 0x00077c0301007387 */ /* 0x0001e20000100800 */
[----:B------:R-:W-:Y:S01]  /*98d0*/  @!P4 IMAD.IADD R11, R11, 0x1, -R10 ;  /* 0x000000010b0bc824 */ /* 0x000fe200078e0a0a */
[----:B------:R-:W-:Y:S01]  /*98e0*/  ISETP.GT.U32.AND P6, PT, R10, R14, PT ;  /* 0x0000000e0a00720c */ /* 0x000fe20003fc4070 */
[----:B------:R-:W-:Y:S01]  /*98f0*/  IMAD.HI.U32 R9, R4, R17, RZ ;  /* 0x0000001104097227 */ /* 0x000fe200078e00ff */
[----:B------:R-:W-:-:S03]  /*9900*/  ISETP.GE.AND P4, PT, R15, RZ, PT ;  /* 0x000000ff0f00720c */ /* 0x000fc60003f86270 */
[----:B------:R-:W-:Y:S02]  /*9910*/  IMAD.MOV R9, RZ, RZ, -R9 ;  /* 0x000000ffff097224 */ /* 0x000fe400078e0a09 */
[--C-:B------:R-:W-:Y:S02]  /*9920*/  @!P2 IMAD.IADD R7, R7, 0x1, -R10.reuse ;  /* 0x000000010707a824 */ /* 0x100fe400078e0a0a */
[----:B------:R-:W-:Y:S02]  /*9930*/  VIADD R8, R0, 0x153 ;  /* 0x0000015300087836 */ /* 0x000fe40000000000 */
[----:B0-----:R-:W-:Y:S01]  /*9940*/  IMAD.MOV.U32 R3, RZ, RZ, R11 ;  /* 0x000000ffff037224 */ /* 0x001fe200078e000b */
[----:B------:R-:W-:Y:S01]  /*9950*/  ISETP.GT.U32.AND P2, PT, R10, R7, PT ;  /* 0x000000070a00720c */ /* 0x000fe20003f44070 */
[--C-:B------:R-:W-:Y:S01]  /*9960*/  @!P5 IMAD.IADD R6, R6, 0x1, -R10.reuse ;  /* 0x000000010606d824 */ /* 0x100fe200078e0a0a */
[----:B------:R-:W-:Y:S01]  /*9970*/  ISETP.GE.AND P5, PT, R2, RZ, PT ;  /* 0x000000ff0200720c */ /* 0x000fe20003fa6270 */
[C---:B------:R-:W-:Y:S01]  /*9980*/  IMAD R2, R10.reuse, R9, R17 ;  /* 0x000000090a027224 */ /* 0x040fe200078e0211 */
[----:B------:R-:W-:Y:S01]  /*9990*/  IABS R17, R8 ;  /* 0x0000000800117213 */ /* 0x000fe20000000000 */
[----:B------:R-:W-:Y:S01]  /*99a0*/  @!P1 IMAD.MOV R3, RZ, RZ, -R3 ;  /* 0x000000ffff039224 */ /* 0x000fe200078e0a03 */
[----:B------:R-:W-:Y:S01]  /*99b0*/  ISETP.GT.U32.AND P1, PT, R10, R5, PT ;  /* 0x000000050a00720c */ /* 0x000fe20003f24070 */
[----:B------:R-:W-:-:S02]  /*99c0*/  @!P6 IMAD.IADD R14, R14, 0x1, -R10 ;  /* 0x000000010e0ee824 */ /* 0x000fc400078e0a0a */
[----:B------:R-:W-:Y:S01]  /*99d0*/  IMAD.HI.U32 R19, R4, R17, RZ ;  /* 0x0000001104137227 */ /* 0x000fe200078e00ff */
[----:B------:R0:W-:Y:S02]  /*99e0*/  STL [R1+0x770], R3 ;  /* 0x0007700301007387 */ /* 0x0001e40000100800 */
[----:B------:R-:W-:Y:S01]  /*99f0*/  ISETP.GT.U32.AND P6, PT, R10, R14, PT ;  /* 0x0000000e0a00720c */ /* 0x000fe20003fc4070 */
[----:B------:R-:W-:Y:S02]  /*9a00*/  IMAD.MOV R19, RZ, RZ, -R19 ;  /* 0x000000ffff137224 */ /* 0x000fe400078e0a13 */
[--C-:B------:R-:W-:Y:S01]  /*9a10*/  @!P2 IMAD.IADD R7, R7, 0x1, -R10.reuse ;  /* 0x000000010707a824 */ /* 0x100fe200078e0a0a */
[----:B------:R-:W-:Y:S01]  /*9a20*/  ISETP.GE.AND P2, PT, R12, RZ, PT ;  /* 0x000000ff0c00720c */ /* 0x000fe20003f46270 */
[C---:B------:R-:W-:Y:S02]  /*9a30*/  IMAD R12, R10.reuse, R19, R17 ;  /* 0x000000130a0c7224 */ /* 0x040fe400078e0211 */
[----:B------:R-:W-:Y:S01]  /*9a40*/  @!P1 IMAD.IADD R5, R5, 0x1, -R10 ;  /* 0x0000000105059824 */ /* 0x000fe200078e0a0a */
[----:B------:R-:W-:Y:S01]  /*9a50*/  ISETP.GT.U32.AND P1, PT, R10, R2, PT ;  /* 0x000000020a00720c */ /* 0x000fe20003f24070 */
[----:B------:R-:W-:-:S02]  /*9a60*/  VIADD R9, R0, 0x152 ;  /* 0x0000015200097836 */ /* 0x000fc40000000000 */
[----:B------:R-:W-:Y:S02]  /*9a70*/  VIADD R13, R0, 0x150 ;  /* 0x00000150000d7836 */ /* 0x000fe40000000000 */
[----:B------:R-:W-:Y:S01]  /*9a80*/  @!P6 IMAD.IADD R14, R14, 0x1, -R10 ;  /* 0x000000010e0ee824 */ /* 0x000fe200078e0a0a */
[----:B------:R-:W-:Y:S01]  /*9a90*/  ISETP.GT.U32.AND P6, PT, R10, R12, PT ;  /* 0x0000000c0a00720c */ /* 0x000fe20003fc4070 */
[----:B------:R-:W-:Y:S01]  /*9aa0*/  VIADD R11, R0, 0x151 ;  /* 0x00000151000b7836 */ /* 0x000fe20000000000 */
[----:B------:R-:W-:Y:S01]  /*9ab0*/  IABS R18, R9 ;  /* 0x0000000900127213 */ /* 0x000fe20000000000 */
[----:B------:R-:W-:Y:S01]  /*9ac0*/  IMAD.MOV.U32 R21, RZ, RZ, R6 ;  /* 0x000000ffff157224 */ /* 0x000fe200078e0006 */
[----:B------:R-:W-:Y:S01]  /*9ad0*/  IABS R16, R13 ;  /* 0x0000000d00107213 */ /* 0x000fe20000000000 */
[----:B0-----:R-:W-:Y:S01]  /*9ae0*/  IMAD.MOV.U32 R3, RZ, RZ, R5 ;  /* 0x000000ffff037224 */ /* 0x001fe200078e0005 */
[----:B------:R-:W-:Y:S01]  /*9af0*/  IABS R15, R11 ;  /* 0x0000000b000f7213 */ /* 0x000fe20000000000 */
[----:B------:R-:W-:Y:S01]  /*9b00*/  @!P1 IMAD.IADD R2, R2, 0x1, -R10 ;  /* 0x0000000102029824 */ /* 0x000fe200078e0a0a */
[----:B------:R-:W-:Y:S01]  /*9b10*/  ISETP.GE.AND P1, PT, R8, RZ, PT ;  /* 0x000000ff0800720c */ /* 0x000fe20003f26270 */
[----:B------:R-:W-:-:S04]  /*9b20*/  IMAD.HI.U32 R17, R4, R18, RZ ;  /* 0x0000001204117227 */ /* 0x000fc800078e00ff */
[----:B------:R-:W-:-:S04]  /*9b30*/  IMAD.HI.U32 R19, R4, R16, RZ ;  /* 0x0000001004137227 */ /* 0x000fc800078e00ff */
[----:B------:R-:W-:-:S04]  /*9b40*/  IMAD.HI.U32 R20, R4, R15, RZ ;  /* 0x0000000f04147227 */ /* 0x000fc800078e00ff */
[----:B------:R-:W-:Y:S01]  /*9b50*/  @!P6 IMAD.IADD R12, R12, 0x1, -R10 ;  /* 0x000000010c0ce824 */ /* 0x000fe200078e0a0a */
[C---:B------:R-:W-:Y:S01]  /*9b60*/  ISETP.GT.U32.AND P6, PT, R10.reuse, R2, PT ;  /* 0x000000020a00720c */ /* 0x040fe20003fc4070 */
[----:B------:R-:W-:Y:S02]  /*9b70*/  @!P3 IMAD.MOV R21, RZ, RZ, -R21 ;  /* 0x000000ffff15b224 */ /* 0x000fe400078e0a15 */
[----:B------:R-:W-:Y:S02]  /*9b80*/  IMAD.MOV R17, RZ, RZ, -R17 ;  /* 0x000000ffff117224 */ /* 0x000fe400078e0a11 */
[----:B------:R-:W-:Y:S01]  /*9b90*/  IMAD.MOV R19, RZ, RZ, -R19 ;  /* 0x000000ffff137224 */ /* 0x000fe200078e0a13 */
[----:B------:R-:W-:Y:S01]  /*9ba0*/  STL [R1+0x76c], R21 ;  /* 0x00076c1501007387 */ /* 0x000fe20000100800 */
[----:B------:R-:W-:Y:S01]  /*9bb0*/  @!P0 IMAD.MOV R3, RZ, RZ, -R3 ;  /* 0x000000ffff038224 */ /* 0x000fe200078e0a03 */
[----:B------:R-:W-:Y:S01]  /*9bc0*/  ISETP.GT.U32.AND P0, PT, R10, R12, PT ;  /* 0x0000000c0a00720c */ /* 0x000fe20003f04070 */
[----:B------:R-:W-:-:S02]  /*9bd0*/  IMAD.MOV R20, RZ, RZ, -R20 ;  /* 0x000000ffff147224 */ /* 0x000fc400078e0a14 */
[C---:B------:R-:W-:Y:S01]  /*9be0*/  IMAD R17, R10.reuse, R17, R18 ;  /* 0x000000110a117224 */ /* 0x040fe200078e0212 */
[----:B------:R0:W-:Y:S01]  /*9bf0*/  STL [R1+0x768], R3 ;  /* 0x0007680301007387 */ /* 0x0001e20000100800 */
[C---:B------:R-:W-:Y:S02]  /*9c00*/  IMAD R16, R10.reuse, R19, R16 ;  /* 0x000000130a107224 */ /* 0x040fe400078e0210 */
[----:B------:R-:W-:Y:S01]  /*9c10*/  IMAD.MOV.U32 R19, RZ, RZ, R7 ;  /* 0x000000ffff137224 */ /* 0x000fe200078e0007 */
[C---:B------:R-:W-:Y:S01]  /*9c20*/  ISETP.GT.U32.AND P3, PT, R10.reuse, R17, PT ;  /* 0x000000110a00720c */ /* 0x040fe20003f64070 */
[----:B------:R-:W-:Y:S02]  /*9c30*/  IMAD R15, R10, R20, R15 ;  /* 0x000000140a0f7224 */ /* 0x000fe400078e020f */
[----:B------:R-:W-:Y:S02]  /*9c40*/  VIADD R8, R0, 0x14f ;  /* 0x0000014f00087836 */ /* 0x000fe40000000000 */
[----:B------:R-:W-:Y:S01]  /*9c50*/  @!P4 IMAD.MOV R19, RZ, RZ, -R19 ;  /* 0x000000ffff13c224 */ /* 0x000fe200078e0a13 */
[----:B------:R-:W-:Y:S01]  /*9c60*/  ISETP.GT.U32.AND P4, PT, R10, R15, PT ;  /* 0x0000000f0a00720c */ /* 0x000fe20003f84070 */
[----:B0-----:R-:W-:Y:S01]  /*9c70*/  IMAD.MOV.U32 R3, RZ, RZ, R14 ;  /* 0x000000ffff037224 */ /* 0x001fe200078e000e */
[----:B------:R-:W-:Y:S01]  /*9c80*/  IABS R6, R8 ;  /* 0x0000000800067213 */ /* 0x000fe20000000000 */
[----:B------:R-:W-:Y:S01]  /*9c90*/  @!P6 IMAD.IADD R2, R2, 0x1, -R10 ;  /* 0x000000010202e824 */ /* 0x000fe200078e0a0a */
[----:B------:R-:W-:Y:S01]  /*9ca0*/  STL [R1+0x764], R19 ;  /* 0x0007641301007387 */ /* 0x000fe20000100800 */
[----:B------:R-:W-:Y:S01]  /*9cb0*/  @!P5 IMAD.MOV R3, RZ, RZ, -R3 ;  /* 0x000000ffff03d224 */ /* 0x000fe200078e0a03 */
[----:B------:R-:W-:Y:S01]  /*9cc0*/  ISETP.GT.U32.AND P6, PT, R10, R16, PT ;  /* 0x000000100a00720c */ /* 0x000fe20003fc4070 */
[----:B------:R-:W-:Y:S01]  /*9cd0*/  IMAD.HI.U32 R7, R4, R6, RZ ;  /* 0x0000000604077227 */ /* 0x000fe200078e00ff */
[----:B------:R-:W-:-:S02]  /*9ce0*/  ISETP.GE.AND P5, PT, R9, RZ, PT ;  /* 0x000000ff0900720c */ /* 0x000fc40003fa6270 */
[----:B------:R0:W-:Y:S01]  /*9cf0*/  STL [R1+0x760], R3 ;  /* 0x0007600301007387 */ /* 0x0001e20000100800 */
[----:B------:R-:W-:Y:S02]  /*9d00*/  VIADD R18, R0, 0x14e ;  /* 0x0000014e00127836 */ /* 0x000fe40000000000 */
[----:B------:R-:W-:Y:S02]  /*9d10*/  IMAD.MOV R7, RZ, RZ, -R7 ;  /* 0x000000ffff077224 */ /* 0x000fe400078e0a07 */
[--C-:B------:R-:W-:Y:S01]  /*9d20*/  @!P0 IMAD.IADD R12, R12, 0x1, -R10.reuse ;  /* 0x000000010c0c8824 */ /* 0x100fe200078e0a0a */
[----:B------:R-:W-:Y:S01]  /*9d30*/  IABS R5, R18 ;  /* 0x0000001200057213 */ /* 0x000fe20000000000 */
[--C-:B------:R-:W-:Y:S01]  /*9d40*/  @!P3 IMAD.IADD R17, R17, 0x1, -R10.reuse ;  /* 0x000000011111b824 */ /* 0x100fe200078e0a0a */
[----:B------:R-:W-:Y:S01]  /*9d50*/  ISETP.GE.AND P0, PT, R11, RZ, PT ;  /* 0x000000ff0b00720c */ /* 0x000fe20003f06270 */
[----:B------:R-:W-:Y:S01]  /*9d60*/  @!P4 IMAD.IADD R15, R15, 0x1, -R10 ;  /* 0x000000010f0fc824 */ /* 0x000fe200078e0a0a */
[----:B------:R-:W-:Y:S01]  /*9d70*/  ISETP.GE.AND P3, PT, R13, RZ, PT ;  /* 0x000000ff0d00720c */ /* 0x000fe20003f66270 */
[----:B0-----:R-:W-:Y:S01]  /*9d80*/  IMAD.MOV.U32 R3, RZ, RZ, R2 ;  /* 0x000000ffff037224 */ /* 0x001fe200078e0002 */
[C---:B------:R-:W-:Y:S01]  /*9d90*/  ISETP.GT.U32.AND P4, PT, R10.reuse, R17, PT ;  /* 0x000000110a00720c */ /* 0x040fe20003f84070 */
[----:B------:R-:W-:-:S02]  /*9da0*/  IMAD R9, R10, R7, R6 ;  /* 0x000000070a097224 */ /* 0x000fc400078e0206 */
[----:B------:R-:W-:Y:S02]  /*9db0*/  @!P2 IMAD.MOV R3, RZ, RZ, -R3 ;  /* 0x000000ffff03a224 */ /* 0x000fe400078e0a03 */
[----:B------:R-:W-:Y:S01]  /*9dc0*/  @!P6 IMAD.IADD R16, R16, 0x1, -R10 ;  /* 0x000000011010e824 */ /* 0x000fe200078e0a0a */
[----:B------:R-:W-:Y:S01]  /*9dd0*/  ISETP.GT.U32.AND P6, PT, R10, R15, PT ;  /* 0x0000000f0a00720c */ /* 0x000fe20003fc4070 */
[----:B------:R-:W-:Y:S01]  /*9de0*/  IMAD.HI.U32 R11, R4, R5, RZ ;  /* 0x00000005040b7227 */ /* 0x000fe200078e00ff */
[----:B------:R0:W-:Y:S02]  /*9df0*/  STL [R1+0x75c], R3 ;  /* 0x00075c0301007387 */ /* 0x0001e40000100800 */
[----:B------:R-:W-:Y:S01]  /*9e00*/  ISETP.GT.U32.AND P2, PT, R10, R16, PT ;  /* 0x000000100a00720c */ /* 0x000fe20003f44070 */
[----:B------:R-:W-:Y:S02]  /*9e10*/  VIADD R13, R0, 0x14d ;  /* 0x0000014d000d7836 */ /* 0x000fe40000000000 */
[----:B------:R-:W-:-:S02]  /*9e20*/  IMAD.MOV R11, RZ, RZ, -R11 ;  /* 0x000000ffff0b7224 */ /* 0x000fc400078e0a0b */
[----:B------:R-:W-:Y:S01]  /*9e30*/  VIADD R7, R0, 0x14c ;  /* 0x0000014c00077836 */ /* 0x000fe20000000000 */
[----:B------:R-:W-:Y:S01]  /*9e40*/  IABS R6, R13 ;  /* 0x0000000d00067213 */ /* 0x000fe20000000000 */
[----:B------:R-:W-:Y:S02]  /*9e50*/  IMAD R2, R10, R11, R5 ;  /* 0x0000000b0a027224 */ /* 0x000fe400078e0205 */
[----:B0-----:R-:W-:Y:S01]  /*9e60*/  IMAD.MOV.U32 R3, RZ, RZ, R12 ;  /* 0x000000ffff037224 */ /* 0x001fe200078e000c */
[----:B------:R-:W-:Y:S01]  /*9e70*/  IABS R5, R7 ;  /* 0x0000000700057213 */ /* 0x000fe20000000000 */
[--C-:B------:R-:W-:Y:S01]  /*9e80*/  @!P4 IMAD.IADD R17, R17, 0x1, -R10.reuse ;  /* 0x000000011111c824 */ /* 0x100fe200078e0a0a */
[----:B------:R-:W-:Y:S01]  /*9e90*/  ISETP.GE.AND P4, PT, R8, RZ, PT ;  /* 0x000000ff0800720c */ /* 0x000fe20003f86270 */
[----:B------:R-:W-:Y:S01]  /*9ea0*/  @!P1 IMAD.MOV R3, RZ, RZ, -R3 ;  /* 0x000000ffff039224 */ /* 0x000fe200078e0a03 */
[C---:B------:R-:W-:Y:S01]  /*9eb0*/  ISETP.GT.U32.AND P1, PT, R10.reuse, R9, PT ;  /* 0x000000090a00720c */ /* 0x040fe20003f24070 */
[----:B------:R-:W-:Y:S01]  /*9ec0*/  @!P6 IMAD.IADD R15, R15, 0x1, -R10 ;  /* 0x000000010f0fe824 */ /* 0x000fe200078e0a0a */
[----:B------:R-:W-:Y:S01]  /*9ed0*/  ISETP.GT.U32.AND P6, PT, R10, R2, PT ;  /* 0x000000020a00720c */ /* 0x000fe20003fc4070 */
[----:B------:R-:W-:Y:S01]  /*9ee0*/  IMAD.HI.U32 R14, R4, R6, RZ ;  /* 0x00000006040e7227 */ /* 0x000fe200078e00ff */
[----:B------:R0:W-:Y:S03]  /*9ef0*/  STL [R1+0x758], R3 ;  /* 0x0007580301007387 */ /* 0x0001e60000100800 */
[----:B------:R-:W-:-:S02]  /*9f00*/  IMAD.MOV R14, RZ, RZ, -R14 ;  /* 0x000000ffff0e7224 */ /* 0x000fc400078e0a0e */
[----:B------:R-:W-:Y:S02]  /*9f10*/  VIADD R11, R0, 0x14b ;  /* 0x0000014b000b7836 */ /* 0x000fe40000000000 */
[----:B------:R-:W-:-:S03]  /*9f20*/  IMAD.HI.U32 R12, R4, R5, RZ ;  /* 0x00000005040c7227 */ /* 0x000fc600078e00ff */
[----:B------:R-:W-:Y:S01]  /*9f30*/  IABS R8, R11 ;  /* 0x0000000b00087213 */ /* 0x000fe20000000000 */
[----:B------:R-:W-:Y:S01]  /*9f40*/  @!P1 IMAD.IADD R9, R9, 0x1, -R10 ;  /* 0x0000000109099824 */ /* 0x000fe200078e0a0a */
[----:B------:R-:W-:Y:S01]  /*9f50*/  ISETP.GE.AND P1, PT, R13, RZ, PT ;  /* 0x000000ff0d00720c */ /* 0x000fe20003f26270 */
[----:B0-----:R-:W-:Y:S02]  /*9f60*/  IMAD.MOV.U32 R3, RZ, RZ, R17 ;  /* 0x000000ffff037224 */ /* 0x001fe400078e0011 */
[C---:B------:R-:W-:Y:S02]  /*9f70*/  IMAD R6, R10.reuse, R14, R6 ;  /* 0x0000000e0a067224 */ /* 0x040fe400078e0206 */
[----:B------:R-:W-:Y:S01]  /*9f80*/  @!P5 IMAD.MOV R3, RZ, RZ, -R3 ;  /* 0x000000ffff03d224 */ /* 0x000fe200078e0a03 */
[----:B------:R-:W-:Y:S01]  /*9f90*/  ISETP.GT.U32.AND P5, PT, R10, R9, PT ;  /* 0x000000090a00720c */ /* 0x000fe20003fa4070 */
[----:B------:R-:W-:Y:S02]  /*9fa0*/  IMAD.MOV.U32 R13, RZ, RZ, R15 ;  /* 0x000000ffff0d7224 */ /* 0x000fe400078e000f */
[----:B------:R-:W-:Y:S01]  /*9fb0*/  @!P2 IMAD.IADD R16, R16, 0x1, -R10 ;  /* 0x000000011010a824 */ /* 0x000fe200078e0a0a */
[----:B------:R0:W-:Y:S01]  /*9fc0*/  STL [R1+0x754], R3 ;  /* 0x0007540301007387 */ /* 0x0001e20000100800 */
[----:B------:R-:W-:Y:S01]  /*9fd0*/  IMAD.MOV R12, RZ, RZ, -R12 ;  /* 0x000000ffff0c7224 */ /* 0x000fe200078e0a0c */
[----:B------:R-:W-:Y:S01]  /*9fe0*/  ISETP.GE.AND P2, PT, R18, RZ, PT ;  /* 0x000000ff1200720c */ /* 0x000fe20003f46270 */
[----:B------:R-:W-:Y:S01]  /*9ff0*/  @!P0 IMAD.MOV R13, RZ, RZ, -R13 ;  /* 0x000000ffff0d8224 */ /* 0x000fe200078e0a0d */
[----:B------:R-:W-:Y:S01]  /*a000*/  ISETP.GT.U32.AND P0, PT, R10, R6, PT ;  /* 0x000000060a00720c */ /* 0x000fe20003f04070 */
[----:B------:R-:W-:-:S02]  /*a010*/  @!P6 IMAD.IADD R2, R2, 0x1, -R10 ;  /* 0x000000010202e824 */ /* 0x000fc400078e0a0a */
[----:B------:R-:W-:Y:S01]  /*a020*/  IMAD R5, R10, R12, R5 ;  /* 0x0000000c0a057224 */ /* 0x000fe200078e0205 */
[----:B------:R1:W-:Y:S01]  /*a030*/  STL [R1+0x734], R13 ;  /* 0x0007340d01007387 */ /* 0x0003e20000100800 */
[----:B------:R-:W-:Y:S01]  /*a040*/  IMAD.HI.U32 R12, R4, R8, RZ ;  /* 0x00000008040c7227 */ /* 0x000fe200078e00ff */
[----:B------:R-:W-:-:S03]  /*a050*/  ISETP.GT.U32.AND P6, PT, R10, R2, PT ;  /* 0x000000020a00720c */ /* 0x000fc60003fc4070 */
[----:B0-----:R-:W-:Y:S02]  /*a060*/  IMAD.MOV.U32 R3, RZ, RZ, R16 ;  /* 0x000000ffff037224 */ /* 0x001fe400078e0010 */
[----:B------:R-:W-:Y:S01]  /*a070*/  @!P5 IMAD.IADD R9, R9, 0x1, -R10 ;  /* 0x000000010909d824 */ /* 0x000fe200078e0a0a */
[C---:B------:R-:W-:Y:S01]  /*a080*/  ISETP.GT.U32.AND P5, PT, R10.reuse, R5, PT ;  /* 0x000000050a00720c */ /* 0x040fe20003fa4070 */
[----:B------:R-:W-:Y:S01]  /*a090*/  @!P3 IMAD.MOV R3, RZ, RZ, -R3 ;  /* 0x000000ffff03b224 */ /* 0x000fe200078e0a03 */
[----:B------:R-:W-:Y:S01]  /*a0a0*/  ISETP.GE.AND P3, PT, R7, RZ, PT ;  /* 0x000000ff0700720c */ /* 0x000fe20003f66270 */
[----:B------:R-:W-:Y:S02]  /*a0b0*/  IMAD.MOV R7, RZ, RZ, -R12 ;  /* 0x000000ffff077224 */ /* 0x000fe400078e0a0c */
[----:B------:R-:W-:Y:S01]  /*a0c0*/  IMAD.MOV.U32 R14, RZ, RZ, R9 ;  /* 0x000000ffff0e7224 */ /* 0x000fe200078e0009 */
[----:B------:R0:W-:Y:S01]  /*a0d0*/  STL [R1+0x738], R3 ;  /* 0x0007380301007387 */ /* 0x0001e20000100800 */
[----:B------:R-:W-:-:S02]  /*a0e0*/  IMAD R7, R10, R7, R8 ;  /* 0x000000070a077224 */ /* 0x000fc400078e0208 */
[----:B------:R-:W-:Y:S02]  /*a0f0*/  @!P0 IMAD.IADD R6, R6, 0x1, -R10 ;  /* 0x0000000106068824 */ /* 0x000fe400078e0a0a */
[----:B------:R-:W-:Y:S01]  /*a100*/  @!P4 IMAD.MOV R14, RZ, RZ, -R14 ;  /* 0x000000ffff0ec224 */ /* 0x000fe200078e0a0e */
[----:B------:R-:W-:Y:S01]  /*a110*/  ISETP.GT.U32.AND P4, PT, R10, R7, PT ;  /* 0x000000070a00720c */ /* 0x000fe20003f84070 */
[----:B------:R-:W-:Y:S01]  /*a120*/  @!P6 IMAD.IADD R2, R2, 0x1, -R10 ;  /* 0x000000010202e824 */ /* 0x000fe200078e0a0a */
[----:B------:R-:W-:Y:S01]  /*a130*/  ISETP.GT.U32.AND P0, PT, R10, R6, PT ;  /* 0x000000060a00720c */ /* 0x000fe20003f04070 */
[C---:B-1----:R-:W-:Y:S01]  /*a140*/  VIADD R13, R0.reuse, 0x14a ;  /* 0x0000014a000d7836 */ /* 0x042fe20000000000 */
[----:B------:R1:W-:Y:S01]  /*a150*/  STL [R1+0x73c], R14 ;  /* 0x00073c0e01007387 */ /* 0x0003e20000100800 */
[----:B0-----:R-:W-:Y:S01]  /*a160*/  IMAD.MOV.U32 R3, RZ, RZ, R2 ;  /* 0x000000ffff037224 */ /* 0x001fe200078e0002 */
[----:B------:R-:W-:Y:S01]  /*a170*/  ISETP.GE.AND P6, PT, R11, RZ, PT ;  /* 0x000000ff0b00720c */ /* 0x000fe20003fc6270 */
[----:B------:R-:W-:Y:S01]  /*a180*/  VIADD R12, R0, 0x149 ;  /* 0x00000149000c7836 */ /* 0x000fe20000000000 */
[----:B------:R-:W-:Y:S01]  /*a190*/  IABS R20, R13 ;  /* 0x0000000d00147213 */ /* 0x000fe20000000000 */
[----:B------:R-:W-:Y:S01]  /*a1a0*/  @!P2 IMAD.MOV R3, RZ, RZ, -R3 ;  /* 0x000000ffff03a224 */ /* 0x000fe200078e0a03 */
[----:B------:R-:W-:Y:S01]  /*a1b0*/  ISETP.GE.AND P2, PT, R13, RZ, PT ;  /* 0x000000ff0d00720c */ /* 0x000fe20003f46270 */
[--C-:B------:R-:W-:Y:S01]  /*a1c0*/  @!P5 IMAD.IADD R5, R5, 0x1, -R10.reuse ;  /* 0x000000010505d824 */ /* 0x100fe200078e0a0a */
[----:B------:R-:W-:Y:S01]  /*a1d0*/  IABS R21, R12 ;  /* 0x0000000c00157213 */ /* 0x000fe20000000000 */
[----:B------:R-:W-:Y:S01]  /*a1e0*/  IMAD.HI.U32 R13, R4, R20, RZ ;  /* 0x00000014040d7227 */ /* 0x000fe200078e00ff */
[----:B------:R0:W-:Y:S02]  /*a1f0*/  STL [R1+0x748], R3 ;  /* 0x0007480301007387 */ /* 0x0001e40000100800 */
[----:B------:R-:W-:Y:S01]  /*a200*/  ISETP.GT.U32.AND P5, PT, R10, R5, PT ;  /* 0x000000050a00720c */ /* 0x000fe20003fa4070 */
[----:B------:R-:W-:-:S02]  /*a210*/  @!P4 IMAD.IADD R7, R7, 0x1, -R10 ;  /* 0x000000010707c824 */ /* 0x000fc400078e0a0a */
[----:B------:R-:W-:Y:S01]  /*a220*/  @!P0 IMAD.IADD R6, R6, 0x1, -R10 ;  /* 0x0000000106068824 */ /* 0x000fe200078e0a0a */
[----:B------:R-:W-:Y:S01]  /*a230*/  ISETP.GE.AND P0, PT, R12, RZ, PT ;  /* 0x000000ff0c00720c */ /* 0x000fe20003f06270 */
[----:B------:R-:W-:Y:S01]  /*a240*/  IMAD.MOV R12, RZ, RZ, -R13 ;  /* 0x000000ffff0c7224 */ /* 0x000fe200078e0a0d */
[----:B------:R-:W-:Y:S01]  /*a250*/  ISETP.GT.U32.AND P4, PT, R10, R7, PT ;  /* 0x000000070a00720c */ /* 0x000fe20003f84070 */
[----:B------:R-:W-:-:S04]  /*a260*/  IMAD.HI.U32 R9, R4, R21, RZ ;  /* 0x0000001504097227 */ /* 0x000fc800078e00ff */
[C---:B------:R-:W-:Y:S02]  /*a270*/  IMAD R20, R10.reuse, R12, R20 ;  /* 0x0000000c0a147224 */ /* 0x040fe400078e0214 */
[----:B-1----:R-:W-:Y:S02]  /*a280*/  IMAD.MOV.U32 R14, RZ, RZ, R6 ;  /* 0x000000ffff0e7224 */ /* 0x002fe400078e0006 */
[----:B------:R-:W-:Y:S02]  /*a290*/  IMAD.MOV R9, RZ, RZ, -R9 ;  /* 0x000000ffff097224 */ /* 0x000fe400078e0a09 */
[----:B------:R-:W-:Y:S01]  /*a2a0*/  @!P1 IMAD.MOV R14, RZ, RZ, -R14 ;  /* 0x000000ffff0e9224 */ /* 0x000fe200078e0a0e */
[C---:B------:R-:W-:Y:S01]  /*a2b0*/  ISETP.GT.U32.AND P1, PT, R10.reuse, R20, PT ;  /* 0x000000140a00720c */ /* 0x040fe20003f24070 */
[----:B------:R-:W-:Y:S02]  /*a2c0*/  IMAD R21, R10, R9, R21 ;  /* 0x000000090a157224 */ /* 0x000fe400078e0215 */
[----:B------:R-:W-:Y:S01]  /*a2d0*/  VIADD R11, R0, 0x148 ;  /* 0x00000148000b7836 */ /* 0x000fe20000000000 */
[----:B------:R-:W-:Y:S01]  /*a2e0*/  STL [R1+0x74c], R14 ;  /* 0x00074c0e01007387 */ /* 0x000fe20000100800 */
[--C-:B------:R-:W-:Y:S01]  /*a2f0*/  @!P4 IMAD.IADD R7, R7, 0x1, -R10.reuse ;  /* 0x000000010707c824 */ /* 0x100fe200078e0a0a */
[----:B------:R-:W-:Y:S01]  /*a300*/  ISETP.GT.U32.AND P4, PT, R10, R21, PT ;  /* 0x000000150a00720c */ /* 0x000fe20003f84070 */
[----:B------:R-:W-:Y:S01]  /*a310*/  @!P5 IMAD.IADD R5, R5, 0x1, -R10 ;  /* 0x000000010505d824 */ /* 0x000fe200078e0a0a */
[----:B------:R-:W-:Y:S01]  /*a320*/  IABS R8, R11 ;  /* 0x0000000b00087213 */ /* 0x000fe20000000000 */
[----:B------:R-:W-:Y:S01]  /*a330*/  VIADD R12, R0, 0x147 ;  /* 0x00000147000c7836 */ /* 0x000fe20000000000 */
[----:B------:R-:W-:Y:S01]  /*a340*/  ISETP.GE.AND P5, PT, R11, RZ, PT ;  /* 0x000000ff0b00720c */ /* 0x000fe20003fa6270 */
[----:B0-----:R-:W-:-:S02]  /*a350*/  IMAD.MOV.U32 R3, RZ, RZ, R5 ;  /* 0x000000ffff037224 */ /* 0x001fc400078e0005 */
[----:B------:R-:W-:Y:S02]  /*a360*/  @!P1 IMAD.IADD R20, R20, 0x1, -R10 ;  /* 0x0000000114149824 */ /* 0x000fe400078e0a0a */
[----:B------:R-:W-:-:S03]  /*a370*/  IMAD.HI.U32 R2, R4, R8, RZ ;  /* 0x0000000804027227 */ /* 0x000fc600078e00ff */
[----:B------:R-:W-:Y:S01]  /*a380*/  ISETP.GT.U32.AND P1, PT, R10, R20, PT ;  /* 0x000000140a00720c */ /* 0x000fe20003f24070 */
[----:B------:R-:W-:Y:S01]  /*a390*/  @!P3 IMAD.MOV R3, RZ, RZ, -R3 ;  /* 0x000000ffff03b224 */ /* 0x000fe200078e0a03 */
[----:B------:R-:W-:Y:S01]  /*a3a0*/  ISETP.GE.AND P3, PT, R12, RZ, PT ;  /* 0x000000ff0c00720c */ /* 0x000fe20003f66270 */
[----:B------:R-:W-:Y:S01]  /*a3b0*/  IMAD.MOV R2, RZ, RZ, -R2 ;  /* 0x000000ffff027224 */ /* 0x000fe200078e0a02 */
[----:B------:R-:W-:Y:S01]  /*a3c0*/  IABS R12, R12 ;  /* 0x0000000c000c7213 */ /* 0x000fe20000000000 */
[----:B------:R-:W-:Y:S01]  /*a3d0*/  VIADD R6, R0, 0x146 ;  /* 0x0000014600067836 */ /* 0x000fe20000000000 */
[----:B------:R0:W-:Y:S01]  /*a3e0*/  STL [R1+0x750], R3 ;  /* 0x0007500301007387 */ /* 0x0001e20000100800 */
[----:B------:R-:W-:Y:S02]  /*a3f0*/  @!P4 IMAD.IADD R21, R21, 0x1, -R10 ;  /* 0x000000011515c824 */ /* 0x000fe400078e0a0a */
[----:B------:R-:W-:Y:S01]  /*a400*/  IMAD R2, R10, R2, R8 ;  /* 0x000000020a027224 */ /* 0x000fe200078e0208 */
[----:B------:R-:W-:Y:S01]  /*a410*/  IABS R11, R6 ;  /* 0x00000006000b7213 */ /* 0x000fe20000000000 */
[----:B------:R-:W-:Y:S01]  /*a420*/  IMAD.HI.U32 R13, R4, R12, RZ ;  /* 0x0000000c040d7227 */ /* 0x000fe200078e00ff */
[----:B------:R-:W-:-:S03]  /*a430*/  ISETP.GT.U32.AND P4, PT, R10, R21, PT ;  /* 0x000000150a00720c */ /* 0x000fc60003f84070 */
[----:B------:R-:W-:-:S04]  /*a440*/  IMAD.HI.U32 R8, R4, R11, RZ ;  /* 0x0000000b04087227 */ /* 0x000fc800078e00ff */
[----:B0-----:R-:W-:Y:S02]  /*a450*/  IMAD.MOV.U32 R3, RZ, RZ, R7 ;  /* 0x000000ffff037224 */ /* 0x001fe400078e0007 */
[----:B------:R-:W-:Y:S02]  /*a460*/  IMAD.MOV R13, RZ, RZ, -R13 ;  /* 0x000000ffff0d7224 */ /* 0x000fe400078e0a0d */
[----:B------:R-:W-:Y:S01]  /*a470*/  @!P6 IMAD.MOV R3, RZ, RZ, -R3 ;  /* 0x000000ffff03e224 */ /* 0x000fe200078e0a03 */
[----:B------:R-:W-:Y:S01]  /*a480*/  ISETP.GT.U32.AND P6, PT, R10, R2, PT ;  /* 0x000000020a00720c */ /* 0x000fe20003fc4070 */
[----:B------:R-:W-:Y:S01]  /*a490*/  @!P1 IMAD.IADD R20, R20, 0x1, -R10 ;  /* 0x0000000114149824 */ /* 0x000fe200078e0a0a */
[----:B------:R-:W-:Y:S01]  /*a4a0*/  ISETP.GE.AND P1, PT, R6, RZ, PT ;  /* 0x000000ff0600720c */ /* 0x000fe20003f26270 */
[----:B------:R-:W-:Y:S01]  /*a4b0*/  VIADD R17, R0, 0x145 ;  /* 0x0000014500117836 */ /* 0x000fe20000000000 */
[----:B------:R0:W-:Y:S01]  /*a4c0*/  STL [R1+0x740], R3 ;  /* 0x0007400301007387 */ /* 0x0001e20000100800 */
[----:B------:R-:W-:-:S02]  /*a4d0*/  IMAD.MOV R8, RZ, RZ, -R8 ;  /* 0x000000ffff087224 */ /* 0x000fc400078e0a08 */
[----:B------:R-:W-:Y:S01]  /*a4e0*/  VIADD R9, R0, 0x144 ;  /* 0x0000014400097836 */ /* 0x000fe20000000000 */
[----:B------:R-:W-:Y:S01]  /*a4f0*/  IABS R14, R17 ;  /* 0x00000011000e7213 */ /* 0x000fe20000000000 */
[C---:B------:R-:W-:Y:S02]  /*a500*/  IMAD R6, R10.reuse, R13, R12 ;  /* 0x0000000d0a067224 */ /* 0x040fe400078e020c */
[C---:B------:R-:W-:Y:S01]  /*a510*/  IMAD R11, R10.reuse, R8, R11 ;  /* 0x000000080a0b7224 */ /* 0x040fe200078e020b */
[----:B------:R-:W-:Y:S01]  /*a520*/  IABS R16, R9 ;  /* 0x0000000900107213 */ /* 0x000fe20000000000 */
[--C-:B------:R-:W-:Y:S01]  /*a530*/  @!P4 IMAD.IADD R21, R21, 0x1, -R10.reuse ;  /* 0x000000011515c824 */ /* 0x100fe200078e0a0a */
[----:B------:R-:W-:Y:S01]  /*a540*/  ISETP.GT.U32.AND P4, PT, R10, R6, PT ;  /* 0x000000060a00720c */ /* 0x000fe20003f84070 */
[----:B------:R-:W-:Y:S01]  /*a550*/  @!P6 IMAD.IADD R2, R2, 0x1, -R10 ;  /* 0x000000010202e824 */ /* 0x000fe200078e0a0a */
[----:B------:R-:W-:Y:S01]  /*a560*/  ISETP.GT.U32.AND P6, PT, R10, R11, PT ;  /* 0x0000000b0a00720c */ /* 0x000fe20003fc4070 */
[----:B------:R-:W-:-:S04]  /*a570*/  IMAD.HI.U32 R15, R4, R14, RZ ;  /* 0x0000000e040f7227 */ /* 0x000fc800078e00ff */
[----:B------:R-:W-:-:S04]  /*a580*/  IMAD.HI.U32 R5, R4, R16, RZ ;  /* 0x0000001004057227 */ /* 0x000fc800078e00ff */
[----:B------:R-:W-:Y:S02]  /*a590*/  IMAD.MOV R7, RZ, RZ, -R15 ;  /* 0x000000ffff077224 */ /* 0x000fe400078e0a0f */
[----:B------:R-:W-:Y:S02]  /*a5a0*/  IMAD.MOV R5, RZ, RZ, -R5 ;  /* 0x000000ffff057224 */ /* 0x000fe400078e0a05 */
[C---:B------:R-:W-:Y:S02]  /*a5b0*/  VIADD R15, R0.reuse, 0x143 ;  /* 0x00000143000f7836 */ /* 0x040fe40000000000 */
[----:B------:R-:W-:Y:S02]  /*a5c0*/  VIADD R8, R0, 0x142 ;  /* 0x0000014200087836 */ /* 0x000fe40000000000 */
[----:B------:R-:W-:Y:S01]  /*a5d0*/  IMAD R16, R10, R5, R16 ;  /* 0x000000050a107224 */ /* 0x000fe200078e0210 */
[----:B------:R-:W-:Y:S01]  /*a5e0*/  IABS R5, R15 ;  /* 0x0000000f00057213 */ /* 0x000fe20000000000 */
[----:B------:R-:W-:Y:S01]  /*a5f0*/  @!P4 IMAD.IADD R6, R6, 0x1, -R10 ;  /* 0x000000010606c824 */ /* 0x000fe200078e0a0a */
[----:B------:R-:W-:Y:S01]  /*a600*/  IABS R18, R8 ;  /* 0x0000000800127213 */ /* 0x000fe20000000000 */
[----:B0-----:R-:W-:Y:S01]  /*a610*/  IMAD.MOV.U32 R3, RZ, RZ, R20 ;  /* 0x000000ffff037224 */ /* 0x001fe200078e0014 */
[----:B------:R-:W-:Y:S01]  /*a620*/  ISETP.GT.U32.AND P4, PT, R10, R2, PT ;  /* 0x000000020a00720c */ /* 0x000fe20003f84070 */
        /* <DEDUP_REMOVED lines=8> */
[C---:B------:R-:W-:Y:S02]  /*a6b0*/  IMAD R14, R10.reuse, R7, R14 ;  /* 0x000000070a0e7224 */ /* 0x040fe400078e020e */
[----:B------:R-:W-:Y:S02]  /*a6c0*/  IMAD.MOV R20, RZ, RZ, -R20 ;  /* 0x000000ffff147224 */ /* 0x000fe400078e0a14 */
[----:B0-----:R-:W-:Y:S02]  /*a6d0*/  IMAD.MOV.U32 R3, RZ, RZ, R21 ;  /* 0x000000ffff037224 */ /* 0x001fe400078e0015 */
[C---:B------:R-:W-:Y:S02]  /*a6e0*/  IMAD R5, R10.reuse, R22, R5 ;  /* 0x000000160a057224 */ /* 0x040fe400078e0205 */
[----:B------:R-:W-:Y:S01]  /*a6f0*/  @!P0 IMAD.MOV R3, RZ, RZ, -R3 ;  /* 0x000000ffff038224 */ /* 0x000fe200078e0a03 */
[----:B------:R-:W-:Y:S01]  /*a700*/  ISETP.GT.U32.AND P0, PT, R10, R14, PT ;  /* 0x0000000e0a00720c */ /* 0x000fe20003f04070 */
[----:B------:R-:W-:Y:S01]  /*a710*/  @!P4 IMAD.IADD R2, R2, 0x1, -R10 ;  /* 0x000000010202c824 */ /* 0x000fe200078e0a0a */
[C---:B------:R-:W-:Y:S01]  /*a720*/  ISETP.GT.U32.AND P4, PT, R10.reuse, R16, PT ;  /* 0x000000100a00720c */ /* 0x040fe20003f84070 */
[----:B------:R-:W-:Y:S01]  /*a730*/  IMAD R18, R10, R20, R18 ;  /* 0x000000140a127224 */ /* 0x000fe200078e0212 */
[----:B------:R0:W-:Y:S01]  /*a740*/  STL [R1+0x72c], R3 ;  /* 0x00072c0301007387 */ /* 0x0001e20000100800 */
[--C-:B------:R-:W-:Y:S01]  /*a750*/  @!P2 IMAD.IADD R6, R6, 0x1, -R10.reuse ;  /* 0x000000010606a824 */ /* 0x100fe200078e0a0a */
[C---:B------:R-:W-:Y:S01]  /*a760*/  ISETP.GT.U32.AND P2, PT, R10.reuse, R5, PT ;  /* 0x000000050a00720c */ /* 0x040fe20003f44070 */
[----:B------:R-:W-:Y:S01]  /*a770*/  @!P6 IMAD.IADD R11, R11, 0x1, -R10 ;  /* 0x000000010b0be824 */ /* 0x000fe200078e0a0a */
[----:B------:R-:W-:Y:S01]  /*a780*/  ISETP.GT.U32.AND P6, PT, R10, R18, PT ;  /* 0x000000120a00720c */ /* 0x000fe20003fc4070 */
[----:B------:R-:W-:-:S02]  /*a790*/  VIADD R12, R0, 0x141 ;  /* 0x00000141000c7836 */ /* 0x000fc40000000000 */
[----:B------:R-:W-:Y:S02]  /*a7a0*/  VIADD R7, R0, 0x140 ;  /* 0x0000014000077836 */ /* 0x000fe40000000000 */
[----:B------:R-:W-:Y:S01]  /*a7b0*/  IMAD.MOV.U32 R23, RZ, RZ, R2 ;  /* 0x000000ffff177224 */ /* 0x000fe200078e0002 */
[----:B------:R-:W-:Y:S01]  /*a7c0*/  IABS R19, R12 ;  /* 0x0000000c00137213 */ /* 0x000fe20000000000 */
[----:B0-----:R-:W-:Y:S01]  /*a7d0*/  IMAD.MOV.U32 R3, RZ, RZ, R6 ;  /* 0x000000ffff037224 */ /* 0x001fe200078e0006 */
[----:B------:R-:W-:Y:S01]  /*a7e0*/  IABS R13, R7 ;  /* 0x00000007000d7213 */ /* 0x000fe20000000000 */
[--C-:B------:R-:W-:Y:S01]  /*a7f0*/  @!P0 IMAD.IADD R14, R14, 0x1, -R10.reuse ;  /* 0x000000010e0e8824 */ /* 0x100fe200078e0a0a */
[----:B------:R-:W-:Y:S01]  /*a800*/  ISETP.GE.AND P0, PT, R17, RZ, PT ;  /* 0x000000ff1100720c */ /* 0x000fe20003f06270 */
[----:B------:R-:W-:Y:S01]  /*a810*/  @!P4 IMAD.IADD R16, R16, 0x1, -R10 ;  /* 0x000000011010c824 */ /* 0x000fe200078e0a0a */
[----:B------:R-:W-:Y:S01]  /*a820*/  ISETP.GE.AND P4, PT, R9, RZ, PT ;  /* 0x000000ff0900720c */ /* 0x000fe20003f86270 */
[----:B------:R-:W-:-:S04]  /*a830*/  IMAD.HI.U32 R21, R4, R19, RZ ;  /* 0x0000001304157227 */ /* 0x000fc800078e00ff */
[--C-:B------:R-:W-:Y:S01]  /*a840*/  @!P2 IMAD.IADD R5, R5, 0x1, -R10.reuse ;  /* 0x000000010505a824 */ /* 0x100fe200078e0a0a */
[C---:B------:R-:W-:Y:S01]  /*a850*/  ISETP.GT.U32.AND P2, PT, R10.reuse, R14, PT ;  /* 0x0000000e0a00720c */ /* 0x040fe20003f44070 */
[----:B------:R-:W-:Y:S02]  /*a860*/  @!P5 IMAD.MOV R23, RZ, RZ, -R23 ;  /* 0x000000ffff17d224 */ /* 0x000fe400078e0a17 */
[----:B------:R-:W-:Y:S01]  /*a870*/  @!P3 IMAD.MOV R3, RZ, RZ, -R3 ;  /* 0x000000ffff03b224 */ /* 0x000fe200078e0a03 */
[----:B------:R-:W-:Y:S01]  /*a880*/  ISETP.GT.U32.AND P5, PT, R10, R5, PT ;  /* 0x000000050a00720c */ /* 0x000fe20003fa4070 */
[----:B------:R-:W-:Y:S01]  /*a890*/  @!P6 IMAD.IADD R18, R18, 0x1, -R10 ;  /* 0x000000011212e824 */ /* 0x000fe200078e0a0a */
[----:B------:R-:W-:Y:S01]  /*a8a0*/  ISETP.GT.U32.AND P6, PT, R10, R16, PT ;  /* 0x000000100a00720c */ /* 0x000fe20003fc4070 */
[----:B------:R-:W-:Y:S01]  /*a8b0*/  IMAD.MOV R21, RZ, RZ, -R21 ;  /* 0x000000ffff157224 */ /* 0x000fe200078e0a15 */
[----:B------:R-:W-:Y:S01]  /*a8c0*/  STL [R1+0x728], R23 ;  /* 0x0007281701007387 */ /* 0x000fe20000100800 */
[----:B------:R-:W-:Y:S01]  /*a8d0*/  IMAD.HI.U32 R22, R4, R13, RZ ;  /* 0x0000000d04167227 */ /* 0x000fe200078e00ff */
[----:B------:R-:W-:-:S02]  /*a8e0*/  ISETP.GT.U32.AND P3, PT, R10, R18, PT ;  /* 0x000000120a00720c */ /* 0x000fc40003f64070 */
[----:B------:R0:W-:Y:S01]  /*a8f0*/  STL [R1+0x724], R3 ;  /* 0x0007240301007387 */ /* 0x0001e20000100800 */
[----:B------:R-:W-:Y:S02]  /*a900*/  IMAD R19, R10, R21, R19 ;  /* 0x000000150a137224 */ /* 0x000fe400078e0213 */
[----:B------:R-:W-:Y:S02]  /*a910*/  IMAD.MOV R22, RZ, RZ, -R22 ;  /* 0x000000ffff167224 */ /* 0x000fe400078e0a16 */
[----:B------:R-:W-:Y:S02]  /*a920*/  VIADD R17, R0, 0x13f ;  /* 0x0000013f00117836 */ /* 0x000fe40000000000 */
[----:B------:R-:W-:Y:S02]  /*a930*/  IMAD R13, R10, R22, R13 ;  /* 0x000000160a0d7224 */ /* 0x000fe400078e020d */
[----:B------:R-:W-:Y:S01]  /*a940*/  VIADD R9, R0, 0x13e ;  /* 0x0000013e00097836 */ /* 0x000fe20000000000 */
[----:B------:R-:W-:Y:S01]  /*a950*/  IABS R6, R17 ;  /* 0x0000001100067213 */ /* 0x000fe20000000000 */
[----:B0-----:R-:W-:-:S02]  /*a960*/  IMAD.MOV.U32 R3, RZ, RZ, R11 ;  /* 0x000000ffff037224 */ /* 0x001fc400078e000b */
[--C-:B------:R-:W-:Y:S01]  /*a970*/  @!P2 IMAD.IADD R14, R14, 0x1, -R10.reuse ;  /* 0x000000010e0ea824 */ /* 0x100fe200078e0a0a */
[----:B------:R-:W-:Y:S01]  /*a980*/  IABS R2, R9 ;  /* 0x0000000900027213 */ /* 0x000fe20000000000 */
[----:B------:R-:W-:Y:S01]  /*a990*/  @!P1 IMAD.MOV R3, RZ, RZ, -R3 ;  /* 0x000000ffff039224 */ /* 0x000fe200078e0a03 */
[----:B------:R-:W-:Y:S01]  /*a9a0*/  ISETP.GT.U32.AND P1, PT, R10, R19, PT ;  /* 0x000000130a00720c */ /* 0x000fe20003f24070 */
[--C-:B------:R-:W-:Y:S01]  /*a9b0*/  @!P6 IMAD.IADD R16, R16, 0x1, -R10.reuse ;  /* 0x000000011010e824 */ /* 0x100fe200078e0a0a */
[----:B------:R-:W-:Y:S01]  /*a9c0*/  ISETP.GT.U32.AND P6, PT, R10, R13, PT ;  /* 0x0000000d0a00720c */ /* 0x000fe20003fc4070 */
[----:B------:R-:W-:Y:S01]  /*a9d0*/  @!P5 IMAD.IADD R5, R5, 0x1, -R10 ;  /* 0x000000010505d824 */ /* 0x000fe200078e0a0a */
[----:B------:R-:W-:Y:S01]  /*a9e0*/  ISETP.GE.AND P2, PT, R15, RZ, PT ;  /* 0x000000ff0f00720c */ /* 0x000fe20003f46270 */
[----:B------:R0:W-:Y:S01]  /*a9f0*/  STL [R1+0x720], R3 ;  /* 0x0007200301007387 */ /* 0x0001e20000100800 */
[----:B------:R-:W-:Y:S01]  /*aa00*/  ISETP.GE.AND P5, PT, R8, RZ, PT ;  /* 0x000000ff0800720c */ /* 0x000fe20003fa6270 */
[----:B------:R-:W-:-:S04]  /*aa10*/  IMAD.HI.U32 R8, R4, R6, RZ ;  /* 0x0000000604087227 */ /* 0x000fc800078e00ff */
[----:B------:R-:W-:Y:S02]  /*aa20*/  IMAD.MOV.U32 R20, RZ, RZ, R14 ;  /* 0x000000ffff147224 */ /* 0x000fe400078e000e */
[----:B------:R-:W-:-:S04]  /*aa30*/  IMAD.HI.U32 R11, R4, R2, RZ ;  /* 0x00000002040b7227 */ /* 0x000fc800078e00ff */
[----:B0-----:R-:W-:Y:S02]  /*aa40*/  IMAD.MOV.U32 R3, RZ, RZ, R16 ;  /* 0x000000ffff037224 */ /* 0x001fe400078e0010 */
[----:B------:R-:W-:Y:S02]  /*aa50*/  IMAD.MOV R8, RZ, RZ, -R8 ;  /* 0x000000ffff087224 */ /* 0x000fe400078e0a08 */
[----:B------:R-:W-:Y:S02]  /*aa60*/  @!P0 IMAD.MOV R20, RZ, RZ, -R20 ;  /* 0x000000ffff148224 */ /* 0x000fe400078e0a14 */
[--C-:B------:R-:W-:Y:S01]  /*aa70*/  @!P1 IMAD.IADD R19, R19, 0x1, -R10.reuse ;  /* 0x0000000113139824 */ /* 0x100fe200078e0a0a */
[----:B------:R-:W-:Y:S01]  /*aa80*/  ISETP.GE.AND P1, PT, R7, RZ, PT ;  /* 0x000000ff0700720c */ /* 0x000fe20003f26270 */
[----:B------:R-:W-:Y:S01]  /*aa90*/  @!P4 IMAD.MOV R3, RZ, RZ, -R3 ;  /* 0x000000ffff03c224 */ /* 0x000fe200078e0a03 */
[----:B------:R-:W-:Y:S01]  /*aaa0*/  STL [R1+0x71c], R20 ;  /* 0x00071c1401007387 */ /* 0x000fe20000100800 */
[----:B------:R-:W-:Y:S01]  /*aab0*/  @!P3 IMAD.IADD R18, R18, 0x1, -R10 ;  /* 0x000000011212b824 */ /* 0x000fe200078e0a0a */
[C---:B------:R-:W-:Y:S01]  /*aac0*/  ISETP.GT.U32.AND P0, PT, R10.reuse, R19, PT ;  /* 0x000000130a00720c */ /* 0x040fe20003f04070 */
[----:B------:R-:W-:Y:S01]  /*aad0*/  IMAD.MOV R7, RZ, RZ, -R11 ;  /* 0x000000ffff077224 */ /* 0x000fe200078e0a0b */
[----:B------:R0:W-:Y:S01]  /*aae0*/  STL [R1+0x710], R3 ;  /* 0x0007100301007387 */ /* 0x0001e20000100800 */
[----:B------:R-:W-:Y:S01]  /*aaf0*/  IMAD R6, R10, R8, R6 ;  /* 0x000000080a067224 */ /* 0x000fe200078e0206 */
[----:B------:R-:W-:Y:S01]  /*ab00*/  ISETP.GE.AND P3, PT, R12, RZ, PT ;  /* 0x000000ff0c00720c */ /* 0x000fe20003f66270 */
[----:B------:R-:W-:Y:S01]  /*ab10*/  @!P6 IMAD.IADD R13, R13, 0x1, -R10 ;  /* 0x000000010d0de824 */ /* 0x000fe200078e0a0a */
[----:B------:R-:W-:Y:S01]  /*ab20*/  ISETP.GE.AND P6, PT, R17, RZ, PT ;  /* 0x000000ff1100720c */ /* 0x000fe20003fc6270 */
[----:B------:R-:W-:-:S02]  /*ab30*/  IMAD R2, R10, R7, R2 ;  /* 0x000000070a027224 */ /* 0x000fc400078e0202 */
[----:B------:R-:W-:Y:S01]  /*ab40*/  @!P2 IMAD.MOV R5, RZ, RZ, -R5 ;  /* 0x000000ffff05a224 */ /* 0x000fe200078e0a05 */
[----:B------:R-:W-:Y:S01]  /*ab50*/  ISETP.GT.U32.AND P2, PT, R10, R6, PT ;  /* 0x000000060a00720c */ /* 0x000fe20003f44070 */
[----:B------:R-:W-:Y:S01]  /*ab60*/  VIADD R7, R0, 0x13d ;  /* 0x0000013d00077836 */ /* 0x000fe20000000000 */
[C---:B------:R-:W-:Y:S01]  /*ab70*/  ISETP.GT.U32.AND P4, PT, R10.reuse, R13, PT ;  /* 0x0000000d0a00720c */ /* 0x040fe20003f84070 */
[----:B0-----:R-:W-:Y:S01]  /*ab80*/  IMAD.MOV.U32 R3, RZ, RZ, R18 ;  /* 0x000000ffff037224 */ /* 0x001fe200078e0012 */
[----:B------:R0:W-:Y:S01]  /*ab90*/  STL [R1+0x70c], R5 ;  /* 0x00070c0501007387 */ /* 0x0001e20000100800 */
[--C-:B------:R-:W-:Y:S01]  /*aba0*/  @!P0 IMAD.IADD R19, R19, 0x1, -R10.reuse ;  /* 0x0000000113138824 */ /* 0x100fe200078e0a0a */
[----:B------:R-:W-:Y:S01]  /*abb0*/  IABS R14, R7 ;  /* 0x00000007000e7213 */ /* 0x000fe20000000000 */
[----:B------:R-:W-:Y:S01]  /*abc0*/  @!P5 IMAD.MOV R3, RZ, RZ, -R3 ;  /* 0x000000ffff03d224 */ /* 0x000fe200078e0a03 */
[----:B------:R-:W-:Y:S01]  /*abd0*/  ISETP.GT.U32.AND P5, PT, R10, R2, PT ;  /* 0x000000020a00720c */ /* 0x000fe20003fa4070 */
[C---:B------:R-:W-:Y:S01]  /*abe0*/  VIADD R12, R0.reuse, 0x139 ;  /* 0x00000139000c7836 */ /* 0x040fe20000000000 */
[----:B------:R-:W-:Y:S01]  /*abf0*/  ISETP.GE.AND P0, PT, R9, RZ, PT ;  /* 0x000000ff0900720c */ /* 0x000fe20003f06270 */
[----:B------:R-:W-:Y:S01]  /*ac00*/  VIADD R9, R0, 0x13a ;  /* 0x0000013a00097836 */ /* 0x000fe20000000000 */
[----:B------:R1:W-:Y:S01]  /*ac10*/  STL [R1+0x6f0], R3 ;  /* 0x0006f00301007387 */ /* 0x0003e20000100800 */
[----:B------:R-:W-:-:S02]  /*ac20*/  @!P2 IMAD.IADD R6, R6, 0x1, -R10 ;  /* 0x000000010606a824 */ /* 0x000fc400078e0a0a */
[C---:B0-----:R-:W-:Y:S02]  /*ac30*/  VIADD R5, R0.reuse, 0x13c ;  /* 0x0000013c00057836 */ /* 0x041fe40000000000 */
[--C-:B------:R-:W-:Y:S01]  /*ac40*/  @!P4 IMAD.IADD R13, R13, 0x1, -R10.reuse ;  /* 0x000000010d0dc824 */ /* 0x100fe200078e0a0a */
[----:B------:R-:W-:Y:S01]  /*ac50*/  ISETP.GE.AND P4, PT, R7, RZ, PT ;  /* 0x000000ff0700720c */ /* 0x000fe20003f86270 */
[----:B------:R-:W-:Y:S01]  /*ac60*/  VIADD R16, R0, 0x136 ;  /* 0x0000013600107836 */ /* 0x000fe20000000000 */
[----:B------:R-:W-:Y:S01]  /*ac70*/  IABS R8, R5 ;  /* 0x0000000500087213 */ /* 0x000fe20000000000 */
[----:B------:R-:W-:Y:S01]  /*ac80*/  @!P5 IMAD.IADD R2, R2, 0x1, -R10 ;  /* 0x000000010202d824 */ /* 0x000fe200078e0a0a */
[----:B------:R-:W-:Y:S01]  /*ac90*/  ISETP.GT.U32.AND P5, PT, R10, R6, PT ;  /* 0x000000060a00720c */ /* 0x000fe20003fa4070 */
[----:B-1----:R-:W-:Y:S01]  /*aca0*/  IMAD.MOV.U32 R3, RZ, RZ, R19 ;  /* 0x000000ffff037224 */ /* 0x002fe200078e0013 */
[----:B------:R-:W-:Y:S01]  /*acb0*/  ISETP.GE.AND P2, PT, R5, RZ, PT ;  /* 0x000000ff0500720c */ /* 0x000fe20003f46270 */
[----:B------:R-:W-:-:S02]  /*acc0*/  IMAD.MOV.U32 R7, RZ, RZ, R8 ;  /* 0x000000ffff077224 */ /* 0x000fc400078e0008 */
[----:B------:R-:W-:-:S04]  /*acd0*/  IMAD.HI.U32 R8, R4, R14, RZ ;  /* 0x0000000e04087227 */ /* 0x000fc800078e00ff */
[----:B------:R-:W-:Y:S02]  /*ace0*/  IMAD.MOV R8, RZ, RZ, -R8 ;  /* 0x000000ffff087224 */ /* 0x000fe400078e0a08 */
[----:B------:R-:W-:-:S04]  /*acf0*/  IMAD.HI.U32 R5, R4, R7, RZ ;  /* 0x0000000704057227 */ /* 0x000fc800078e00ff */
[----:B------:R-:W-:Y:S02]  /*ad00*/  IMAD R14, R10, R8, R14 ;  /* 0x000000080a0e7224 */ /* 0x000fe400078e020e */
[----:B------:R-:W-:Y:S02]  /*ad10*/  @!P5 IMAD.IADD R6, R6, 0x1, -R10 ;  /* 0x000000010606d824 */ /* 0x000fe400078e0a0a */
[----:B------:R-:W-:Y:S01]  /*ad20*/  @!P3 IMAD.MOV R3, RZ, RZ, -R3 ;  /* 0x000000ffff03b224 */ /* 0x000fe200078e0a03 */
[C---:B------:R-:W-:Y:S01]  /*ad30*/  ISETP.GT.U32.AND P5, PT, R10.reuse, R14, PT ;  /* 0x0000000e0a00720c */ /* 0x040fe20003fa4070 */
[----:B------:R-:W-:Y:S01]  /*ad40*/  IMAD.MOV R5, RZ, RZ, -R5 ;  /* 0x000000ffff057224 */ /* 0x000fe200078e0a05 */
[C---:B------:R-:W-:Y:S01]  /*ad50*/  ISETP.GT.U32.AND P3, PT, R10.reuse, R2, PT ;  /* 0x000000020a00720c */ /* 0x040fe20003f64070 */
[----:B------:R-:W-:Y:S01]  /*ad60*/  IMAD.MOV.U32 R11, RZ, RZ, R6 ;  /* 0x000000ffff0b7224 */ /* 0x000fe200078e0006 */
[----:B------:R0:W-:Y:S01]  /*ad70*/  STL [R1+0x6f4], R3 ;  /* 0x0006f40301007387 */ /* 0x0001e20000100800 */
[----:B------:R-:W-:-:S02]  /*ad80*/  IMAD R7, R10, R5, R7 ;  /* 0x000000050a077224 */ /* 0x000fc400078e0207 */
[----:B------:R-:W-:Y:S02]  /*ad90*/  @!P6 IMAD.MOV R11, RZ, RZ, -R11 ;  /* 0x000000ffff0be224 */ /* 0x000fe400078e0a0b */
[----:B------:R-:W-:Y:S01]  /*ada0*/  VIADD R5, R0, 0x138 ;  /* 0x0000013800057836 */ /* 0x000fe20000000000 */
[----:B------:R-:W-:Y:S01]  /*adb0*/  ISETP.GT.U32.AND P6, PT, R10, R7, PT ;  /* 0x000000070a00720c */ /* 0x000fe20003fc4070 */
[----:B------:R-:W-:Y:S02]  /*adc0*/  VIADD R19, R0, 0x137 ;  /* 0x0000013700137836 */ /* 0x000fe40000000000 */
[----:B------:R-:W-:Y:S02]  /*add0*/  @!P5 IMAD.IADD R14, R14, 0x1, -R10 ;  /* 0x000000010e0ed824 */ /* 0x000fe400078e0a0a */
[----:B0-----:R-:W-:Y:S02]  /*ade0*/  IMAD.MOV.U32 R3, RZ, RZ, R13 ;  /* 0x000000ffff037224 */ /* 0x001fe400078e000d */
[----:B------:R-:W-:Y:S01]  /*adf0*/  VIADD R13, R0, 0x13b ;  /* 0x0000013b000d7836 */ /* 0x000fe20000000000 */
[----:B------:R-:W-:Y:S01]  /*ae00*/  ISETP.GT.U32.AND P5, PT, R10, R14, PT ;  /* 0x0000000e0a00720c */ /* 0x000fe20003fa4070 */
[----:B------:R-:W-:-:S02]  /*ae10*/  @!P1 IMAD.MOV R3, RZ, RZ, -R3 ;  /* 0x000000ffff039224 */ /* 0x000fc400078e0a03 */
[--C-:B------:R-:W-:Y:S01]  /*ae20*/  @!P3 IMAD.IADD R2, R2, 0x1, -R10.reuse ;  /* 0x000000010202b824 */ /* 0x100fe200078e0a0a */
[----:B------:R-:W-:Y:S01]  /*ae30*/  ISETP.GE.AND P1, PT, R13, RZ, PT ;  /* 0x000000ff0d00720c */ /* 0x000fe20003f26270 */
[----:B------:R-:W-:Y:S01]  /*ae40*/  @!P6 IMAD.IADD R7, R7, 0x1, -R10 ;  /* 0x000000010707e824 */ /* 0x000fe200078e0a0a */
[----:B------:R-:W-:Y:S01]  /*ae50*/  IABS R13, R13 ;  /* 0x0000000d000d7213 */ /* 0x000fe20000000000 */
[----:B------:R0:W-:Y:S01]  /*ae60*/  STL [R1+0x6f8], R3 ;  /* 0x0006f80301007387 */ /* 0x0001e20000100800 */
[----:B------:R-:W-:Y:S02]  /*ae70*/  ISETP.GE.AND P3, PT, R9, RZ, PT ;  /* 0x000000ff0900720c */ /* 0x000fe40003f66270 */
[----:B------:R-:W-:Y:S01]  /*ae80*/  IABS R9, R9 ;  /* 0x0000000900097213 */ /* 0x000fe20000000000 */
[----:B------:R-:W-:Y:S01]  /*ae90*/  IMAD.HI.U32 R8, R4, R13, RZ ;  /* 0x0000000d04087227 */ /* 0x000fe200078e00ff */
[----:B------:R1:W-:Y:S01]  /*aea0*/  STL [R1+0x6fc], R11 ;  /* 0x0006fc0b01007387 */ /* 0x0003e20000100800 */
[----:B------:R-:W-:-:S02]  /*aeb0*/  ISETP.GT.U32.AND P6, PT, R10, R7, PT ;  /* 0x000000070a00720c */ /* 0x000fc40003fc4070 */
[----:B------:R-:W-:Y:S02]  /*aec0*/  IMAD.MOV R6, RZ, RZ, -R8 ;  /* 0x000000ffff067224 */ /* 0x000fe400078e0a08 */
[----:B0-----:R-:W-:Y:S02]  /*aed0*/  IMAD.MOV.U32 R3, RZ, RZ, R2 ;  /* 0x000000ffff037224 */ /* 0x001fe400078e0002 */
[----:B------:R-:W-:Y:S02]  /*aee0*/  IMAD R13, R10, R6, R13 ;  /* 0x000000060a0d7224 */ /* 0x000fe400078e020d */
[----:B------:R-:W-:Y:S01]  /*aef0*/  @!P0 IMAD.MOV R3, RZ, RZ, -R3 ;  /* 0x000000ffff038224 */ /* 0x000fe200078e0a03 */
[----:B------:R-:W-:Y:S01]  /*af00*/  ISETP.GE.AND P0, PT, R12, RZ, PT ;  /* 0x000000ff0c00720c */ /* 0x000fe20003f06270 */
[----:B------:R-:W-:Y:S01]  /*af10*/  @!P5 IMAD.IADD R14, R14, 0x1, -R10 ;  /* 0x000000010e0ed824 */ /* 0x000fe200078e0a0a */
[----:B------:R-:W-:Y:S01]  /*af20*/  IABS R12, R12 ;  /* 0x0000000c000c7213 */ /* 0x000fe20000000000 */
[----:B------:R-:W-:Y:S01]  /*af30*/  IMAD.HI.U32 R2, R4, R9, RZ ;  /* 0x0000000904027227 */ /* 0x000fe200078e00ff */
[----:B-1----:R-:W-:Y:S01]  /*af40*/  IABS R11, R5 ;  /* 0x00000005000b7213 */ /* 0x002fe20000000000 */
        /* <DEDUP_REMOVED lines=8> */
[C---:B------:R-:W-:Y:S01]  /*afd0*/  IMAD R9, R10.reuse, R2, R9 ;  /* 0x000000020a097224 */ /* 0x040fe200078e0209 */
[----:B------:R-:W-:Y:S01]  /*afe0*/  IABS R2, R19 ;  /* 0x0000001300027213 */ /* 0x000fe20000000000 */
[----:B0-----:R-:W-:Y:S01]  /*aff0*/  IMAD.MOV.U32 R3, RZ, RZ, R14 ;  /* 0x000000ffff037224 */ /* 0x001fe200078e000e */
[----:B------:R-:W-:Y:S01]  /*b000*/  IABS R14, R16 ;  /* 0x00000010000e7213 */ /* 0x000fe20000000000 */
[----:B------:R-:W-:-:S02]  /*b010*/  IMAD R11, R10, R8, R11 ;  /* 0x000000080a0b7224 */ /* 0x000fc400078e020b */
[--C-:B------:R-:W-:Y:S01]  /*b020*/  @!P6 IMAD.IADD R7, R7, 0x1, -R10.reuse ;  /* 0x000000010707e824 */ /* 0x100fe200078e0a0a */
[C---:B------:R-:W-:Y:S01]  /*b030*/  ISETP.GT.U32.AND P6, PT, R10.reuse, R12, PT ;  /* 0x0000000c0a00720c */ /* 0x040fe20003fc4070 */
        /* <DEDUP_REMOVED lines=8> */
[--C-:B------:R-:W-:Y:S02]  /*b0c0*/  @!P6 IMAD.IADD R12, R12, 0x1, -R10.reuse ;  /* 0x000000010c0ce824 */ /* 0x100fe400078e0a0a */
[--C-:B------:R-:W-:Y:S01]  /*b0d0*/  @!P4 IMAD.IADD R9, R9, 0x1, -R10.reuse ;  /* 0x000000010909c824 */ /* 0x100fe200078e0a0a */
[C---:B------:R-:W-:Y:S01]  /*b0e0*/  ISETP.GT.U32.AND P4, PT, R10.reuse, R13, PT ;  /* 0x0000000d0a00720c */ /* 0x040fe20003f84070 */
[----:B------:R-:W-:Y:S01]  /*b0f0*/  @!P5 IMAD.IADD R11, R11, 0x1, -R10 ;  /* 0x000000010b0bd824 */ /* 0x000fe200078e0a0a */
[C---:B------:R-:W-:Y:S01]  /*b100*/  ISETP.GT.U32.AND P5, PT, R10.reuse, R12, PT ;  /* 0x0000000c0a00720c */ /* 0x040fe20003fa4070 */
[----:B0-----:R-:W-:Y:S01]  /*b110*/  IMAD.MOV.U32 R3, RZ, RZ, R7 ;  /* 0x000000ffff037224 */ /* 0x001fe200078e0007 */
[----:B------:R-:W-:Y:S01]  /*b120*/  ISETP.GT.U32.AND P6, PT, R10, R9, PT ;  /* 0x000000090a00720c */ /* 0x000fe20003fc4070 */
[----:B------:R-:W-:Y:S01]  /*b130*/  IMAD.HI.U32 R7, R4, R14, RZ ;  /* 0x0000000e04077227 */ /* 0x000fe200078e00ff */
[----:B------:R-:W-:-:S03]  /*b140*/  IABS R18, R8 ;  /* 0x0000000800127213 */ /* 0x000fc60000000000 */
        /* <DEDUP_REMOVED lines=11> */
[----:B------:R-:W-:Y:S02]  /*b200*/  VIADD R7, R0, 0x133 ;  /* 0x0000013300077836 */ /* 0x000fe40000000000 */
[--C-:B------:R-:W-:Y:S01]  /*b210*/  @!P6 IMAD.IADD R9, R9, 0x1, -R10.reuse ;  /* 0x000000010909e824 */ /* 0x100fe200078e0a0a */
[----:B------:R-:W-:Y:S01]  /*b220*/  IABS R17, R6 ;  /* 0x0000000600117213 */ /* 0x000fe20000000000 */
[----:B------:R-:W-:Y:S01]  /*b230*/  @!P2 IMAD.IADD R11, R11, 0x1, -R10 ;  /* 0x000000010b0ba824 */ /* 0x000fe200078e0a0a */
[----:B------:R-:W-:Y:S01]  /*b240*/  ISETP.GE.AND P2, PT, R19, RZ, PT ;  /* 0x000000ff1300720c */ /* 0x000fe20003f46270 */
[----:B------:R-:W-:Y:S01]  /*b250*/  IMAD.MOV.U32 R20, RZ, RZ, R13 ;  /* 0x000000ffff147224 */ /* 0x000fe200078e000d */
[----:B------:R-:W-:Y:S01]  /*b260*/  IABS R19, R7 ;  /* 0x0000000700137213 */ /* 0x000fe20000000000 */
[----:B0-----:R-:W-:Y:S01]  /*b270*/  IMAD.MOV.U32 R3, RZ, RZ, R9 ;  /* 0x000000ffff037224 */ /* 0x001fe200078e0009 */
[----:B------:R-:W-:Y:S01]  /*b280*/  ISETP.GE.AND P6, PT, R5, RZ, PT ;  /* 0x000000ff0500720c */ /* 0x000fe20003fc6270 */
[----:B------:R-:W-:-:S04]  /*b290*/  IMAD.HI.U32 R5, R4, R17, RZ ;  /* 0x0000001104057227 */ /* 0x000fc800078e00ff */
[--C-:B------:R-:W-:Y:S01]  /*b2a0*/  @!P4 IMAD.IADD R2, R2, 0x1, -R10.reuse ;  /* 0x000000010202c824 */ /* 0x100fe200078e0a0a */
[----:B------:R-:W-:Y:S01]  /*b2b0*/  ISETP.GE.AND P4, PT, R16, RZ, PT ;  /* 0x000000ff1000720c */ /* 0x000fe20003f86270 */
[----:B------:R-:W-:Y:S02]  /*b2c0*/  @!P5 IMAD.IADD R14, R14, 0x1, -R10 ;  /* 0x000000010e0ed824 */ /* 0x000fe400078e0a0a */
[----:B------:R-:W-:Y:S01]  /*b2d0*/  @!P1 IMAD.MOV R20, RZ, RZ, -R20 ;  /* 0x000000ffff149224 */ /* 0x000fe200078e0a14 */
[C---:B------:R-:W-:Y:S01]  /*b2e0*/  ISETP.GT.U32.AND P1, PT, R10.reuse, R2, PT ;  /* 0x000000020a00720c */ /* 0x040fe20003f24070 */
[----:B------:R-:W-:Y:S01]  /*b2f0*/  IMAD.MOV.U32 R16, RZ, RZ, R19 ;  /* 0x000000ffff107224 */ /* 0x000fe200078e0013 */
[----:B------:R-:W-:Y:S01]  /*b300*/  ISETP.GT.U32.AND P5, PT, R10, R14, PT ;  /* 0x0000000e0a00720c */ /* 0x000fe20003fa4070 */
[----:B------:R-:W-:Y:S01]  /*b310*/  @!P3 IMAD.MOV R3, RZ, RZ, -R3 ;  /* 0x000000ffff03b224 */ /* 0x000fe200078e0a03 */
[----:B------:R-:W-:Y:S01]  /*b320*/  STL [R1+0x6cc], R20 ;  /* 0x0006cc1401007387 */ /* 0x000fe20000100800 */
[----:B------:R-:W-:-:S02]  /*b330*/  IMAD.MOV R5, RZ, RZ, -R5 ;  /* 0x000000ffff057224 */ /* 0x000fc400078e0a05 */
[C---:B------:R-:W-:Y:S01]  /*b340*/  IMAD.HI.U32 R15, R4.reuse, R18, RZ ;  /* 0x00000012040f7227 */ /* 0x040fe200078e00ff */
[----:B------:R0:W-:Y:S03]  /*b350*/  STL [R1+0x6d0], R3 ;  /* 0x0006d00301007387 */ /* 0x0001e60000100800 */
[----:B------:R-:W-:-:S04]  /*b360*/  IMAD.HI.U32 R13, R4, R16, RZ ;  /* 0x00000010040d7227 */ /* 0x000fc800078e00ff */
[C---:B------:R-:W-:Y:S02]  /*b370*/  IMAD R17, R10.reuse, R5, R17 ;  /* 0x000000050a117224 */ /* 0x040fe400078e0211 */
[----:B------:R-:W-:Y:S02]  /*b380*/  IMAD.MOV R15, RZ, RZ, -R15 ;  /* 0x000000ffff0f7224 */ /* 0x000fe400078e0a0f */
[----:B0-----:R-:W-:Y:S02]  /*b390*/  IMAD.MOV.U32 R3, RZ, RZ, R11 ;  /* 0x000000ffff037224 */ /* 0x001fe400078e000b */
[----:B------:R-:W-:Y:S02]  /*b3a0*/  IMAD.MOV R9, RZ, RZ, -R13 ;  /* 0x000000ffff097224 */ /* 0x000fe400078e0a0d */
[----:B------:R-:W-:Y:S01]  /*b3b0*/  @!P6 IMAD.MOV R3, RZ, RZ, -R3 ;  /* 0x000000ffff03e224 */ /* 0x000fe200078e0a03 */
[C---:B------:R-:W-:Y:S01]  /*b3c0*/  ISETP.GT.U32.AND P6, PT, R10.reuse, R17, PT ;  /* 0x000000110a00720c */ /* 0x040fe20003fc4070 */
[----:B------:R-:W-:-:S02]  /*b3d0*/  IMAD R18, R10, R15, R18 ;  /* 0x0000000f0a127224 */ /* 0x000fc400078e0212 */
[----:B------:R-:W-:Y:S02]  /*b3e0*/  IMAD R16, R10, R9, R16 ;  /* 0x000000090a107224 */ /* 0x000fe400078e0210 */
[----:B------:R-:W-:Y:S01]  /*b3f0*/  @!P5 IMAD.IADD R14, R14, 0x1, -R10 ;  /* 0x000000010e0ed824 */ /* 0x000fe200078e0a0a */
[C---:B------:R-:W-:Y:S01]  /*b400*/  ISETP.GT.U32.AND P3, PT, R10.reuse, R18, PT ;  /* 0x000000120a00720c */ /* 0x040fe20003f64070 */
[----:B------:R-:W-:Y:S01]  /*b410*/  @!P0 IMAD.MOV R12, RZ, RZ, -R12 ;  /* 0x000000ffff0c8224 */ /* 0x000fe200078e0a0c */
[----:B------:R-:W-:Y:S01]  /*b420*/  ISETP.GT.U32.AND P5, PT, R10, R16, PT ;  /* 0x000000100a00720c */ /* 0x000fe20003fa4070 */
[--C-:B------:R-:W-:Y:S01]  /*b430*/  @!P1 IMAD.IADD R2, R2, 0x1, -R10.reuse ;  /* 0x0000000102029824 */ /* 0x100fe200078e0a0a */
[----:B------:R-:W-:Y:S01]  /*b440*/  ISETP.GE.AND P1, PT, R6, RZ, PT ;  /* 0x000000ff0600720c */ /* 0x000fe20003f26270 */
[----:B------:R-:W-:Y:S01]  /*b450*/  VIADD R6, R0, 0x131 ;  /* 0x0000013100067836 */ /* 0x000fe20000000000 */
[----:B------:R-:W-:Y:S01]  /*b460*/  STL [R1+0x6dc], R12 ;  /* 0x0006dc0c01007387 */ /* 0x000fe20000100800 */
[----:B------:R-:W-:Y:S01]  /*b470*/  @!P6 IMAD.IADD R17, R17, 0x1, -R10 ;  /* 0x000000011111e824 */ /* 0x000fe200078e0a0a */
[----:B------:R-:W-:Y:S01]  /*b480*/  ISETP.GE.AND P0, PT, R8, RZ, PT ;  /* 0x000000ff0800720c */ /* 0x000fe20003f06270 */
[C---:B------:R-:W-:Y:S01]  /*b490*/  VIADD R5, R0.reuse, 0x132 ;  /* 0x0000013200057836 */ /* 0x040fe20000000000 */
[----:B------:R0:W-:Y:S01]  /*b4a0*/  STL [R1+0x6e8], R3 ;  /* 0x0006e80301007387 */ /* 0x0001e20000100800 */
[----:B------:R-:W-:-:S02]  /*b4b0*/  VIADD R9, R0, 0x130 ;  /* 0x0000013000097836 */ /* 0x000fc40000000000 */
[--C-:B------:R-:W-:Y:S01]  /*b4c0*/  @!P3 IMAD.IADD R18, R18, 0x1, -R10.reuse ;  /* 0x000000011212b824 */ /* 0x100fe200078e0a0a */
[----:B------:R-:W-:Y:S01]  /*b4d0*/  ISETP.GE.AND P3, PT, R7, RZ, PT ;  /* 0x000000ff0700720c */ /* 0x000fe20003f66270 */
[----:B------:R-:W-:Y:S01]  /*b4e0*/  @!P5 IMAD.IADD R16, R16, 0x1, -R10 ;  /* 0x000000011010d824 */ /* 0x000fe200078e0a0a */
[----:B------:R-:W-:Y:S01]  /*b4f0*/  IABS R7, R6 ;  /* 0x0000000600077213 */ /* 0x000fe20000000000 */
[----:B------:R-:W-:Y:S01]  /*b500*/  IMAD.MOV.U32 R20, RZ, RZ, R14 ;  /* 0x000000ffff147224 */ /* 0x000fe200078e000e */
[----:B------:R-:W-:Y:S01]  /*b510*/  IABS R13, R5 ;  /* 0x00000005000d7213 */ /* 0x000fe20000000000 */
[----:B0-----:R-:W-:Y:S01]  /*b520*/  IMAD.MOV.U32 R3, RZ, RZ, R2 ;  /* 0x000000ffff037224 */ /* 0x001fe200078e0002 */
[----:B------:R-:W-:Y:S01]  /*b530*/  ISETP.GT.U32.AND P5, PT, R10, R16, PT ;  /* 0x000000100a00720c */ /* 0x000fe20003fa4070 */
[----:B------:R-:W-:Y:S01]  /*b540*/  IMAD.HI.U32 R11, R4, R7, RZ ;  /* 0x00000007040b7227 */ /* 0x000fe200078e00ff */
[C---:B------:R-:W-:Y:S02]  /*b550*/  ISETP.GT.U32.AND P6, PT, R10.reuse, R18, PT ;  /* 0x000000120a00720c */ /* 0x040fe40003fc4070 */
[----:B------:R-:W-:Y:S01]  /*b560*/  IABS R15, R9 ;  /* 0x00000009000f7213 */ /* 0x000fe20000000000 */
[----:B------:R-:W-:Y:S01]  /*b570*/  @!P2 IMAD.MOV R3, RZ, RZ, -R3 ;  /* 0x000000ffff03a224 */ /* 0x000fe200078e0a03 */
[----:B------:R-:W-:Y:S01]  /*b580*/  ISETP.GT.U32.AND P2, PT, R10, R17, PT ;  /* 0x000000110a00720c */ /* 0x000fe20003f44070 */
[----:B------:R-:W-:-:S02]  /*b590*/  IMAD.MOV R11, RZ, RZ, -R11 ;  /* 0x000000ffff0b7224 */ /* 0x000fc400078e0a0b */
[----:B------:R-:W-:Y:S01]  /*b5a0*/  IMAD.HI.U32 R8, R4, R13, RZ ;  /* 0x0000000d04087227 */ /* 0x000fe200078e00ff */
[----:B------:R0:W-:Y:S03]  /*b5b0*/  STL [R1+0x6ec], R3 ;  /* 0x0006ec0301007387 */ /* 0x0001e60000100800 */
[----:B------:R-:W-:Y:S02]  /*b5c0*/  IMAD.MOV R8, RZ, RZ, -R8 ;  /* 0x000000ffff087224 */ /* 0x000fe400078e0a08 */
[--C-:B------:R-:W-:Y:S02]  /*b5d0*/  @!P5 IMAD.IADD R16, R16, 0x1, -R10.reuse ;  /* 0x000000011010d824 */ /* 0x100fe400078e0a0a */
[C---:B------:R-:W-:Y:S02]  /*b5e0*/  IMAD R13, R10.reuse, R8, R13 ;  /* 0x000000080a0d7224 */ /* 0x040fe400078e020d */
[----:B------:R-:W-:Y:S01]  /*b5f0*/  @!P2 IMAD.IADD R17, R17, 0x1, -R10 ;  /* 0x000000011111a824 */ /* 0x000fe200078e0a0a */
[----:B------:R-:W-:Y:S01]  /*b600*/  ISETP.GE.AND P2, PT, R5, RZ, PT ;  /* 0x000000ff0500720c */ /* 0x000fe20003f46270 */
[----:B------:R-:W-:-:S02]  /*b610*/  IMAD R5, R10, R11, R7 ;  /* 0x0000000b0a057224 */ /* 0x000fc400078e0207 */
[----:B------:R-:W-:Y:S01]  /*b620*/  @!P6 IMAD.IADD R18, R18, 0x1, -R10 ;  /* 0x000000011212e824 */ /* 0x000fe200078e0a0a */
[----:B------:R-:W-:Y:S01]  /*b630*/  ISETP.GT.U32.AND P6, PT, R10, R13, PT ;  /* 0x0000000d0a00720c */ /* 0x000fe20003fc4070 */
[----:B------:R-:W-:Y:S01]  /*b640*/  VIADD R7, R0, 0x12e ;  /* 0x0000012e00077836 */ /* 0x000fe20000000000 */
[----:B------:R-:W-:Y:S01]  /*b650*/  ISETP.GT.U32.AND P5, PT, R10, R5, PT ;  /* 0x000000050a00720c */ /* 0x000fe20003fa4070 */
[----:B------:R-:W-:Y:S02]  /*b660*/  VIADD R2, R0, 0x12f ;  /* 0x0000012f00027836 */ /* 0x000fe40000000000 */
[----:B------:R-:W-:Y:S01]  /*b670*/  @!P4 IMAD.MOV R20, RZ, RZ, -R20 ;  /* 0x000000ffff14c224 */ /* 0x000fe200078e0a14 */
[----:B------:R-:W-:Y:S01]  /*b680*/  IABS R11, R7 ;  /* 0x00000007000b7213 */ /* 0x000fe20000000000 */
[----:B0-----:R-:W-:Y:S01]  /*b690*/  IMAD.MOV.U32 R3, RZ, RZ, R18 ;  /* 0x000000ffff037224 */ /* 0x001fe200078e0012 */
[----:B------:R-:W-:Y:S01]  /*b6a0*/  IABS R8, R2 ;  /* 0x0000000200087213 */ /* 0x000fe20000000000 */
[----:B------:R-:W-:Y:S01]  /*b6b0*/  IMAD.HI.U32 R19, R4, R15, RZ ;  /* 0x0000000f04137227 */ /* 0x000fe200078e00ff */
[----:B------:R-:W-:Y:S03]  /*b6c0*/  STL [R1+0x620], R20 ;  /* 0x0006201401007387 */ /* 0x000fe60000100800 */
[--C-:B------:R-:W-:Y:S01]  /*b6d0*/  @!P6 IMAD.IADD R13, R13, 0x1, -R10.reuse ;  /* 0x000000010d0de824 */ /* 0x100fe200078e0a0a */
[----:B------:R-:W-:Y:S01]  /*b6e0*/  ISETP.GE.AND P6, PT, R6, RZ, PT ;  /* 0x000000ff0600720c */ /* 0x000fe20003fc6270 */
[----:B------:R-:W-:-:S02]  /*b6f0*/  @!P5 IMAD.IADD R5, R5, 0x1, -R10 ;  /* 0x000000010505d824 */ /* 0x000fc400078e0a0a */
[----:B------:R-:W-:Y:S01]  /*b700*/  IMAD.HI.U32 R14, R4, R11, RZ ;  /* 0x0000000b040e7227 */ /* 0x000fe200078e00ff */
[C---:B------:R-:W-:Y:S02]  /*b710*/  ISETP.GT.U32.AND P5, PT, R10.reuse, R13, PT ;  /* 0x0000000d0a00720c */ /* 0x040fe40003fa4070 */
[----:B------:R-:W-:Y:S01]  /*b720*/  ISETP.GT.U32.AND P4, PT, R10, R5, PT ;  /* 0x000000050a00720c */ /* 0x000fe20003f84070 */
[----:B------:R-:W-:Y:S02]  /*b730*/  IMAD.MOV R14, RZ, RZ, -R14 ;  /* 0x000000ffff0e7224 */ /* 0x000fe400078e0a0e */
[----:B------:R-:W-:Y:S02]  /*b740*/  @!P0 IMAD.MOV R3, RZ, RZ, -R3 ;  /* 0x000000ffff038224 */ /* 0x000fe400078e0a03 */
        /* <DEDUP_REMOVED lines=10> */
[----:B------:R-:W-:Y:S01]  /*b7f0*/  @!P4 IMAD.IADD R5, R5, 0x1, -R10 ;  /* 0x000000010505c824 */ /* 0x000fe200078e0a0a */
[C---:B------:R-:W-:Y:S01]  /*b800*/  ISETP.GT.U32.AND P4, PT, R10.reuse, R9, PT ;  /* 0x000000090a00720c */ /* 0x040fe20003f84070 */
[C---:B------:R-:W-:Y:S01]  /*b810*/  IMAD R8, R10.reuse, R12, R8 ;  /* 0x0000000c0a087224 */ /* 0x040fe200078e0208 */
[C---:B------:R-:W-:Y:S01]  /*b820*/  ISETP.GT.U32.AND P0, PT, R10.reuse, R15, PT ;  /* 0x0000000f0a00720c */ /* 0x040fe20003f04070 */
[----:B------:R-:W-:Y:S02]  /*b830*/  @!P3 IMAD.MOV R3, RZ, RZ, -R3 ;  /* 0x000000ffff03b224 */ /* 0x000fe400078e0a03 */
[----:B------:R-:W-:Y:S01]  /*b840*/  @!P5 IMAD.IADD R13, R13, 0x1, -R10 ;  /* 0x000000010d0dd824 */ /* 0x000fe200078e0a0a */
[----:B------:R-:W-:Y:S01]  /*b850*/  ISETP.GT.U32.AND P3, PT, R10, R8, PT ;  /* 0x000000080a00720c */ /* 0x000fe20003f64070 */
[----:B------:R-:W-:Y:S01]  /*b860*/  VIADD R6, R0, 0x12d ;  /* 0x0000012d00067836 */ /* 0x000fe20000000000 */
[----:B------:R0:W-:Y:S01]  /*b870*/  STL [R1+0x6a8], R3 ;  /* 0x0006a80301007387 */ /* 0x0001e20000100800 */
[----:B------:R-:W-:Y:S01]  /*b880*/  ISETP.GE.AND P5, PT, R2, RZ, PT ;  /* 0x000000ff0200720c */ /* 0x000fe20003fa6270 */
[----:B------:R-:W-:-:S02]  /*b890*/  VIADD R2, R0, 0x12c ;  /* 0x0000012c00027836 */ /* 0x000fc40000000000 */
[----:B------:R-:W-:Y:S01]  /*b8a0*/  IABS R12, R6 ;  /* 0x00000006000c7213 */ /* 0x000fe20000000000 */
[--C-:B------:R-:W-:Y:S02]  /*b8b0*/  @!P4 IMAD.IADD R9, R9, 0x1, -R10.reuse ;  /* 0x000000010909c824 */ /* 0x100fe400078e0a0a */
[----:B------:R-:W-:Y:S01]  /*b8c0*/  IABS R14, R2 ;  /* 0x00000002000e7213 */ /* 0x000fe20000000000 */
[--C-:B------:R-:W-:Y:S01]  /*b8d0*/  @!P0 IMAD.IADD R15, R15, 0x1, -R10.reuse ;  /* 0x000000010f0f8824 */ /* 0x100fe200078e0a0a */
[----:B------:R-:W-:Y:S01]  /*b8e0*/  ISETP.GE.AND P0, PT, R7, RZ, PT ;  /* 0x000000ff0700720c */ /* 0x000fe20003f06270 */
[----:B0-----:R-:W-:Y:S01]  /*b8f0*/  IMAD.MOV.U32 R3, RZ, RZ, R13 ;  /* 0x000000ffff037224 */ /* 0x001fe200078e000d */
[----:B------:R-:W-:Y:S01]  /*b900*/  ISETP.GT.U32.AND P4, PT, R10, R9, PT ;  /* 0x000000090a00720c */ /* 0x000fe20003f84070 */
[----:B------:R-:W-:Y:S01]  /*b910*/  @!P3 IMAD.IADD R8, R8, 0x1, -R10 ;  /* 0x000000010808b824 */ /* 0x000fe200078e0a0a */
[----:B------:R-:W-:Y:S01]  /*b920*/  ISETP.GT.U32.AND P3, PT, R10, R15, PT ;  /* 0x0000000f0a00720c */ /* 0x000fe20003f64070 */
[----:B------:R-:W-:-:S02]  /*b930*/  @!P2 IMAD.MOV R3, RZ, RZ, -R3 ;  /* 0x000000ffff03a224 */ /* 0x000fc400078e0a03 */
[----:B------:R-:W-:Y:S01]  /*b940*/  IMAD.HI.U32 R11, R4, R12, RZ ;  /* 0x0000000c040b7227 */ /* 0x000fe200078e00ff */
[----:B------:R-:W-:Y:S02]  /*b950*/  ISETP.GT.U32.AND P2, PT, R10, R8, PT ;  /* 0x000000080a00720c */ /* 0x000fe40003f44070 */
[----:B------:R0:W-:Y:S01]  /*b960*/  STL [R1+0x6ac], R3 ;  /* 0x0006ac0301007387 */ /* 0x0001e20000100800 */
[----:B------:R-:W-:Y:S02]  /*b970*/  IMAD.MOV R11, RZ, RZ, -R11 ;  /* 0x000000ffff0b7224 */ /* 0x000fe400078e0a0b */
[----:B------:R-:W-:Y:S02]  /*b980*/  VIADD R7, R0, 0x12b ;  /* 0x0000012b00077836 */ /* 0x000fe40000000000 */
[C---:B------:R-:W-:Y:S02]  /*b990*/  IMAD R12, R10.reuse, R11, R12 ;  /* 0x0000000b0a0c7224 */ /* 0x040fe400078e020c */
[--C-:B------:R-:W-:Y:S01]  /*b9a0*/  @!P4 IMAD.IADD R9, R9, 0x1, -R10.reuse ;  /* 0x000000010909c824 */ /* 0x100fe200078e0a0a */
[----:B------:R-:W-:Y:S01]  /*b9b0*/  IABS R11, R7 ;  /* 0x00000007000b7213 */ /* 0x000fe20000000000 */
[----:B------:R-:W-:Y:S01]  /*b9c0*/  @!P3 IMAD.IADD R15, R15, 0x1, -R10 ;  /* 0x000000010f0fb824 */ /* 0x000fe200078e0a0a */
[----:B------:R-:W-:Y:S01]  /*b9d0*/  ISETP.GT.U32.AND P3, PT, R10, R12, PT ;  /* 0x0000000c0a00720c */ /* 0x000fe20003f64070 */
[----:B0-----:R-:W-:-:S02]  /*b9e0*/  IMAD.MOV.U32 R3, RZ, RZ, R5 ;  /* 0x000000ffff037224 */ /* 0x001fc400078e0005 */
[----:B------:R-:W-:-:S04]  /*b9f0*/  IMAD.HI.U32 R5, R4, R14, RZ ;  /* 0x0000000e04057227 */ /* 0x000fc800078e00ff */
[----:B------:R-:W-:Y:S02]  /*ba00*/  IMAD.MOV R5, RZ, RZ, -R5 ;  /* 0x000000ffff057224 */ /* 0x000fe400078e0a05 */
[----:B------:R-:W-:Y:S01]  /*ba10*/  @!P6 IMAD.MOV R3, RZ, RZ, -R3 ;  /* 0x000000ffff03e224 */ /* 0x000fe200078e0a03 */
[----:B------:R-:W-:Y:S01]  /*ba20*/  ISETP.GE.AND P6, PT, R6, RZ, PT ;  /* 0x000000ff0600720c */ /* 0x000fe20003fc6270 */
[----:B------:R-:W-:Y:S02]  /*ba30*/  IMAD R14, R10, R5, R14 ;  /* 0x000000050a0e7224 */ /* 0x000fe400078e020e */
[----:B------:R-:W-:Y:S01]  /*ba40*/  VIADD R5, R0, 0x12a ;  /* 0x0000012a00057836 */ /* 0x000fe20000000000 */
[----:B------:R0:W-:Y:S01]  /*ba50*/  STL [R1+0x6bc], R3 ;  /* 0x0006bc0301007387 */ /* 0x0001e20000100800 */
[----:B------:R-:W-:Y:S01]  /*ba60*/  IMAD.HI.U32 R16, R4, R11, RZ ;  /* 0x0000000b04107227 */ /* 0x000fe200078e00ff */
[----:B------:R-:W-:-:S03]  /*ba70*/  ISETP.GT.U32.AND P4, PT, R10, R14, PT ;  /* 0x0000000e0a00720c */ /* 0x000fc60003f84070 */
[----:B------:R-:W-:Y:S01]  /*ba80*/  @!P2 IMAD.IADD R8, R8, 0x1, -R10 ;  /* 0x000000010808a824 */ /* 0x000fe200078e0a0a */
[----:B------:R-:W-:Y:S01]  /*ba90*/  ISETP.GE.AND P2, PT, R2, RZ, PT ;  /* 0x000000ff0200720c */ /* 0x000fe20003f46270 */
[----:B------:R-:W-:Y:S01]  /*baa0*/  IMAD.MOV R16, RZ, RZ, -R16 ;  /* 0x000000ffff107224 */ /* 0x000fe200078e0a10 */
[----:B------:R-:W-:Y:S01]  /*bab0*/  IABS R2, R5 ;  /* 0x0000000500027213 */ /* 0x000fe20000000000 */
[--C-:B------:R-:W-:Y:S01]  /*bac0*/  @!P3 IMAD.IADD R12, R12, 0x1, -R10.reuse ;  /* 0x000000010c0cb824 */ /* 0x100fe200078e0a0a */
[----:B------:R-:W-:Y:S01]  /*bad0*/  ISETP.GE.AND P3, PT, R7, RZ, PT ;  /* 0x000000ff0700720c */ /* 0x000fe20003f66270 */
[----:B0-----:R-:W-:Y:S02]  /*bae0*/  IMAD.MOV.U32 R3, RZ, RZ, R15 ;  /* 0x000000ffff037224 */ /* 0x001fe400078e000f */
[----:B------:R-:W-:Y:S02]  /*baf0*/  IMAD R11, R10, R16, R11 ;  /* 0x000000100a0b7224 */ /* 0x000fe400078e020b */
[----:B------:R-:W-:-:S02]  /*bb00*/  @!P4 IMAD.IADD R14, R14, 0x1, -R10 ;  /* 0x000000010e0ec824 */ /* 0x000fc400078e0a0a */
[----:B------:R-:W-:Y:S02]  /*bb10*/  IMAD.MOV.U32 R15, RZ, RZ, R8 ;  /* 0x000000ffff0f7224 */ /* 0x000fe400078e0008 */
[----:B------:R-:W-:Y:S01]  /*bb20*/  VIADD R6, R0, 0x129 ;  /* 0x0000012900067836 */ /* 0x000fe20000000000 */
[C---:B------:R-:W-:Y:S01]  /*bb30*/  ISETP.GT.U32.AND P4, PT, R10.reuse, R14, PT ;  /* 0x0000000e0a00720c */ /* 0x040fe20003f84070 */
[----:B------:R-:W-:Y:S01]  /*bb40*/  @!P1 IMAD.MOV R3, RZ, RZ, -R3 ;  /* 0x000000ffff039224 */ /* 0x000fe200078e0a03 */
[----:B------:R-:W-:Y:S01]  /*bb50*/  ISETP.GT.U32.AND P1, PT, R10, R12, PT ;  /* 0x0000000c0a00720c */ /* 0x000fe20003f24070 */
[----:B------:R-:W-:Y:S01]  /*bb60*/  IMAD.HI.U32 R7, R4, R2, RZ ;  /* 0x0000000204077227 */ /* 0x000fe200078e00ff */
[----:B------:R-:W-:Y:S02]  /*bb70*/  IABS R13, R6 ;  /* 0x00000006000d7213 */ /* 0x000fe40000000000 */
[----:B------:R0:W-:Y:S01]  /*bb80*/  STL [R1+0x6b8], R3 ;  /* 0x0006b80301007387 */ /* 0x0001e20000100800 */
[----:B------:R-:W-:Y:S01]  /*bb90*/  @!P5 IMAD.MOV R15, RZ, RZ, -R15 ;  /* 0x000000ffff0fd224 */ /* 0x000fe200078e0a0f */
[----:B------:R-:W-:Y:S01]  /*bba0*/  ISETP.GT.U32.AND P5, PT, R10, R11, PT ;  /* 0x0000000b0a00720c */ /* 0x000fe20003fa4070 */
[----:B------:R-:W-:-:S02]  /*bbb0*/  IMAD.MOV R7, RZ, RZ, -R7 ;  /* 0x000000ffff077224 */ /* 0x000fc400078e0a07 */
[----:B------:R-:W-:Y:S01]  /*bbc0*/  IMAD.HI.U32 R8, R4, R13, RZ ;  /* 0x0000000d04087227 */ /* 0x000fe200078e00ff */
[----:B------:R1:W-:Y:S03]  /*bbd0*/  STL [R1+0x68c], R15 ;  /* 0x00068c0f01007387 */ /* 0x0003e60000100800 */
[----:B------:R-:W-:Y:S02]  /*bbe0*/  IMAD R2, R10, R7, R2 ;  /* 0x000000070a027224 */ /* 0x000fe400078e0202 */
[----:B------:R-:W-:Y:S02]  /*bbf0*/  @!P4 IMAD.IADD R14, R14, 0x1, -R10 ;  /* 0x000000010e0ec824 */ /* 0x000fe400078e0a0a */
[----:B------:R-:W-:Y:S01]  /*bc00*/  IMAD.MOV R8, RZ, RZ, -R8 ;  /* 0x000000ffff087224 */ /* 0x000fe200078e0a08 */
[----:B------:R-:W-:Y:S01]  /*bc10*/  ISETP.GT.U32.AND P4, PT, R10, R2, PT ;  /* 0x000000020a00720c */ /* 0x000fe20003f84070 */
[--C-:B------:R-:W-:Y:S01]  /*bc20*/  @!P1 IMAD.IADD R12, R12, 0x1, -R10.reuse ;  /* 0x000000010c0c9824 */ /* 0x100fe200078e0a0a */
[----:B------:R-:W-:Y:S01]  /*bc30*/  ISETP.GE.AND P1, PT, R6, RZ, PT ;  /* 0x000000ff0600720c */ /* 0x000fe20003f26270 */
[----:B------:R-:W-:-:S02]  /*bc40*/  @!P5 IMAD.IADD R11, R11, 0x1, -R10 ;  /* 0x000000010b0bd824 */ /* 0x000fc400078e0a0a */
[----:B0-----:R-:W-:Y:S02]  /*bc50*/  IMAD.MOV.U32 R3, RZ, RZ, R9 ;  /* 0x000000ffff037224 */ /* 0x001fe400078e0009 */
        /* <DEDUP_REMOVED lines=12> */
[----:B------:R-:W-:Y:S01]  /*bd20*/  @!P5 IMAD.IADD R11, R11, 0x1, -R10 ;  /* 0x000000010b0bd824 */ /* 0x000fe200078e0a0a */
        /* <DEDUP_REMOVED lines=18> */
[----:B------:R-:W-:Y:S02]  /*be50*/  IMAD R5, R10, R14, R5 ;  /* 0x0000000e0a057224 */ /* 0x000fe400078e0205 */
        /* <DEDUP_REMOVED lines=20> */
[C---:B------:R-:W-:Y:S01]  /*bfa0*/  VIADD R9, R0.reuse, 0x122 ;  /* 0x0000012200097836 */ /* 0x040fe20000000000 */
[----:B------:R-:W-:Y:S01]  /*bfb0*/  IABS R14, R11 ;  /* 0x0000000b000e7213 */ /* 0x000fe20000000000 */
[----:B------:R-:W-:Y:S01]  /*bfc0*/  VIADD R19, R0, 0x118 ;  /* 0x0000011800137836 */ /* 0x000fe20000000000 */
[----:B------:R-:W-:Y:S01]  /*bfd0*/  IABS R8, R7 ;  /* 0x0000000700087213 */ /* 0x000fe20000000000 */
[----:B------:R-:W-:Y:S01]  /*bfe0*/  IMAD.HI.U32 R17, R4, R16, RZ ;  /* 0x0000001004117227 */ /* 0x000fe200078e00ff */
[----:B------:R-:W-:-:S02]  /*bff0*/  IABS R2, R9 ;  /* 0x0000000900027213 */ /* 0x000fc40000000000 */
[----:B------:R-:W-:Y:S01]  /*c000*/  IABS R20, R19 ;  /* 0x0000001300147213 */ /* 0x000fe20000000000 */
[----:B0-----:R-:W-:Y:S02]  /*c010*/  IMAD.MOV.U32 R3, RZ, RZ, R13 ;  /* 0x000000ffff037224 */ /* 0x001fe400078e000d */
[--C-:B------:R-:W-:Y:S02]  /*c020*/  @!P0 IMAD.IADD R6, R6, 0x1, -R10.reuse ;  /* 0x0000000106068824 */ /* 0x100fe400078e0a0a */
[----:B------:R-:W-:Y:S01]  /*c030*/  @!P1 IMAD.MOV R3, RZ, RZ, -R3 ;  /* 0x000000ffff039224 */ /* 0x000fe200078e0a03 */
[C---:B------:R-:W-:Y:S01]  /*c040*/  ISETP.GT.U32.AND P1, PT, R10.reuse, R12, PT ;  /* 0x0000000c0a00720c */ /* 0x040fe20003f24070 */
[----:B------:R-:W-:Y:S01]  /*c050*/  IMAD.MOV R17, RZ, RZ, -R17 ;  /* 0x000000ffff117224 */ /* 0x000fe200078e0a11 */
[----:B------:R-:W-:Y:S01]  /*c060*/  ISETP.GT.U32.AND P0, PT, R10, R6, PT ;  /* 0x000000060a00720c */ /* 0x000fe20003f04070 */
[----:B------:R-:W-:Y:S01]  /*c070*/  @!P4 IMAD.IADD R5, R5, 0x1, -R10 ;  /* 0x000000010505c824 */ /* 0x000fe200078e0a0a */
[----:B------:R-:W-:Y:S01]  /*c080*/  ISETP.GE.AND P4, PT, R11, RZ, PT ;  /* 0x000000ff0b00720c */ /* 0x000fe20003f86270 */
[----:B------:R-:W-:Y:S01]  /*c090*/  IMAD.HI.U32 R15, R4, R14, RZ ;  /* 0x0000000e040f7227 */ /* 0x000fe200078e00ff */
[----:B------:R0:W-:Y:S03]  /*c0a0*/  STL [R1+0x694], R3 ;  /* 0x0006940301007387 */ /* 0x0001e60000100800 */
[----:B------:R-:W-:-:S02]  /*c0b0*/  IMAD R11, R10, R17, R16 ;  /* 0x000000110a0b7224 */ /* 0x000fc400078e0210 */
[----:B------:R-:W-:Y:S02]  /*c0c0*/  IMAD.MOV.U32 R18, RZ, RZ, R5 ;  /* 0x000000ffff127224 */ /* 0x000fe400078e0005 */
[--C-:B------:R-:W-:Y:S02]  /*c0d0*/  @!P1 IMAD.IADD R12, R12, 0x1, -R10.reuse ;  /* 0x000000010c0c9824 */ /* 0x100fe400078e0a0a */
[----:B------:R-:W-:Y:S01]  /*c0e0*/  @!P0 IMAD.IADD R6, R6, 0x1, -R10 ;  /* 0x0000000106068824 */ /* 0x000fe200078e0a0a */
[C---:B------:R-:W-:Y:S01]  /*c0f0*/  ISETP.GT.U32.AND P0, PT, R10.reuse, R11, PT ;  /* 0x0000000b0a00720c */ /* 0x040fe20003f04070 */
[----:B------:R-:W-:Y:S01]  /*c100*/  IMAD.MOV R15, RZ, RZ, -R15 ;  /* 0x000000ffff0f7224 */ /* 0x000fe200078e0a0f */
[----:B------:R-:W-:Y:S01]  /*c110*/  ISETP.GT.U32.AND P1, PT, R10, R12, PT ;  /* 0x0000000c0a00720c */ /* 0x000fe20003f24070 */
[----:B0-----:R-:W-:Y:S02]  /*c120*/  IMAD.MOV.U32 R3, RZ, RZ, R6 ;  /* 0x000000ffff037224 */ /* 0x001fe400078e0006 */
[----:B------:R-:W-:-:S04]  /*c130*/  IMAD.HI.U32 R13, R4, R8, RZ ;  /* 0x00000008040d7227 */ /* 0x000fc800078e00ff */
[----:B------:R-:W-:-:S04]  /*c140*/  IMAD.HI.U32 R16, R4, R2, RZ ;  /* 0x0000000204107227 */ /* 0x000fc800078e00ff */
[----:B------:R-:W-:Y:S02]  /*c150*/  @!P2 IMAD.MOV R18, RZ, RZ, -R18 ;  /* 0x000000ffff12a224 */ /* 0x000fe400078e0a12 */
[C---:B------:R-:W-:Y:S02]  /*c160*/  IMAD R14, R10.reuse, R15, R14 ;  /* 0x0000000f0a0e7224 */ /* 0x040fe400078e020e */
[----:B------:R-:W-:Y:S01]  /*c170*/  @!P5 IMAD.MOV R3, RZ, RZ, -R3 ;  /* 0x000000ffff03d224 */ /* 0x000fe200078e0a03 */
[----:B------:R-:W-:Y:S01]  /*c180*/  STL [R1+0x684], R18 ;  /* 0x0006841201007387 */ /* 0x000fe20000100800 */
[----:B------:R-:W-:Y:S01]  /*c190*/  IMAD.MOV R15, RZ, RZ, -R13 ;  /* 0x000000ffff0f7224 */ /* 0x000fe200078e0a0d */
[----:B------:R-:W-:Y:S01]  /*c1a0*/  ISETP.GT.U32.AND P2, PT, R10, R14, PT ;  /* 0x0000000e0a00720c */ /* 0x000fe20003f44070 */
[----:B------:R-:W-:Y:S01]  /*c1b0*/  IMAD.MOV R13, RZ, RZ, -R16 ;  /* 0x000000ffff0d7224 */ /* 0x000fe200078e0a10 */
[----:B------:R0:W-:Y:S01]  /*c1c0*/  STL [R1+0x678], R3 ;  /* 0x0006780301007387 */ /* 0x0001e20000100800 */
[----:B------:R-:W-:Y:S01]  /*c1d0*/  @!P1 IMAD.IADD R12, R12, 0x1, -R10 ;  /* 0x000000010c0c9824 */ /* 0x000fe200078e0a0a */
[----:B------:R-:W-:Y:S01]  /*c1e0*/  ISETP.GE.AND P5, PT, R7, RZ, PT ;  /* 0x000000ff0700720c */ /* 0x000fe20003fa6270 */
[----:B------:R-:W-:-:S02]  /*c1f0*/  IMAD R2, R10, R13, R2 ;  /* 0x0000000d0a027224 */ /* 0x000fc400078e0202 */
[----:B------:R-:W-:Y:S02]  /*c200*/  IMAD R5, R10, R15, R8 ;  /* 0x0000000f0a057224 */ /* 0x000fe400078e0208 */
[----:B------:R-:W-:Y:S02]  /*c210*/  @!P0 IMAD.IADD R11, R11, 0x1, -R10 ;  /* 0x000000010b0b8824 */ /* 0x000fe400078e0a0a */
[----:B------:R-:W-:Y:S01]  /*c220*/  VIADD R7, R0, 0x120 ;  /* 0x0000012000077836 */ /* 0x000fe20000000000 */
[C---:B------:R-:W-:Y:S01]  /*c230*/  ISETP.GT.U32.AND P1, PT, R10.reuse, R5, PT ;  /* 0x000000050a00720c */ /* 0x040fe20003f24070 */
[----:B0-----:R-:W-:Y:S01]  /*c240*/  IMAD.MOV.U32 R3, RZ, RZ, R12 ;  /* 0x000000ffff037224 */ /* 0x001fe200078e000c */
[----:B------:R-:W-:Y:S01]  /*c250*/  ISETP.GT.U32.AND P0, PT, R10, R11, PT ;  /* 0x0000000b0a00720c */ /* 0x000fe20003f04070 */
[----:B------:R-:W-:Y:S01]  /*c260*/  VIADD R6, R0, 0x121 ;  /* 0x0000012100067836 */ /* 0x000fe20000000000 */
[----:B------:R-:W-:Y:S01]  /*c270*/  IABS R13, R7 ;  /* 0x00000007000d7213 */ /* 0x000fe20000000000 */
[----:B------:R-:W-:Y:S01]  /*c280*/  @!P3 IMAD.MOV R3, RZ, RZ, -R3 ;  /* 0x000000ffff03b224 */ /* 0x000fe200078e0a03 */
[----:B------:R-:W-:Y:S01]  /*c290*/  ISETP.GT.U32.AND P3, PT, R10, R2, PT ;  /* 0x000000020a00720c */ /* 0x000fe20003f64070 */
[----:B------:R-:W-:Y:S01]  /*c2a0*/  @!P2 IMAD.IADD R14, R14, 0x1, -R10 ;  /* 0x000000010e0ea824 */ /* 0x000fe200078e0a0a */
[----:B------:R-:W-:Y:S01]  /*c2b0*/  IABS R15, R6 ;  /* 0x00000006000f7213 */ /* 0x000fe20000000000 */
[----:B------:R-:W-:Y:S01]  /*c2c0*/  VIADD R8, R0, 0x11f ;  /* 0x0000011f00087836 */ /* 0x000fe20000000000 */
[----:B------:R0:W-:Y:S01]  /*c2d0*/  STL [R1+0x658], R3 ;  /* 0x0006580301007387 */ /* 0x0001e20000100800 */
[----:B------:R-:W-:Y:S01]  /*c2e0*/  IMAD.HI.U32 R23, R4, R20, RZ ;  /* 0x0000001404177227 */ /* 0x000fe200078e00ff */
[----:B------:R-:W-:-:S02]  /*c2f0*/  ISETP.GT.U32.AND P2, PT, R10, R14, PT ;  /* 0x0000000e0a00720c */ /* 0x000fc40003f44070 */
[----:B------:R-:W-:Y:S01]  /*c300*/  IABS R12, R8 ;  /* 0x00000008000c7213 */ /* 0x000fe20000000000 */
[--C-:B------:R-:W-:Y:S02]  /*c310*/  @!P1 IMAD.IADD R5, R5, 0x1, -R10.reuse ;  /* 0x0000000105059824 */ /* 0x100fe400078e0a0a */
[--C-:B------:R-:W-:Y:S01]  /*c320*/  @!P0 IMAD.IADD R11, R11, 0x1, -R10.reuse ;  /* 0x000000010b0b8824 */ /* 0x100fe200078e0a0a */
[----:B------:R-:W-:Y:S01]  /*c330*/  ISETP.GE.AND P0, PT, R9, RZ, PT ;  /* 0x000000ff0900720c */ /* 0x000fe20003f06270 */
[----:B------:R-:W-:Y:S01]  /*c340*/  @!P3 IMAD.IADD R2, R2, 0x1, -R10 ;  /* 0x000000010202b824 */ /* 0x000fe200078e0a0a */
[----:B------:R-:W-:Y:S01]  /*c350*/  ISETP.GT.U32.AND P1, PT, R10, R5, PT ;  /* 0x000000050a00720c */ /* 0x000fe20003f24070 */
[----:B------:R-:W-:-:S03]  /*c360*/  IMAD.HI.U32 R9, R4, R13, RZ ;  /* 0x0000000d04097227 */ /* 0x000fc600078e00ff */
[----:B------:R-:W-:Y:S01]  /*c370*/  ISETP.GT.U32.AND P3, PT, R10, R2, PT ;  /* 0x000000020a00720c */ /* 0x000fe20003f64070 */
[----:B------:R-:W-:-:S04]  /*c380*/  IMAD.HI.U32 R16, R4, R15, RZ ;  /* 0x0000000f04107227 */ /* 0x000fc800078e00ff */
[----:B------:R-:W-:Y:S02]  /*c390*/  IMAD.MOV R9, RZ, RZ, -R9 ;  /* 0x000000ffff097224 */ /* 0x000fe400078e0a09 */
[----:B------:R-:W-:Y:S02]  /*c3a0*/  IMAD.MOV R16, RZ, RZ, -R16 ;  /* 0x000000ffff107224 */ /* 0x000fe400078e0a10 */
[C---:B------:R-:W-:Y:S02]  /*c3b0*/  IMAD R13, R10.reuse, R9, R13 ;  /* 0x000000090a0d7224 */ /* 0x040fe400078e020d */
[----:B------:R-:W-:Y:S02]  /*c3c0*/  IMAD R15, R10, R16, R15 ;  /* 0x000000100a0f7224 */ /* 0x000fe400078e020f */
[--C-:B------:R-:W-:Y:S02]  /*c3d0*/  @!P2 IMAD.IADD R14, R14, 0x1, -R10.reuse ;  /* 0x000000010e0ea824 */ /* 0x100fe400078e0a0a */
[--C-:B------:R-:W-:Y:S01]  /*c3e0*/  @!P3 IMAD.IADD R2, R2, 0x1, -R10.reuse ;  /* 0x000000010202b824 */ /* 0x100fe200078e0a0a */
[C---:B------:R-:W-:Y:S01]  /*c3f0*/  ISETP.GT.U32.AND P3, PT, R10.reuse, R13, PT ;  /* 0x0000000d0a00720c */ /* 0x040fe20003f64070 */
[----:B------:R-:W-:Y:S01]  /*c400*/  @!P1 IMAD.IADD R5, R5, 0x1, -R10 ;  /* 0x0000000105059824 */ /* 0x000fe200078e0a0a */
[----:B------:R-:W-:Y:S01]  /*c410*/  ISETP.GT.U32.AND P2, PT, R10, R15, PT ;  /* 0x0000000f0a00720c */ /* 0x000fe20003f44070 */
[----:B------:R-:W-:Y:S01]  /*c420*/  IMAD.MOV.U32 R17, RZ, RZ, R11 ;  /* 0x000000ffff117224 */ /* 0x000fe200078e000b */
[----:B------:R-:W-:Y:S01]  /*c430*/  ISETP.GE.AND P1, PT, R8, RZ, PT ;  /* 0x000000ff0800720c */ /* 0x000fe20003f26270 */
[----:B0-----:R-:W-:-:S02]  /*c440*/  IMAD.MOV.U32 R3, RZ, RZ, R14 ;  /* 0x000000ffff037224 */ /* 0x001fc400078e000e */
[----:B------:R-:W-:Y:S02]  /*c450*/  IMAD.MOV.U32 R14, RZ, RZ, R5 ;  /* 0x000000ffff0e7224 */ /* 0x000fe400078e0005 */
[----:B------:R-:W-:Y:S01]  /*c460*/  @!P6 IMAD.MOV R17, RZ, RZ, -R17 ;  /* 0x000000ffff11e224 */ /* 0x000fe200078e0a11 */
[----:B------:R-:W-:Y:S01]  /*c470*/  ISETP.GE.AND P6, PT, R6, RZ, PT ;  /* 0x000000ff0600720c */ /* 0x000fe20003fc6270 */
[----:B------:R-:W-:Y:S01]  /*c480*/  @!P4 IMAD.MOV R3, RZ, RZ, -R3 ;  /* 0x000000ffff03c224 */ /* 0x000fe200078e0a03 */
[----:B------:R-:W-:Y:S01]  /*c490*/  ISETP.GE.AND P4, PT, R7, RZ, PT ;  /* 0x000000ff0700720c */ /* 0x000fe20003f86270 */
[----:B------:R-:W-:Y:S01]  /*c4a0*/  @!P5 IMAD.MOV R14, RZ, RZ, -R14 ;  /* 0x000000ffff0ed224 */ /* 0x000fe200078e0a0e */
[----:B------:R-:W-:Y:S01]  /*c4b0*/  STL [R1+0x65c], R17 ;  /* 0x00065c1101007387 */ /* 0x000fe20000100800 */
[----:B------:R-:W-:Y:S02]  /*c4c0*/  VIADD R6, R0, 0x11e ;  /* 0x0000011e00067836 */ /* 0x000fe40000000000 */
[----:B------:R-:W-:Y:S01]  /*c4d0*/  IMAD.HI.U32 R11, R4, R12, RZ ;  /* 0x0000000c040b7227 */ /* 0x000fe200078e00ff */
[----:B------:R0:W-:Y:S02]  /*c4e0*/  STL [R1+0x668], R3 ;  /* 0x0006680301007387 */ /* 0x0001e40000100800 */
[----:B------:R-:W-:Y:S01]  /*c4f0*/  ISETP.GE.AND P5, PT, R6, RZ, PT ;  /* 0x000000ff0600720c */ /* 0x000fe20003fa6270 */
[----:B------:R-:W-:Y:S01]  /*c500*/  @!P3 IMAD.IADD R13, R13, 0x1, -R10 ;  /* 0x000000010d0db824 */ /* 0x000fe200078e0a0a */
[----:B------:R1:W-:Y:S01]  /*c510*/  STL [R1+0x66c], R14 ;  /* 0x00066c0e01007387 */ /* 0x0003e20000100800 */
[----:B------:R-:W-:-:S02]  /*c520*/  IMAD.MOV R11, RZ, RZ, -R11 ;  /* 0x000000ffff0b7224 */ /* 0x000fc400078e0a0b */
[----:B------:R-:W-:Y:S01]  /*c530*/  @!P2 IMAD.IADD R15, R15, 0x1, -R10 ;  /* 0x000000010f0fa824 */ /* 0x000fe200078e0a0a */
[C---:B------:R-:W-:Y:S01]  /*c540*/  ISETP.GT.U32.AND P3, PT, R10.reuse, R13, PT ;  /* 0x0000000d0a00720c */ /* 0x040fe20003f64070 */
[----:B------:R-:W-:Y:S02]  /*c550*/  IMAD R12, R10, R11, R12 ;  /* 0x0000000b0a0c7224 */ /* 0x000fe400078e020c */
[----:B------:R-:W-:Y:S01]  /*c560*/  VIADD R5, R0, 0x11d ;  /* 0x0000011d00057836 */ /* 0x000fe20000000000 */
[----:B------:R-:W-:Y:S01]  /*c570*/  ISETP.GT.U32.AND P2, PT, R10, R15, PT ;  /* 0x0000000f0a00720c */ /* 0x000fe20003f44070 */
[----:B0-----:R-:W-:Y:S01]  /*c580*/  IMAD.MOV.U32 R3, RZ, RZ, R2 ;  /* 0x000000ffff037224 */ /* 0x001fe200078e0002 */
[----:B-1----:R-:W-:Y:S01]  /*c590*/  IABS R14, R6 ;  /* 0x00000006000e7213 */ /* 0x002fe20000000000 */
[----:B------:R-:W-:Y:S01]  /*c5a0*/  VIADD R2, R0, 0x11c ;  /* 0x0000011c00027836 */ /* 0x000fe20000000000 */
[----:B------:R-:W-:Y:S01]  /*c5b0*/  IABS R7, R5 ;  /* 0x0000000500077213 */ /* 0x000fe20000000000 */
[----:B------:R-:W-:Y:S01]  /*c5c0*/  @!P0 IMAD.MOV R3, RZ, RZ, -R3 ;  /* 0x000000ffff038224 */ /* 0x000fe200078e0a03 */
[----:B------:R-:W-:Y:S01]  /*c5d0*/  ISETP.GE.AND P0, PT, R5, RZ, PT ;  /* 0x000000ff0500720c */ /* 0x000fe20003f06270 */
[----:B------:R-:W-:Y:S01]  /*c5e0*/  IMAD.HI.U32 R11, R4, R14, RZ ;  /* 0x0000000e040b7227 */ /* 0x000fe200078e00ff */
[----:B------:R-:W-:-:S02]  /*c5f0*/  IABS R6, R2 ;  /* 0x0000000200067213 */ /* 0x000fc40000000000 */
[----:B------:R0:W-:Y:S01]  /*c600*/  STL [R1+0x670], R3 ;  /* 0x0006700301007387 */ /* 0x0001e20000100800 */
[----:B------:R-:W-:Y:S02]  /*c610*/  IMAD.MOV R11, RZ, RZ, -R11 ;  /* 0x000000ffff0b7224 */ /* 0x000fe400078e0a0b */
[----:B------:R-:W-:-:S04]  /*c620*/  IMAD.HI.U32 R5, R4, R7, RZ ;  /* 0x0000000704057227 */ /* 0x000fc800078e00ff */
[C---:B------:R-:W-:Y:S02]  /*c630*/  IMAD R14, R10.reuse, R11, R14 ;  /* 0x0000000b0a0e7224 */ /* 0x040fe400078e020e */
[--C-:B------:R-:W-:Y:S02]  /*c640*/  @!P3 IMAD.IADD R13, R13, 0x1, -R10.reuse ;  /* 0x000000010d0db824 */ /* 0x100fe400078e0a0a */
[----:B------:R-:W-:Y:S01]  /*c650*/  @!P2 IMAD.IADD R15, R15, 0x1, -R10 ;  /* 0x000000010f0fa824 */ /* 0x000fe200078e0a0a */
[C---:B------:R-:W-:Y:S01]  /*c660*/  ISETP.GT.U32.AND P3, PT, R10.reuse, R14, PT ;  /* 0x0000000e0a00720c */ /* 0x040fe20003f64070 */
[----:B------:R-:W-:Y:S01]  /*c670*/  IMAD.MOV R5, RZ, RZ, -R5 ;  /* 0x000000ffff057224 */ /* 0x000fe200078e0a05 */
[C---:B------:R-:W-:Y:S01]  /*c680*/  ISETP.GT.U32.AND P2, PT, R10.reuse, R12, PT ;  /* 0x0000000c0a00720c */ /* 0x040fe20003f44070 */
[----:B------:R-:W-:Y:S02]  /*c690*/  IMAD.MOV.U32 R16, RZ, RZ, R15 ;  /* 0x000000ffff107224 */ /* 0x000fe400078e000f */
[----:B------:R-:W-:-:S02]  /*c6a0*/  IMAD R7, R10, R5, R7 ;  /* 0x000000050a077224 */ /* 0x000fc400078e0207 */
[----:B------:R-:W-:Y:S02]  /*c6b0*/  @!P6 IMAD.MOV R16, RZ, RZ, -R16 ;  /* 0x000000ffff10e224 */ /* 0x000fe400078e0a10 */
[----:B------:R-:W-:Y:S01]  /*c6c0*/  IMAD.HI.U32 R11, R4, R6, RZ ;  /* 0x00000006040b7227 */ /* 0x000fe200078e00ff */
[----:B------:R-:W-:Y:S02]  /*c6d0*/  ISETP.GT.U32.AND P6, PT, R10, R7, PT ;  /* 0x000000070a00720c */ /* 0x000fe40003fc4070 */
[----:B------:R1:W-:Y:S01]  /*c6e0*/  STL [R1+0x660], R16 ;  /* 0x0006601001007387 */ /* 0x0003e20000100800 */
[----:B------:R-:W-:Y:S02]  /*c6f0*/  @!P3 IMAD.IADD R14, R14, 0x1, -R10 ;  /* 0x000000010e0eb824 */ /* 0x000fe400078e0a0a */
[----:B0-----:R-:W-:Y:S02]  /*c700*/  IMAD.MOV.U32 R3, RZ, RZ, R13 ;  /* 0x000000ffff037224 */ /* 0x001fe400078e000d */
[----:B------:R-:W-:Y:S01]  /*c710*/  IMAD.MOV R11, RZ, RZ, -R11 ;  /* 0x000000ffff0b7224 */ /* 0x000fe200078e0a0b */
[----:B------:R-:W-:Y:S01]  /*c720*/  ISETP.GT.U32.AND P3, PT, R10, R14, PT ;  /* 0x0000000e0a00720c */ /* 0x000fe20003f64070 */
[----:B------:R-:W-:-:S02]  /*c730*/  VIADD R9, R0, 0x11b ;  /* 0x0000011b00097836 */ /* 0x000fc40000000000 */
[----:B------:R-:W-:Y:S01]  /*c740*/  @!P4 IMAD.MOV R3, RZ, RZ, -R3 ;  /* 0x000000ffff03c224 */ /* 0x000fe200078e0a03 */
[----:B------:R-:W-:Y:S01]  /*c750*/  ISETP.GE.AND P4, PT, R2, RZ, PT ;  /* 0x000000ff0200720c */ /* 0x000fe20003f86270 */
[----:B------:R-:W-:Y:S01]  /*c760*/  IMAD R2, R10, R11, R6 ;  /* 0x0000000b0a027224 */ /* 0x000fe200078e0206 */
[----:B------:R-:W-:Y:S01]  /*c770*/  IABS R8, R9 ;  /* 0x0000000900087213 */ /* 0x000fe20000000000 */
[----:B------:R-:W-:Y:S01]  /*c780*/  VIADD R6, R0, 0x11a ;  /* 0x0000011a00067836 */ /* 0x000fe20000000000 */
[----:B------:R0:W-:Y:S01]  /*c790*/  STL [R1+0x664], R3 ;  /* 0x0006640301007387 */ /* 0x0001e20000100800 */
[--C-:B------:R-:W-:Y:S02]  /*c7a0*/  @!P6 IMAD.IADD R7, R7, 0x1, -R10.reuse ;  /* 0x000000010707e824 */ /* 0x100fe400078e0a0a */
[----:B------:R-:W-:Y:S01]  /*c7b0*/  @!P2 IMAD.IADD R12, R12, 0x1, -R10 ;  /* 0x000000010c0ca824 */ /* 0x000fe200078e0a0a */
[----:B------:R-:W-:Y:S01]  /*c7c0*/  IABS R11, R6 ;  /* 0x00000006000b7213 */ /* 0x000fe20000000000 */
[----:B------:R-:W-:Y:S01]  /*c7d0*/  IMAD.HI.U32 R5, R4, R8, RZ ;  /* 0x0000000804057227 */ /* 0x000fe200078e00ff */
[----:B------:R-:W-:-:S02]  /*c7e0*/  ISETP.GT.U32.AND P6, PT, R10, R7, PT ;  /* 0x000000070a00720c */ /* 0x000fc40003fc4070 */
[----:B------:R-:W-:Y:S01]  /*c7f0*/  ISETP.GT.U32.AND P2, PT, R10, R12, PT ;  /* 0x0000000c0a00720c */ /* 0x000fe20003f44070 */
[----:B------:R-:W-:Y:S01]  /*c800*/  @!P3 IMAD.IADD R14, R14, 0x1, -R10 ;  /* 0x000000010e0eb824 */ /* 0x000fe200078e0a0a */
[----:B------:R-:W-:Y:S01]  /*c810*/  ISETP.GT.U32.AND P3, PT, R10, R2, PT ;  /* 0x000000020a00720c */ /* 0x000fe20003f64070 */
[----:B------:R-:W-:Y:S02]  /*c820*/  IMAD.MOV R5, RZ, RZ, -R5 ;  /* 0x000000ffff057224 */ /* 0x000fe400078e0a05 */
[----:B-1----:R-:W-:Y:S02]  /*c830*/  VIADD R16, R0, 0x119 ;  /* 0x0000011900107836 */ /* 0x002fe40000000000 */
[----:B------:R-:W-:-:S03]  /*c840*/  IMAD.HI.U32 R13, R4, R11, RZ ;  /* 0x0000000b040d7227 */ /* 0x000fc600078e00ff */
[----:B------:R-:W-:Y:S01]  /*c850*/  IABS R22, R16 ;  /* 0x0000001000167213 */ /* 0x000fe20000000000 */
[C---:B------:R-:W-:Y:S02]  /*c860*/  IMAD R8, R10.reuse, R5, R8 ;  /* 0x000000050a087224 */ /* 0x040fe400078e0208 */
[----:B------:R-:W-:Y:S02]  /*c870*/  IMAD.MOV R13, RZ, RZ, -R13 ;  /* 0x000000ffff0d7224 */ /* 0x000fe400078e0a0d */
[----:B------:R-:W-:Y:S01]  /*c880*/  @!P6 IMAD.IADD R7, R7, 0x1, -R10 ;  /* 0x000000010707e824 */ /* 0x000fe200078e0a0a */
[C---:B------:R-:W-:Y:S01]  /*c890*/  ISETP.GT.U32.AND P6, PT, R10.reuse, R8, PT ;  /* 0x000000080a00720c */ /* 0x040fe20003fc4070 */
[----:B------:R-:W-:Y:S02]  /*c8a0*/  IMAD R11, R10, R13, R11 ;  /* 0x0000000d0a0b7224 */ /* 0x000fe400078e020b */
[----:B------:R-:W-:-:S04]  /*c8b0*/  IMAD.HI.U32 R21, R4, R22, RZ ;  /* 0x0000001604157227 */ /* 0x000fc800078e00ff */
[--C-:B------:R-:W-:Y:S01]  /*c8c0*/  @!P2 IMAD.IADD R12, R12, 0x1, -R10.reuse ;  /* 0x000000010c0ca824 */ /* 0x100fe200078e0a0a */
[----:B------:R-:W-:Y:S01]  /*c8d0*/  ISETP.GE.AND P2, PT, R9, RZ, PT ;  /* 0x000000ff0900720c */ /* 0x000fe20003f46270 */
[----:B------:R-:W-:Y:S01]  /*c8e0*/  @!P3 IMAD.IADD R2, R2, 0x1, -R10 ;  /* 0x000000010202b824 */ /* 0x000fe200078e0a0a */
[----:B------:R-:W-:Y:S01]  /*c8f0*/  ISETP.GT.U32.AND P3, PT, R10, R11, PT ;  /* 0x0000000b0a00720c */ /* 0x000fe20003f64070 */
[----:B------:R-:W-:Y:S02]  /*c900*/  IMAD.MOV R21, RZ, RZ, -R21 ;  /* 0x000000ffff157224 */ /* 0x000fe400078e0a15 */
[----:B0-----:R-:W-:Y:S02]  /*c910*/  IMAD.MOV.U32 R3, RZ, RZ, R12 ;  /* 0x000000ffff037224 */ /* 0x001fe400078e000c */
[----:B------:R-:W-:Y:S02]  /*c920*/  VIADD R5, R0, 0x117 ;  /* 0x0000011700057836 */ /* 0x000fe40000000000 */
[----:B------:R-:W-:-:S02]  /*c930*/  IMAD R21, R10, R21, R22 ;  /* 0x000000150a157224 */ /* 0x000fc400078e0216 */
[----:B------:R-:W-:Y:S01]  /*c940*/  @!P1 IMAD.MOV R3, RZ, RZ, -R3 ;  /* 0x000000ffff039224 */ /* 0x000fe200078e0a03 */
[----:B------:R-:W-:Y:S01]  /*c950*/  IABS R9, R5 ;  /* 0x0000000500097213 */ /* 0x000fe20000000000 */
[--C-:B------:R-:W-:Y:S01]  /*c960*/  @!P6 IMAD.IADD R8, R8, 0x1, -R10.reuse ;  /* 0x000000010808e824 */ /* 0x100fe200078e0a0a */
[C---:B------:R-:W-:Y:S01]  /*c970*/  ISETP.GT.U32.AND P6, PT, R10.reuse, R21, PT ;  /* 0x000000150a00720c */ /* 0x040fe20003fc4070 */
        /* <DEDUP_REMOVED lines=18> */
[--C-:B------:R-:W-:Y:S01]  /*caa0*/  @!P3 IMAD.IADD R2, R2, 0x1, -R10.reuse ;  /* 0x000000010202b824 */ /* 0x100fe200078e0a0a */
[----:B------:R-:W-:Y:S01]  /*cab0*/  ISETP.GT.U32.AND P3, PT, R10, R9, PT ;  /* 0x000000090a00720c */ /* 0x000fe20003f64070 */
[----:B------:R-:W-:Y:S02]  /*cac0*/  IMAD.MOV R13, RZ, RZ, -R13 ;  /* 0x000000ffff0d7224 */ /* 0x000fe400078e0a0d */
        /* <DEDUP_REMOVED lines=8> */
[----:B------:R-:W-:Y:S01]  /*cb50*/  @!P6 IMAD.IADD R11, R11, 0x1, -R10 ;  /* 0x000000010b0be824 */ /* 0x000fe200078e0a0a */
[----:B------:R-:W-:Y:S01]  /*cb60*/  ISETP.GT.U32.AND P6, PT, R10, R13, PT ;  /* 0x0000000d0a00720c */ /* 0x000fe20003fc4070 */
[----:B------:R-:W-:Y:S01]  /*cb70*/  VIADD R12, R0, 0x114 ;  /* 0x00000114000c7836 */ /* 0x000fe20000000000 */
[----:B------:R-:W-:Y:S01]  /*cb80*/  ISETP.GE.AND P1, PT, R6, RZ, PT ;  /* 0x000000ff0600720c */ /* 0x000fe20003f26270 */
[----:B------:R-:W-:-:S02]  /*cb90*/  IMAD.MOV.U32 R22, RZ, RZ, R2 ;  /* 0x000000ffff167224 */ /* 0x000fc400078e0002 */
[--C-:B------:R-:W-:Y:S01]  /*cba0*/  @!P3 IMAD.IADD R9, R9, 0x1, -R10.reuse ;  /* 0x000000010909b824 */ /* 0x100fe200078e0a0a */
[----:B------:R-:W-:Y:S01]  /*cbb0*/  IABS R14, R12 ;  /* 0x0000000c000e7213 */ /* 0x000fe20000000000 */
[----:B------:R-:W-:Y:S01]  /*cbc0*/  @!P0 IMAD.IADD R20, R20, 0x1, -R10 ;  /* 0x0000000114148824 */ /* 0x000fe200078e0a0a */
[----:B------:R-:W-:Y:S01]  /*cbd0*/  ISETP.GE.AND P0, PT, R19, RZ, PT ;  /* 0x000000ff1300720c */ /* 0x000fe20003f06270 */
[----:B0-----:R-:W-:Y:S01]  /*cbe0*/  IMAD.MOV.U32 R3, RZ, RZ, R8 ;  /* 0x000000ffff037224 */ /* 0x001fe200078e0008 */
[----:B------:R-:W-:Y:S01]  /*cbf0*/  ISETP.GE.AND P3, PT, R5, RZ, PT ;  /* 0x000000ff0500720c */ /* 0x000fe20003f66270 */
[----:B------:R-:W-:-:S04]  /*cc00*/  IMAD.HI.U32 R6, R4, R15, RZ ;  /* 0x0000000f04067227 */ /* 0x000fc800078e00ff */
[----:B------:R-:W-:Y:S01]  /*cc10*/  @!P5 IMAD.IADD R21, R21, 0x1, -R10 ;  /* 0x000000011515d824 */ /* 0x000fe200078e0a0a */
[----:B------:R-:W-:Y:S01]  /*cc20*/  ISETP.GE.AND P5, PT, R16, RZ, PT ;  /* 0x000000ff1000720c */ /* 0x000fe20003fa6270 */
[----:B------:R-:W-:Y:S01]  /*cc30*/  @!P4 IMAD.MOV R22, RZ, RZ, -R22 ;  /* 0x000000ffff16c224 */ /* 0x000fe200078e0a16 */
[C---:B------:R-:W-:Y:S01]  /*cc40*/  ISETP.GT.U32.AND P4, PT, R10.reuse, R20, PT ;  /* 0x000000140a00720c */ /* 0x040fe20003f84070 */
[----:B------:R-:W-:Y:S01]  /*cc50*/  @!P2 IMAD.MOV R3, RZ, RZ, -R3 ;  /* 0x000000ffff03a224 */ /* 0x000fe200078e0a03 */
[----:B------:R-:W-:Y:S01]  /*cc60*/  ISETP.GT.U32.AND P2, PT, R10, R9, PT ;  /* 0x000000090a00720c */ /* 0x000fe20003f44070 */
[----:B------:R-:W-:Y:S01]  /*cc70*/  IMAD.MOV R6, RZ, RZ, -R6 ;  /* 0x000000ffff067224 */ /* 0x000fe200078e0a06 */
[----:B------:R-:W-:Y:S01]  /*cc80*/  STL [R1+0x61c], R22 ;  /* 0x00061c1601007387 */ /* 0x000fe20000100800 */
[----:B------:R-:W-:-:S03]  /*cc90*/  IMAD.HI.U32 R7, R4, R14, RZ ;  /* 0x0000000e04077227 */ /* 0x000fc600078e00ff */
[----:B------:R0:W-:Y:S01]  /*cca0*/  STL [R1+0x614], R3 ;  /* 0x0006140301007387 */ /* 0x0001e20000100800 */
[C---:B------:R-:W-:Y:S02]  /*ccb0*/  IMAD R6, R10.reuse, R6, R15 ;  /* 0x000000060a067224 */ /* 0x040fe400078e020f */
[----:B------:R-:W-:Y:S02]  /*ccc0*/  @!P6 IMAD.IADD R13, R13, 0x1, -R10 ;  /* 0x000000010d0de824 */ /* 0x000fe400078e0a0a */
[----:B------:R-:W-:Y:S02]  /*ccd0*/  IMAD.MOV.U32 R8, RZ, RZ, R11 ;  /* 0x000000ffff087224 */ /* 0x000fe400078e000b */
[----:B------:R-:W-:Y:S01]  /*cce0*/  IMAD.MOV R7, RZ, RZ, -R7 ;  /* 0x000000ffff077224 */ /* 0x000fe200078e0a07 */
[----:B------:R-:W-:Y:S01]  /*ccf0*/  ISETP.GT.U32.AND P6, PT, R10, R13, PT ;  /* 0x0000000d0a00720c */ /* 0x000fe20003fc4070 */
[----:B------:R-:W-:Y:S02]  /*cd00*/  VIADD R2, R0, 0x113 ;  /* 0x0000011300027836 */ /* 0x000fe40000000000 */
[----:B0-----:R-:W-:-:S02]  /*cd10*/  IMAD.MOV.U32 R3, RZ, RZ, R21 ;  /* 0x000000ffff037224 */ /* 0x001fc400078e0015 */
[----:B------:R-:W-:Y:S01]  /*cd20*/  @!P1 IMAD.MOV R8, RZ, RZ, -R8 ;  /* 0x000000ffff089224 */ /* 0x000fe200078e0a08 */
[C---:B------:R-:W-:Y:S01]  /*cd30*/  ISETP.GT.U32.AND P1, PT, R10.reuse, R6, PT ;  /* 0x000000060a00720c */ /* 0x040fe20003f24070 */
[----:B------:R-:W-:Y:S01]  /*cd40*/  IMAD R7, R10, R7, R14 ;  /* 0x000000070a077224 */ /* 0x000fe200078e020e */
[----:B------:R-:W-:Y:S01]  /*cd50*/  IABS R14, R2 ;  /* 0x00000002000e7213 */ /* 0x000fe20000000000 */
[----:B------:R-:W-:Y:S01]  /*cd60*/  @!P5 IMAD.MOV R3, RZ, RZ, -R3 ;  /* 0x000000ffff03d224 */ /* 0x000fe200078e0a03 */
[----:B------:R0:W-:Y:S01]  /*cd70*/  STL [R1+0x60c], R8 ;  /* 0x00060c0801007387 */ /* 0x0001e20000100800 */
[--C-:B------:R-:W-:Y:S01]  /*cd80*/  @!P4 IMAD.IADD R20, R20, 0x1, -R10.reuse ;  /* 0x000000011414c824 */ /* 0x100fe200078e0a0a */
[----:B------:R-:W-:Y:S01]  /*cd90*/  ISETP.GT.U32.AND P4, PT, R10, R7, PT ;  /* 0x000000070a00720c */ /* 0x000fe20003f84070 */
[----:B------:R-:W-:Y:S01]  /*cda0*/  @!P2 IMAD.IADD R9, R9, 0x1, -R10 ;  /* 0x000000010909a824 */ /* 0x000fe200078e0a0a */
[----:B------:R1:W-:Y:S01]  /*cdb0*/  STL [R1+0x608], R3 ;  /* 0x0006080301007387 */ /* 0x0003e20000100800 */
[----:B------:R-:W-:Y:S01]  /*cdc0*/  IMAD.MOV.U32 R11, RZ, RZ, R20 ;  /* 0x000000ffff0b7224 */ /* 0x000fe200078e0014 */
[----:B------:R-:W-:Y:S01]  /*cdd0*/  ISETP.GE.AND P5, PT, R17, RZ, PT ;  /* 0x000000ff1100720c */ /* 0x000fe20003fa6270 */
[----:B------:R-:W-:Y:S01]  /*cde0*/  @!P6 IMAD.IADD R13, R13, 0x1, -R10 ;  /* 0x000000010d0de824 */ /* 0x000fe200078e0a0a */
[----:B------:R-:W-:Y:S01]  /*cdf0*/  ISETP.GE.AND P2, PT, R18, RZ, PT ;  /* 0x000000ff1200720c */ /* 0x000fe20003f46270 */
[----:B------:R-:W-:Y:S01]  /*ce00*/  @!P0 IMAD.MOV R11, RZ, RZ, -R11 ;  /* 0x000000ffff0b8224 */ /* 0x000fe200078e0a0b */
[----:B------:R-:W-:Y:S01]  /*ce10*/  ISETP.GE.AND P6, PT, R12, RZ, PT ;  /* 0x000000ff0c00720c */ /* 0x000fe20003fc6270 */
[----:B0-----:R-:W-:-:S03]  /*ce20*/  IMAD.HI.U32 R8, R4, R14, RZ ;  /* 0x0000000e04087227 */ /* 0x001fc600078e00ff */
[----:B------:R-:W-:Y:S01]  /*ce30*/  STL [R1+0x604], R11 ;  /* 0x0006040b01007387 */ /* 0x000fe20000100800 */
[----:B-1----:R-:W-:Y:S02]  /*ce40*/  IMAD.MOV.U32 R3, RZ, RZ, R9 ;  /* 0x000000ffff037224 */ /* 0x002fe400078e0009 */
[----:B------:R-:W-:Y:S01]  /*ce50*/  @!P1 IMAD.IADD R6, R6, 0x1, -R10 ;  /* 0x0000000106069824 */ /* 0x000fe200078e0a0a */
[----:B------:R-:W-:Y:S01]  /*ce60*/  ISETP.GE.AND P1, PT, R2, RZ, PT ;  /* 0x000000ff0200720c */ /* 0x000fe20003f26270 */
[----:B------:R-:W-:Y:S02]  /*ce70*/  @!P3 IMAD.MOV R3, RZ, RZ, -R3 ;  /* 0x000000ffff03b224 */ /* 0x000fe400078e0a03 */
[----:B------:R-:W-:Y:S01]  /*ce80*/  IMAD.MOV R8, RZ, RZ, -R8 ;  /* 0x000000ffff087224 */ /* 0x000fe200078e0a08 */
[----:B------:R-:W-:Y:S01]  /*ce90*/  ISETP.GT.U32.AND P0, PT, R10, R6, PT ;  /* 0x000000060a00720c */ /* 0x000fe20003f04070 */
[----:B------:R-:W-:Y:S01]  /*cea0*/  VIADD R5, R0, 0x112 ;  /* 0x0000011200057836 */ /* 0x000fe20000000000 */
[----:B------:R0:W-:Y:S01]  /*ceb0*/  STL [R1+0x600], R3 ;  /* 0x0006000301007387 */ /* 0x0001e20000100800 */
[----:B------:R-:W-:-:S02]  /*cec0*/  IMAD R14, R10, R8, R14 ;  /* 0x000000080a0e7224 */ /* 0x000fc400078e020e */
[----:B------:R-:W-:Y:S01]  /*ced0*/  @!P4 IMAD.IADD R7, R7, 0x1, -R10 ;  /* 0x000000010707c824 */ /* 0x000fe200078e0a0a */
[----:B------:R-:W-:Y:S01]  /*cee0*/  IABS R17, R5 ;  /* 0x0000000500117213 */ /* 0x000fe20000000000 */
[C---:B------:R-:W-:Y:S01]  /*cef0*/  VIADD R15, R0.reuse, 0x111 ;  /* 0x00000111000f7836 */ /* 0x040fe20000000000 */
[----:B------:R-:W-:Y:S01]  /*cf00*/  ISETP.GE.AND P3, PT, R5, RZ, PT ;  /* 0x000000ff0500720c */ /* 0x000fe20003f66270 */
[----:B------:R-:W-:Y:S01]  /*cf10*/  VIADD R5, R0, 0x110 ;  /* 0x0000011000057836 */ /* 0x000fe20000000000 */
[----:B------:R-:W-:Y:S01]  /*cf20*/  ISETP.GT.U32.AND P4, PT, R10, R7, PT ;  /* 0x000000070a00720c */ /* 0x000fe20003f84070 */
[----:B------:R-:W-:-:S03]  /*cf30*/  IMAD.HI.U32 R2, R4, R17, RZ ;  /* 0x0000001104027227 */ /* 0x000fc600078e00ff */
[----:B------:R-:W-:Y:S01]  /*cf40*/  IABS R8, R5 ;  /* 0x0000000500087213 */ /* 0x000fe20000000000 */
[----:B0-----:R-:W-:Y:S02]  /*cf50*/  IMAD.MOV.U32 R3, RZ, RZ, R13 ;  /* 0x000000ffff037224 */ /* 0x001fe400078e000d */
[----:B------:R-:W-:Y:S02]  /*cf60*/  IMAD.MOV R2, RZ, RZ, -R2 ;  /* 0x000000ffff027224 */ /* 0x000fe400078e0a02 */
[----:B------:R-:W-:Y:S01]  /*cf70*/  @!P5 IMAD.MOV R3, RZ, RZ, -R3 ;  /* 0x000000ffff03d224 */ /* 0x000fe200078e0a03 */
[----:B------:R-:W-:Y:S01]  /*cf80*/  ISETP.GT.U32.AND P5, PT, R10, R14, PT ;  /* 0x0000000e0a00720c */ /* 0x000fe20003fa4070 */
[--C-:B------:R-:W-:Y:S01]  /*cf90*/  @!P0 IMAD.IADD R6, R6, 0x1, -R10.reuse ;  /* 0x0000000106068824 */ /* 0x100fe200078e0a0a */
[----:B------:R-:W-:Y:S01]  /*cfa0*/  ISETP.GE.AND P0, PT, R15, RZ, PT ;  /* 0x000000ff0f00720c */ /* 0x000fe20003f06270 */
[----:B------:R-:W-:Y:S01]  /*cfb0*/  IMAD R17, R10, R2, R17 ;  /* 0x000000020a117224 */ /* 0x000fe200078e0211 */
[----:B------:R0:W-:Y:S01]  /*cfc0*/  STL [R1+0x5c4], R3 ;  /* 0x0005c40301007387 */ /* 0x0001e20000100800 */
[----:B------:R-:W-:Y:S01]  /*cfd0*/  IABS R15, R15 ;  /* 0x0000000f000f7213 */ /* 0x000fe20000000000 */
[----:B------:R-:W-:-:S02]  /*cfe0*/  @!P4 IMAD.IADD R7, R7, 0x1, -R10 ;  /* 0x000000010707c824 */ /* 0x000fc400078e0a0a */
[----:B------:R-:W-:Y:S01]  /*cff0*/  ISETP.GT.U32.AND P4, PT, R10, R17, PT ;  /* 0x000000110a00720c */ /* 0x000fe20003f84070 */
[----:B------:R-:W-:Y:S02]  /*d000*/  VIADD R2, R0, 0x10f ;  /* 0x0000010f00027836 */ /* 0x000fe40000000000 */
[----:B------:R-:W-:-:S03]  /*d010*/  IMAD.HI.U32 R9, R4, R15, RZ ;  /* 0x0000000f04097227 */ /* 0x000fc600078e00ff */
[----:B------:R-:W-:Y:S01]  /*d020*/  IABS R13, R2 ;  /* 0x00000002000d7213 */ /* 0x000fe20000000000 */
[----:B0-----:R-:W-:Y:S02]  /*d030*/  IMAD.MOV.U32 R3, RZ, RZ, R6 ;  /* 0x000000ffff037224 */ /* 0x001fe400078e0006 */
[--C-:B------:R-:W-:Y:S01]  /*d040*/  @!P5 IMAD.IADD R14, R14, 0x1, -R10.reuse ;  /* 0x000000010e0ed824 */ /* 0x100fe200078e0a0a */
[----:B------:R-:W-:Y:S01]  /*d050*/  ISETP.GE.AND P5, PT, R5, RZ, PT ;  /* 0x000000ff0500720c */ /* 0x000fe20003fa6270 */
[----:B------:R-:W-:Y:S02]  /*d060*/  @!P2 IMAD.MOV R3, RZ, RZ, -R3 ;  /* 0x000000ffff03a224 */ /* 0x000fe400078e0a03 */
[----:B------:R-:W-:Y:S01]  /*d070*/  IMAD.MOV R9, RZ, RZ, -R9 ;  /* 0x000000ffff097224 */ /* 0x000fe200078e0a09 */
[C---:B------:R-:W-:Y:S01]  /*d080*/  ISETP.GT.U32.AND P2, PT, R10.reuse, R14, PT ;  /* 0x0000000e0a00720c */ /* 0x040fe20003f44070 */
[----:B------:R-:W-:Y:S01]  /*d090*/  @!P4 IMAD.IADD R17, R17, 0x1, -R10 ;  /* 0x000000011111c824 */ /* 0x000fe200078e0a0a */
[----:B------:R0:W-:Y:S01]  /*d0a0*/  STL [R1+0x5bc], R3 ;  /* 0x0005bc0301007387 */ /* 0x0001e20000100800 */
[----:B------:R-:W-:-:S02]  /*d0b0*/  IMAD R15, R10, R9, R15 ;  /* 0x000000090a0f7224 */ /* 0x000fc400078e020f */
[----:B------:R-:W-:Y:S01]  /*d0c0*/  IMAD.MOV.U32 R6, RZ, RZ, R8 ;  /* 0x000000ffff067224 */ /* 0x000fe200078e0008 */
[----:B------:R-:W-:Y:S01]  /*d0d0*/  ISETP.GT.U32.AND P4, PT, R10, R17, PT ;  /* 0x000000110a00720c */ /* 0x000fe20003f84070 */
[----:B------:R-:W-:-:S04]  /*d0e0*/  IMAD.HI.U32 R5, R4, R13, RZ ;  /* 0x0000000d04057227 */ /* 0x000fc800078e00ff */
[----:B------:R-:W-:-:S04]  /*d0f0*/  IMAD.HI.U32 R8, R4, R6, RZ ;  /* 0x0000000604087227 */ /* 0x000fc800078e00ff */
[----:B------:R-:W-:Y:S01]  /*d100*/  @!P2 IMAD.IADD R14, R14, 0x1, -R10 ;  /* 0x000000010e0ea824 */ /* 0x000fe200078e0a0a */
[C---:B------:R-:W-:Y:S01]  /*d110*/  ISETP.GT.U32.AND P2, PT, R10.reuse, R15, PT ;  /* 0x0000000f0a00720c */ /* 0x040fe20003f44070 */
[----:B------:R-:W-:Y:S02]  /*d120*/  IMAD.MOV R5, RZ, RZ, -R5 ;  /* 0x000000ffff057224 */ /* 0x000fe400078e0a05 */
[----:B0-----:R-:W-:Y:S02]  /*d130*/  IMAD.MOV.U32 R3, RZ, RZ, R7 ;  /* 0x000000ffff037224 */ /* 0x001fe400078e0007 */
[----:B------:R-:W-:Y:S02]  /*d140*/  IMAD.MOV R8, RZ, RZ, -R8 ;  /* 0x000000ffff087224 */ /* 0x000fe400078e0a08 */
[----:B------:R-:W-:Y:S02]  /*d150*/  IMAD R13, R10, R5, R13 ;  /* 0x000000050a0d7224 */ /* 0x000fe400078e020d */
[----:B------:R-:W-:Y:S01]  /*d160*/  @!P6 IMAD.MOV R3, RZ, RZ, -R3 ;  /* 0x000000ffff03e224 */ /* 0x000fe200078e0a03 */
[----:B------:R-:W-:Y:S01]  /*d170*/  ISETP.GE.AND P6, PT, R2, RZ, PT ;  /* 0x000000ff0200720c */ /* 0x000fe20003fc6270 */
[----:B------:R-:W-:-:S02]  /*d180*/  IMAD R6, R10, R8, R6 ;  /* 0x000000080a067224 */ /* 0x000fc400078e0206 */
        /* <DEDUP_REMOVED lines=8> */
[C---:B------:R-:W-:Y:S02]  /*d210*/  VIADD R9, R0.reuse, 0x10d ;  /* 0x0000010d00097836 */ /* 0x040fe40000000000 */
[----:B------:R-:W-:Y:S01]  /*d220*/  VIADD R5, R0, 0x10b ;  /* 0x0000010b00057836 */ /* 0x000fe20000000000 */
[----:B------:R-:W-:Y:S01]  /*d230*/  IABS R11, R12 ;  /* 0x0000000c000b7213 */ /* 0x000fe20000000000 */
[----:B0-----:R-:W-:Y:S01]  /*d240*/  IMAD.MOV.U32 R3, RZ, RZ, R14 ;  /* 0x000000ffff037224 */ /* 0x001fe200078e000e */
[----:B------:R-:W-:Y:S01]  /*d250*/  IABS R16, R9 ;  /* 0x0000000900107213 */ /* 0x000fe20000000000 */
[----:B------:R-:W-:Y:S01]  /*d260*/  IMAD.HI.U32 R14, R4, R7, RZ ;  /* 0x00000007040e7227 */ /* 0x000fe200078e00ff */
[----:B------:R-:W-:-:S03]  /*d270*/  IABS R8, R5 ;  /* 0x0000000500087213 */ /* 0x000fc60000000000 */
[----:B------:R-:W-:Y:S01]  /*d280*/  @!P1 IMAD.MOV R3, RZ, RZ, -R3 ;  /* 0x000000ffff039224 */ /* 0x000fe200078e0a03 */
[----:B------:R-:W-:Y:S01]  /*d290*/  ISETP.GT.U32.AND P1, PT, R10, R15, PT ;  /* 0x0000000f0a00720c */ /* 0x000fe20003f24070 */
[--C-:B------:R-:W-:Y:S02]  /*d2a0*/  @!P2 IMAD.IADD R13, R13, 0x1, -R10.reuse ;  /* 0x000000010d0da824 */ /* 0x100fe400078e0a0a */
[----:B------:R-:W-:Y:S01]  /*d2b0*/  @!P4 IMAD.IADD R6, R6, 0x1, -R10 ;  /* 0x000000010606c824 */ /* 0x000fe200078e0a0a */
[----:B------:R0:W-:Y:S01]  /*d2c0*/  STL [R1+0x5a0], R3 ;  /* 0x0005a00301007387 */ /* 0x0001e20000100800 */
[----:B------:R-:W-:Y:S01]  /*d2d0*/  IMAD.MOV R14, RZ, RZ, -R14 ;  /* 0x000000ffff0e7224 */ /* 0x000fe200078e0a0e */
[C---:B------:R-:W-:Y:S02]  /*d2e0*/  ISETP.GT.U32.AND P2, PT, R10.reuse, R13, PT ;  /* 0x0000000d0a00720c */ /* 0x040fe40003f44070 */
[----:B------:R-:W-:-:S05]  /*d2f0*/  ISETP.GT.U32.AND P4, PT, R10, R6, PT ;  /* 0x000000060a00720c */ /* 0x000fca0003f84070 */
[----:B------:R-:W-:Y:S02]  /*d300*/  @!P1 IMAD.IADD R15, R15, 0x1, -R10 ;  /* 0x000000010f0f9824 */ /* 0x000fe400078e0a0a */
[----:B0-----:R-:W-:Y:S02]  /*d310*/  IMAD.MOV.U32 R3, RZ, RZ, R17 ;  /* 0x000000ffff037224 */ /* 0x001fe400078e0011 */
[----:B------:R-:W-:-:S04]  /*d320*/  IMAD.HI.U32 R17, R4, R16, RZ ;  /* 0x0000001004117227 */ /* 0x000fc800078e00ff */
[----:B------:R-:W-:Y:S01]  /*d330*/  @!P3 IMAD.MOV R3, RZ, RZ, -R3 ;  /* 0x000000ffff03b224 */ /* 0x000fe200078e0a03 */
[----:B------:R-:W-:Y:S01]  /*d340*/  ISETP.GE.AND P3, PT, R2, RZ, PT ;  /* 0x000000ff0200720c */ /* 0x000fe20003f66270 */
[----:B------:R-:W-:Y:S02]  /*d350*/  IMAD R2, R10, R14, R7 ;  /* 0x0000000e0a027224 */ /* 0x000fe400078e0207 */
[----:B------:R-:W-:Y:S01]  /*d360*/  IMAD.HI.U32 R7, R4, R11, RZ ;  /* 0x0000000b04077227 */ /* 0x000fe200078e00ff */
[----:B------:R0:W-:Y:S02]  /*d370*/  STL [R1+0x5f8], R3 ;  /* 0x0005f80301007387 */ /* 0x0001e40000100800 */
[----:B------:R-:W-:Y:S01]  /*d380*/  ISETP.GT.U32.AND P1, PT, R10, R2, PT ;  /* 0x000000020a00720c */ /* 0x000fe20003f24070 */
[----:B------:R-:W-:-:S04]  /*d390*/  IMAD.HI.U32 R14, R4, R8, RZ ;  /* 0x00000008040e7227 */ /* 0x000fc800078e00ff */
[----:B------:R-:W-:Y:S02]  /*d3a0*/  IMAD.MOV R7, RZ, RZ, -R7 ;  /* 0x000000ffff077224 */ /* 0x000fe400078e0a07 */
[----:B------:R-:W-:Y:S02]  /*d3b0*/  IMAD.MOV R17, RZ, RZ, -R17 ;  /* 0x000000ffff117224 */ /* 0x000fe400078e0a11 */
[----:B0-----:R-:W-:Y:S02]  /*d3c0*/  IMAD.MOV.U32 R3, RZ, RZ, R15 ;  /* 0x000000ffff037224 */ /* 0x001fe400078e000f */
[----:B------:R-:W-:Y:S02]  /*d3d0*/  IMAD.MOV R14, RZ, RZ, -R14 ;  /* 0x000000ffff0e7224 */ /* 0x000fe400078e0a0e */
[----:B------:R-:W-:Y:S02]  /*d3e0*/  @!P0 IMAD.MOV R3, RZ, RZ, -R3 ;  /* 0x000000ffff038224 */ /* 0x000fe400078e0a03 */
[----:B------:R-:W-:-:S02]  /*d3f0*/  IMAD R11, R10, R7, R11 ;  /* 0x000000070a0b7224 */ /* 0x000fc400078e020b */
[--C-:B------:R-:W-:Y:S01]  /*d400*/  @!P2 IMAD.IADD R13, R13, 0x1, -R10.reuse ;  /* 0x000000010d0da824 */ /* 0x100fe200078e0a0a */
[----:B------:R0:W-:Y:S01]  /*d410*/  STL [R1+0x598], R3 ;  /* 0x0005980301007387 */ /* 0x0001e20000100800 */
[----:B------:R-:W-:Y:S01]  /*d420*/  VIADD R7, R0, 0x10a ;  /* 0x0000010a00077836 */ /* 0x000fe20000000000 */
[----:B------:R-:W-:Y:S01]  /*d430*/  ISETP.GT.U32.AND P2, PT, R10, R11, PT ;  /* 0x0000000b0a00720c */ /* 0x000fe20003f44070 */
[----:B------:R-:W-:Y:S01]  /*d440*/  @!P4 IMAD.IADD R6, R6, 0x1, -R10 ;  /* 0x000000010606c824 */ /* 0x000fe200078e0a0a */
[----:B------:R-:W-:Y:S01]  /*d450*/  ISETP.GE.AND P4, PT, R9, RZ, PT ;  /* 0x000000ff0900720c */ /* 0x000fe20003f86270 */
[C---:B------:R-:W-:Y:S02]  /*d460*/  IMAD R9, R10.reuse, R17, R16 ;  /* 0x000000110a097224 */ /* 0x040fe400078e0210 */
[----:B------:R-:W-:Y:S01]  /*d470*/  IMAD R8, R10, R14, R8 ;  /* 0x0000000e0a087224 */ /* 0x000fe200078e0208 */
[----:B------:R-:W-:Y:S01]  /*d480*/  IABS R14, R7 ;  /* 0x00000007000e7213 */ /* 0x000fe20000000000 */
[----:B------:R-:W-:Y:S01]  /*d490*/  @!P1 IMAD.IADD R2, R2, 0x1, -R10 ;  /* 0x0000000102029824 */ /* 0x000fe200078e0a0a */
[----:B------:R-:W-:Y:S01]  /*d4a0*/  ISETP.GT.U32.AND P0, PT, R10, R9, PT ;  /* 0x000000090a00720c */ /* 0x000fe20003f04070 */
[----:B0-----:R-:W-:-:S02]  /*d4b0*/  IMAD.MOV.U32 R3, RZ, RZ, R13 ;  /* 0x000000ffff037224 */ /* 0x001fc400078e000d */
[----:B------:R-:W-:Y:S01]  /*d4c0*/  IMAD.MOV.U32 R15, RZ, RZ, R6 ;  /* 0x000000ffff0f7224 */ /* 0x000fe200078e0006 */
[C---:B------:R-:W-:Y:S01]  /*d4d0*/  ISETP.GT.U32.AND P1, PT, R10.reuse, R2, PT ;  /* 0x000000020a00720c */ /* 0x040fe20003f24070 */
[----:B------:R-:W-:Y:S01]  /*d4e0*/  @!P6 IMAD.MOV R3, RZ, RZ, -R3 ;  /* 0x000000ffff03e224 */ /* 0x000fe200078e0a03 */
[----:B------:R-:W-:Y:S01]  /*d4f0*/  ISETP.GT.U32.AND P6, PT, R10, R8, PT ;  /* 0x000000080a00720c */ /* 0x000fe20003fc4070 */
[----:B------:R-:W-:Y:S02]  /*d500*/  IMAD.MOV.U32 R6, RZ, RZ, R14 ;  /* 0x000000ffff067224 */ /* 0x000fe400078e000e */
        /* <DEDUP_REMOVED lines=11> */
[----:B------:R-:W-:Y:S01]  /*d5c0*/  @!P6 IMAD.IADD R8, R8, 0x1, -R10 ;  /* 0x000000010808e824 */ /* 0x000fe200078e0a0a */
[C---:B------:R-:W-:Y:S01]  /*d5d0*/  ISETP.GT.U32.AND P6, PT, R10.reuse, R11, PT ;  /* 0x0000000b0a00720c */ /* 0x040fe20003fc4070 */
[C---:B------:R-:W-:Y:S01]  /*d5e0*/  IMAD R6, R10.reuse, R13, R6 ;  /* 0x0000000d0a067224 */ /* 0x040fe200078e0206 */
[----:B------:R-:W-:Y:S01]  /*d5f0*/  ISETP.GT.U32.AND P2, PT, R10, R9, PT ;  /* 0x000000090a00720c */ /* 0x000fe20003f44070 */
[----:B------:R-:W-:Y:S01]  /*d600*/  @!P1 IMAD.IADD R2, R2, 0x1, -R10 ;  /* 0x0000000102029824 */ /* 0x000fe200078e0a0a */
[----:B------:R-:W-:Y:S01]  /*d610*/  ISETP.GE.AND P1, PT, R5, RZ, PT ;  /* 0x000000ff0500720c */ /* 0x000fe20003f26270 */
[----:B------:R-:W-:-:S04]  /*d620*/  IMAD.HI.U32 R13, R4, R16, RZ ;  /* 0x00000010040d7227 */ /* 0x000fc800078e00ff */
[----:B0-----:R-:W-:Y:S02]  /*d630*/  IMAD.MOV.U32 R3, RZ, RZ, R2 ;  /* 0x000000ffff037224 */ /* 0x001fe400078e0002 */
[----:B------:R-:W-:Y:S02]  /*d640*/  IMAD.MOV R13, RZ, RZ, -R13 ;  /* 0x000000ffff0d7224 */ /* 0x000fe400078e0a0d */
[----:B------:R-:W-:Y:S01]  /*d650*/  @!P3 IMAD.MOV R3, RZ, RZ, -R3 ;  /* 0x000000ffff03b224 */ /* 0x000fe200078e0a03 */
[C---:B------:R-:W-:Y:S01]  /*d660*/  ISETP.GT.U32.AND P3, PT, R10.reuse, R8, PT ;  /* 0x000000080a00720c */ /* 0x040fe20003f64070 */
[----:B------:R-:W-:Y:S02]  /*d670*/  IMAD R16, R10, R13, R16 ;  /* 0x0000000d0a107224 */ /* 0x000fe400078e0210 */
[--C-:B------:R-:W-:Y:S01]  /*d680*/  @!P6 IMAD.IADD R11, R11, 0x1, -R10.reuse ;  /* 0x000000010b0be824 */ /* 0x100fe200078e0a0a */
[----:B------:R0:W-:Y:S01]  /*d690*/  STL [R1+0x5f4], R3 ;  /* 0x0005f40301007387 */ /* 0x0001e20000100800 */
[----:B------:R-:W-:Y:S01]  /*d6a0*/  VIADD R7, R0, 0x108 ;  /* 0x0000010800077836 */ /* 0x000fe20000000000 */
[C---:B------:R-:W-:Y:S01]  /*d6b0*/  ISETP.GT.U32.AND P6, PT, R10.reuse, R16, PT ;  /* 0x000000100a00720c */ /* 0x040fe20003fc4070 */
[----:B------:R-:W-:Y:S01]  /*d6c0*/  @!P2 IMAD.IADD R9, R9, 0x1, -R10 ;  /* 0x000000010909a824 */ /* 0x000fe200078e0a0a */
[----:B------:R-:W-:Y:S01]  /*d6d0*/  ISETP.GT.U32.AND P2, PT, R10, R6, PT ;  /* 0x000000060a00720c */ /* 0x000fe20003f44070 */
[C---:B------:R-:W-:Y:S01]  /*d6e0*/  VIADD R5, R0.reuse, 0x107 ;  /* 0x0000010700057836 */ /* 0x040fe20000000000 */
[----:B------:R-:W-:Y:S01]  /*d6f0*/  IABS R15, R7 ;  /* 0x00000007000f7213 */ /* 0x000fe20000000000 */
[----:B------:R-:W-:-:S02]  /*d700*/  VIADD R2, R0, 0x106 ;  /* 0x0000010600027836 */ /* 0x000fc40000000000 */
[----:B------:R-:W-:Y:S01]  /*d710*/  @!P3 IMAD.IADD R8, R8, 0x1, -R10 ;  /* 0x000000010808b824 */ /* 0x000fe200078e0a0a */
[----:B------:R-:W-:Y:S01]  /*d720*/  IABS R14, R5 ;  /* 0x00000005000e7213 */ /* 0x000fe20000000000 */
[----:B0-----:R-:W-:Y:S01]  /*d730*/  IMAD.MOV.U32 R3, RZ, RZ, R9 ;  /* 0x000000ffff037224 */ /* 0x001fe200078e0009 */
[----:B------:R-:W-:Y:S01]  /*d740*/  ISETP.GE.AND P3, PT, R12, RZ, PT ;  /* 0x000000ff0c00720c */ /* 0x000fe20003f66270 */
[----:B------:R-:W-:Y:S01]  /*d750*/  IMAD.HI.U32 R12, R4, R15, RZ ;  /* 0x0000000f040c7227 */ /* 0x000fe200078e00ff */
[----:B------:R-:W-:-:S03]  /*d760*/  IABS R13, R2 ;  /* 0x00000002000d7213 */ /* 0x000fc60000000000 */
        /* <DEDUP_REMOVED lines=18> */
[----:B------:R0:W-:Y:S01]  /*d890*/  STL [R1+0x5c8], R11 ;  /* 0x0005c80b01007387 */ /* 0x0001e20000100800 */
[----:B------:R-:W-:Y:S01]  /*d8a0*/  @!P1 IMAD.MOV R3, RZ, RZ, -R3 ;  /* 0x000000ffff039224 */ /* 0x000fe200078e0a03 */
[----:B------:R-:W-:Y:S01]  /*d8b0*/  ISETP.GT.U32.AND P1, PT, R10, R14, PT ;  /* 0x0000000e0a00720c */ /* 0x000fe20003f24070 */
[----:B------:R-:W-:Y:S01]  /*d8c0*/  @!P6 IMAD.IADD R16, R16, 0x1, -R10 ;  /* 0x000000011010e824 */ /* 0x000fe200078e0a0a */
[----:B------:R-:W-:Y:S01]  /*d8d0*/  ISETP.GT.U32.AND P6, PT, R10, R13, PT ;  /* 0x0000000d0a00720c */ /* 0x000fe20003fc4070 */
[C---:B------:R-:W-:Y:S01]  /*d8e0*/  VIADD R12, R0.reuse, 0x105 ;  /* 0x00000105000c7836 */ /* 0x040fe20000000000 */
[----:B------:R1:W-:Y:S01]  /*d8f0*/  STL [R1+0x5d4], R3 ;  /* 0x0005d40301007387 */ /* 0x0003e20000100800 */
[----:B------:R-:W-:-:S02]  /*d900*/  VIADD R8, R0, 0x104 ;  /* 0x0000010400087836 */ /* 0x000fc40000000000 */
[--C-:B------:R-:W-:Y:S01]  /*d910*/  @!P5 IMAD.IADD R15, R15, 0x1, -R10.reuse ;  /* 0x000000010f0fd824 */ /* 0x100fe200078e0a0a */
[----:B------:R-:W-:Y:S01]  /*d920*/  IABS R7, R12 ;  /* 0x0000000c00077213 */ /* 0x000fe20000000000 */
[----:B------:R-:W-:Y:S01]  /*d930*/  @!P4 IMAD.IADD R6, R6, 0x1, -R10 ;  /* 0x000000010606c824 */ /* 0x000fe200078e0a0a */
[----:B------:R-:W-:Y:S01]  /*d940*/  ISETP.GE.AND P4, PT, R5, RZ, PT ;  /* 0x000000ff0500720c */ /* 0x000fe20003f86270 */
[----:B------:R-:W-:Y:S01]  /*d950*/  @!P3 IMAD.MOV R16, RZ, RZ, -R16 ;  /* 0x000000ffff10b224 */ /* 0x000fe200078e0a10 */
[----:B0-----:R-:W-:Y:S01]  /*d960*/  IABS R11, R8 ;  /* 0x00000008000b7213 */ /* 0x001fe20000000000 */
[----:B------:R-:W-:Y:S01]  /*d970*/  @!P1 IMAD.IADD R14, R14, 0x1, -R10 ;  /* 0x000000010e0e9824 */ /* 0x000fe200078e0a0a */
[----:B------:R-:W-:Y:S01]  /*d980*/  ISETP.GT.U32.AND P1, PT, R10, R15, PT ;  /* 0x0000000f0a00720c */ /* 0x000fe20003f24070 */
[----:B------:R-:W-:Y:S01]  /*d990*/  IMAD.HI.U32 R5, R4, R7, RZ ;  /* 0x0000000704057227 */ /* 0x000fe200078e00ff */
[----:B------:R-:W-:-:S03]  /*d9a0*/  ISETP.GE.AND P5, PT, R2, RZ, PT ;  /* 0x000000ff0200720c */ /* 0x000fc60003fa6270 */
[----:B------:R-:W-:Y:S01]  /*d9b0*/  @!P6 IMAD.IADD R13, R13, 0x1, -R10 ;  /* 0x000000010d0de824 */ /* 0x000fe200078e0a0a */
[----:B------:R-:W-:Y:S01]  /*d9c0*/  ISETP.GT.U32.AND P6, PT, R10, R14, PT ;  /* 0x0000000e0a00720c */ /* 0x000fe20003fc4070 */
[----:B-1----:R-:W-:Y:S02]  /*d9d0*/  IMAD.MOV.U32 R3, RZ, RZ, R6 ;  /* 0x000000ffff037224 */ /* 0x002fe400078e0006 */
[----:B------:R-:W-:Y:S02]  /*d9e0*/  IMAD.MOV R5, RZ, RZ, -R5 ;  /* 0x000000ffff057224 */ /* 0x000fe400078e0a05 */
[----:B------:R-:W-:-:S04]  /*d9f0*/  IMAD.HI.U32 R6, R4, R11, RZ ;  /* 0x0000000b04067227 */ /* 0x000fc800078e00ff */
[C---:B------:R-:W-:Y:S02]  /*da00*/  IMAD R7, R10.reuse, R5, R7 ;  /* 0x000000050a077224 */ /* 0x040fe400078e0207 */
[----:B------:R-:W-:Y:S02]  /*da10*/  IMAD.MOV R6, RZ, RZ, -R6 ;  /* 0x000000ffff067224 */ /* 0x000fe400078e0a06 */
[--C-:B------:R-:W-:Y:S01]  /*da20*/  @!P1 IMAD.IADD R15, R15, 0x1, -R10.reuse ;  /* 0x000000010f0f9824 */ /* 0x100fe200078e0a0a */
[C---:B------:R-:W-:Y:S01]  /*da30*/  ISETP.GT.U32.AND P1, PT, R10.reuse, R7, PT ;  /* 0x000000070a00720c */ /* 0x040fe20003f24070 */
[C---:B------:R-:W-:Y:S02]  /*da40*/  IMAD R11, R10.reuse, R6, R11 ;  /* 0x000000060a0b7224 */ /* 0x040fe400078e020b */
[----:B------:R-:W-:Y:S01]  /*da50*/  @!P0 IMAD.MOV R3, RZ, RZ, -R3 ;  /* 0x000000ffff038224 */ /* 0x000fe200078e0a03 */
[----:B------:R-:W-:Y:S01]  /*da60*/  ISETP.GT.U32.AND P0, PT, R10, R13, PT ;  /* 0x0000000d0a00720c */ /* 0x000fe20003f04070 */
[----:B------:R-:W-:Y:S01]  /*da70*/  @!P6 IMAD.IADD R14, R14, 0x1, -R10 ;  /* 0x000000010e0ee824 */ /* 0x000fe200078e0a0a */
[----:B------:R-:W-:Y:S01]  /*da80*/  ISETP.GT.U32.AND P6, PT, R10, R11, PT ;  /* 0x0000000b0a00720c */ /* 0x000fe20003fc4070 */
[C---:B------:R-:W-:Y:S01]  /*da90*/  VIADD R2, R0.reuse, 0x103 ;  /* 0x0000010300027836 */ /* 0x040fe20000000000 */
[----:B------:R0:W-:Y:S01]  /*daa0*/  STL [R1+0x5d8], R3 ;  /* 0x0005d80301007387 */ /* 0x0001e20000100800 */
[----:B------:R-:W-:-:S02]  /*dab0*/  VIADD R5, R0, 0x102 ;  /* 0x0000010200057836 */ /* 0x000fc40000000000 */
[----:B------:R-:W-:Y:S01]  /*dac0*/  @!P4 IMAD.MOV R14, RZ, RZ, -R14 ;  /* 0x000000ffff0ec224 */ /* 0x000fe200078e0a0e */
[----:B------:R-:W-:Y:S01]  /*dad0*/  IABS R17, R2 ;  /* 0x0000000200117213 */ /* 0x000fe20000000000 */
[----:B------:R-:W-:Y:S01]  /*dae0*/  @!P1 IMAD.IADD R7, R7, 0x1, -R10 ;  /* 0x0000000107079824 */ /* 0x000fe200078e0a0a */
[----:B------:R-:W-:Y:S01]  /*daf0*/  IABS R9, R5 ;  /* 0x0000000500097213 */ /* 0x000fe20000000000 */
[----:B------:R-:W-:Y:S01]  /*db00*/  STL [R1+0x594], R16 ;  /* 0x0005941001007387 */ /* 0x000fe20000100800 */
[----:B------:R-:W-:Y:S01]  /*db10*/  ISETP.GE.AND P1, PT, R8, RZ, PT ;  /* 0x000000ff0800720c */ /* 0x000fe20003f26270 */
[----:B------:R-:W-:Y:S01]  /*db20*/  IMAD.HI.U32 R18, R4, R17, RZ ;  /* 0x0000001104127227 */ /* 0x000fe200078e00ff */
[----:B------:R-:W-:-:S03]  /*db30*/  ISETP.GE.AND P4, PT, R2, RZ, PT ;  /* 0x000000ff0200720c */ /* 0x000fc60003f86270 */
[--C-:B------:R-:W-:Y:S01]  /*db40*/  @!P0 IMAD.IADD R13, R13, 0x1, -R10.reuse ;  /* 0x000000010d0d8824 */ /* 0x100fe200078e0a0a */
[----:B------:R-:W-:Y:S01]  /*db50*/  ISETP.GE.AND P0, PT, R12, RZ, PT ;  /* 0x000000ff0c00720c */ /* 0x000fe20003f06270 */
[----:B------:R-:W-:Y:S01]  /*db60*/  @!P6 IMAD.IADD R11, R11, 0x1, -R10 ;  /* 0x000000010b0be824 */ /* 0x000fe200078e0a0a */
[----:B------:R-:W-:Y:S01]  /*db70*/  ISETP.GT.U32.AND P6, PT, R10, R7, PT ;  /* 0x000000070a00720c */ /* 0x000fe20003fc4070 */
[----:B------:R-:W-:Y:S02]  /*db80*/  IMAD.MOV R18, RZ, RZ, -R18 ;  /* 0x000000ffff127224 */ /* 0x000fe400078e0a12 */
[----:B------:R-:W-:Y:S01]  /*db90*/  IMAD.HI.U32 R12, R4, R9, RZ ;  /* 0x00000009040c7227 */ /* 0x000fe200078e00ff */
[----:B------:R-:W-:-:S03]  /*dba0*/  ISETP.GT.U32.AND P3, PT, R10, R11, PT ;  /* 0x0000000b0a00720c */ /* 0x000fc60003f64070 */
[----:B0-----:R-:W-:Y:S02]  /*dbb0*/  IMAD.MOV.U32 R3, RZ, RZ, R15 ;  /* 0x000000ffff037224 */ /* 0x001fe400078e000f */
[C---:B------:R-:W-:Y:S02]  /*dbc0*/  IMAD R8, R10.reuse, R18, R17 ;  /* 0x000000120a087224 */ /* 0x040fe400078e0211 */
[----:B------:R-:W-:Y:S02]  /*dbd0*/  IMAD.MOV R12, RZ, RZ, -R12 ;  /* 0x000000ffff0c7224 */ /* 0x000fe400078e0a0c */
[----:B------:R-:W-:Y:S01]  /*dbe0*/  @!P2 IMAD.MOV R3, RZ, RZ, -R3 ;  /* 0x000000ffff03a224 */ /* 0x000fe200078e0a03 */
[C---:B------:R-:W-:Y:S01]  /*dbf0*/  ISETP.GT.U32.AND P2, PT, R10.reuse, R8, PT ;  /* 0x000000080a00720c */ /* 0x040fe20003f44070 */
[----:B------:R-:W-:Y:S02]  /*dc00*/  IMAD R2, R10, R12, R9 ;  /* 0x0000000c0a027224 */ /* 0x000fe400078e0209 */
[--C-:B------:R-:W-:Y:S01]  /*dc10*/  @!P6 IMAD.IADD R7, R7, 0x1, -R10.reuse ;  /* 0x000000010707e824 */ /* 0x100fe200078e0a0a */
[----:B------:R0:W-:Y:S01]  /*dc20*/  STL [R1+0x590], R3 ;  /* 0x0005900301007387 */ /* 0x0001e20000100800 */
[----:B------:R-:W-:Y:S01]  /*dc30*/  VIADD R6, R0, 0x101 ;  /* 0x0000010100067836 */ /* 0x000fe20000000000 */
[----:B------:R-:W-:Y:S01]  /*dc40*/  ISETP.GT.U32.AND P6, PT, R10, R2, PT ;  /* 0x000000020a00720c */ /* 0x000fe20003fc4070 */
[----:B------:R-:W-:Y:S01]  /*dc50*/  @!P3 IMAD.IADD R11, R11, 0x1, -R10 ;  /* 0x000000010b0bb824 */ /* 0x000fe200078e0a0a */
[----:B------:R1:W-:Y:S01]  /*dc60*/  STL [R1+0x588], R14 ;  /* 0x0005880e01007387 */ /* 0x0003e20000100800 */
[----:B------:R-:W-:Y:S01]  /*dc70*/  VIADD R9, R0, 0xfe ;  /* 0x000000fe00097836 */ /* 0x000fe20000000000 */
[----:B------:R-:W-:-:S02]  /*dc80*/  IABS R19, R6 ;  /* 0x0000000600137213 */ /* 0x000fc40000000000 */
[----:B------:R-:W-:Y:S01]  /*dc90*/  ISETP.GE.AND P3, PT, R6, RZ, PT ;  /* 0x000000ff0600720c */ /* 0x000fe20003f66270 */
[----:B------:R-:W-:Y:S01]  /*dca0*/  @!P2 IMAD.IADD R8, R8, 0x1, -R10 ;  /* 0x000000010808a824 */ /* 0x000fe200078e0a0a */
[----:B------:R-:W-:Y:S01]  /*dcb0*/  IABS R17, R9 ;  /* 0x0000000900117213 */ /* 0x000fe20000000000 */
[----:B0-----:R-:W-:Y:S02]  /*dcc0*/  IMAD.MOV.U32 R3, RZ, RZ, R13 ;  /* 0x000000ffff037224 */ /* 0x001fe400078e000d */
[----:B------:R-:W-:-:S04]  /*dcd0*/  IMAD.HI.U32 R13, R4, R19, RZ ;  /* 0x00000013040d7227 */ /* 0x000fc800078e00ff */
[----:B------:R-:W-:Y:S01]  /*dce0*/  @!P5 IMAD.MOV R3, RZ, RZ, -R3 ;  /* 0x000000ffff03d224 */ /* 0x000fe200078e0a03 */
[----:B------:R-:W-:Y:S01]  /*dcf0*/  ISETP.GE.AND P5, PT, R5, RZ, PT ;  /* 0x000000ff0500720c */ /* 0x000fe20003fa6270 */
[----:B------:R-:W-:Y:S02]  /*dd00*/  VIADD R5, R0, 0x100 ;  /* 0x0000010000057836 */ /* 0x000fe40000000000 */
[----:B------:R-:W-:Y:S01]  /*dd10*/  @!P6 IMAD.IADD R2, R2, 0x1, -R10 ;  /* 0x000000010202e824 */ /* 0x000fe200078e0a0a */
[----:B------:R0:W-:Y:S01]  /*dd20*/  STL [R1+0x57c], R3 ;  /* 0x00057c0301007387 */ /* 0x0001e20000100800 */
[----:B------:R-:W-:Y:S01]  /*dd30*/  ISETP.GT.U32.AND P6, PT, R10, R8, PT ;  /* 0x000000080a00720c */ /* 0x000fe20003fc4070 */
[----:B------:R-:W-:Y:S01]  /*dd40*/  IMAD.MOV R13, RZ, RZ, -R13 ;  /* 0x000000ffff0d7224 */ /* 0x000fe200078e0a0d */
[----:B------:R-:W-:Y:S01]  /*dd50*/  IABS R18, R5 ;  /* 0x0000000500127213 */ /* 0x000fe20000000000 */
[----:B------:R-:W-:Y:S01]  /*dd60*/  VIADD R6, R0, 0xff ;  /* 0x000000ff00067836 */ /* 0x000fe20000000000 */
[----:B------:R-:W-:Y:S01]  /*dd70*/  ISETP.GE.AND P2, PT, R5, RZ, PT ;  /* 0x000000ff0500720c */ /* 0x000fe20003f46270 */
[----:B------:R-:W-:-:S02]  /*dd80*/  IMAD R19, R10, R13, R19 ;  /* 0x0000000d0a137224 */ /* 0x000fc400078e0213 */
[----:B------:R-:W-:Y:S01]  /*dd90*/  VIADD R5, R0, 0xfd ;  /* 0x000000fd00057836 */ /* 0x000fe20000000000 */
[----:B-1----:R-:W-:Y:S01]  /*dda0*/  IABS R14, R6 ;  /* 0x00000006000e7213 */ /* 0x002fe20000000000 */
[----:B0-----:R-:W-:Y:S02]  /*ddb0*/  IMAD.MOV.U32 R3, RZ, RZ, R7 ;  /* 0x000000ffff037224 */ /* 0x001fe400078e0007 */
[----:B------:R-:W-:Y:S01]  /*ddc0*/  IMAD.HI.U32 R7, R4, R18, RZ ;  /* 0x0000001204077227 */ /* 0x000fe200078e00ff */
[----:B------:R-:W-:-:S03]  /*ddd0*/  IABS R16, R5 ;  /* 0x0000000500107213 */ /* 0x000fc60000000000 */
[----:B------:R-:W-:Y:S01]  /*dde0*/  @!P0 IMAD.MOV R3, RZ, RZ, -R3 ;  /* 0x000000ffff038224 */ /* 0x000fe200078e0a03 */
[----:B------:R-:W-:Y:S01]  /*ddf0*/  ISETP.GT.U32.AND P0, PT, R10, R2, PT ;  /* 0x000000020a00720c */ /* 0x000fe20003f04070 */
[----:B------:R-:W-:Y:S02]  /*de00*/  IMAD.MOV R7, RZ, RZ, -R7 ;  /* 0x000000ffff077224 */ /* 0x000fe400078e0a07 */
[----:B------:R-:W-:Y:S01]  /*de10*/  @!P6 IMAD.IADD R8, R8, 0x1, -R10 ;  /* 0x000000010808e824 */ /* 0x000fe200078e0a0a */
[----:B------:R0:W-:Y:S01]  /*de20*/  STL [R1+0x5b0], R3 ;  /* 0x0005b00301007387 */ /* 0x0001e20000100800 */
[----:B------:R-:W-:Y:S02]  /*de30*/  IMAD R18, R10, R7, R18 ;  /* 0x000000070a127224 */ /* 0x000fe400078e0212 */
[----:B------:R-:W-:-:S03]  /*de40*/  IMAD.HI.U32 R7, R4, R17, RZ ;  /* 0x0000001104077227 */ /* 0x000fc600078e00ff */
[----:B------:R-:W-:Y:S01]  /*de50*/  ISETP.GT.U32.AND P6, PT, R10, R18, PT ;  /* 0x000000120a00720c */ /* 0x000fe20003fc4070 */
[----:B------:R-:W-:Y:S02]  /*de60*/  IMAD.MOV R7, RZ, RZ, -R7 ;  /* 0x000000ffff077224 */ /* 0x000fe400078e0a07 */
[----:B------:R-:W-:Y:S01]  /*de70*/  @!P0 IMAD.IADD R2, R2, 0x1, -R10 ;  /* 0x0000000102028824 */ /* 0x000fe200078e0a0a */
[----:B------:R-:W-:Y:S01]  /*de80*/  ISETP.GE.AND P0, PT, R6, RZ, PT ;  /* 0x000000ff0600720c */ /* 0x000fe20003f06270 */
[----:B0-----:R-:W-:Y:S02]  /*de90*/  IMAD.MOV.U32 R3, RZ, RZ, R11 ;  /* 0x000000ffff037224 */ /* 0x001fe400078e000b */
[----:B------:R-:W-:-:S04]  /*dea0*/  IMAD.HI.U32 R11, R4, R14, RZ ;  /* 0x0000000e040b7227 */ /* 0x000fc800078e00ff */
[----:B------:R-:W-:Y:S01]  /*deb0*/  @!P1 IMAD.MOV R3, RZ, RZ, -R3 ;  /* 0x000000ffff039224 */ /* 0x000fe200078e0a03 */
[----:B------:R-:W-:Y:S01]  /*dec0*/  ISETP.GT.U32.AND P1, PT, R10, R19, PT ;  /* 0x000000130a00720c */ /* 0x000fe20003f24070 */
[----:B------:R-:W-:Y:S02]  /*ded0*/  @!P6 IMAD.IADD R18, R18, 0x1, -R10 ;  /* 0x000000011212e824 */ /* 0x000fe400078e0a0a */
[----:B------:R-:W-:Y:S01]  /*dee0*/  IMAD.MOV R11, RZ, RZ, -R11 ;  /* 0x000000ffff0b7224 */ /* 0x000fe200078e0a0b */
[----:B------:R0:W-:Y:S01]  /*def0*/  STL [R1+0x5ac], R3 ;  /* 0x0005ac0301007387 */ /* 0x0001e20000100800 */
[C---:B------:R-:W-:Y:S02]  /*df00*/  IMAD R17, R10.reuse, R7, R17 ;  /* 0x000000070a117224 */ /* 0x040fe400078e0211 */
[----:B------:R-:W-:Y:S02]  /*df10*/  IMAD R14, R10, R11, R14 ;  /* 0x0000000b0a0e7224 */ /* 0x000fe400078e020e */
[----:B------:R-:W-:-:S04]  /*df20*/  IMAD.HI.U32 R6, R4, R16, RZ ;  /* 0x0000001004067227 */ /* 0x000fc800078e00ff */
[----:B------:R-:W-:Y:S01]  /*df30*/  @!P1 IMAD.IADD R19, R19, 0x1, -R10 ;  /* 0x0000000113139824 */ /* 0x000fe200078e0a0a */
[----:B------:R-:W-:Y:S01]  /*df40*/  ISETP.GE.AND P1, PT, R9, RZ, PT ;  /* 0x000000ff0900720c */ /* 0x000fe20003f26270 */
[----:B0-----:R-:W-:Y:S02]  /*df50*/  IMAD.MOV.U32 R3, RZ, RZ, R8 ;  /* 0x000000ffff037224 */ /* 0x001fe400078e0008 */
[----:B------:R-:W-:Y:S01]  /*df60*/  IMAD.MOV R6, RZ, RZ, -R6 ;  /* 0x000000ffff067224 */ /* 0x000fe200078e0a06 */
[C---:B------:R-:W-:Y:S01]  /*df70*/  ISETP.GT.U32.AND P6, PT, R10.reuse, R19, PT ;  /* 0x000000130a00720c */ /* 0x040fe20003fc4070 */
[----:B------:R-:W-:Y:S01]  /*df80*/  @!P4 IMAD.MOV R3, RZ, RZ, -R3 ;  /* 0x000000ffff03c224 */ /* 0x000fe200078e0a03 */
[----:B------:R-:W-:Y:S01]  /*df90*/  ISETP.GT.U32.AND P4, PT, R10, R18, PT ;  /* 0x000000120a00720c */ /* 0x000fe20003f84070 */
[----:B------:R-:W-:Y:S02]  /*dfa0*/  VIADD R9, R0, 0xfc ;  /* 0x000000fc00097836 */ /* 0x000fe40000000000 */
[----:B------:R-:W-:Y:S01]  /*dfb0*/  IMAD R16, R10, R6, R16 ;  /* 0x000000060a107224 */ /* 0x000fe200078e0210 */
[----:B------:R0:W-:Y:S01]  /*dfc0*/  STL [R1+0x574], R3 ;  /* 0x0005740301007387 */ /* 0x0001e20000100800 */
[C---:B------:R-:W-:Y:S01]  /*dfd0*/  VIADD R13, R0.reuse, 0xf9 ;  /* 0x000000f9000d7836 */ /* 0x040fe20000000000 */
[----:B------:R-:W-:Y:S01]  /*dfe0*/  IABS R12, R9 ;  /* 0x00000009000c7213 */ /* 0x000fe20000000000 */
[----:B------:R-:W-:-:S03]  /*dff0*/  VIADD R11, R0, 0xfa ;  /* 0x000000fa000b7836 */ /* 0x000fc60000000000 */
[----:B------:R-:W-:Y:S01]  /*e000*/  IABS R6, R13 ;  /* 0x0000000d00067213 */ /* 0x000fe20000000000 */
[--C-:B------:R-:W-:Y:S01]  /*e010*/  @!P6 IMAD.IADD R19, R19, 0x1, -R10.reuse ;  /* 0x000000011313e824 */ /* 0x100fe200078e0a0a */
[----:B------:R-:W-:Y:S01]  /*e020*/  ISETP.GT.U32.AND P6, PT, R10, R17, PT ;  /* 0x000000110a00720c */ /* 0x000fe20003fc4070 */
[----:B------:R-:W-:Y:S01]  /*e030*/  @!P4 IMAD.IADD R18, R18, 0x1, -R10 ;  /* 0x000000011212c824 */ /* 0x000fe200078e0a0a */
[----:B------:R-:W-:Y:S01]  /*e040*/  ISETP.GT.U32.AND P4, PT, R10, R16, PT ;  /* 0x000000100a00720c */ /* 0x000fe20003f84070 */
[----:B0-----:R-:W-:Y:S01]  /*e050*/  IMAD.MOV.U32 R3, RZ, RZ, R2 ;  /* 0x000000ffff037224 */ /* 0x001fe200078e0002 */
[----:B------:R-:W-:Y:S01]  /*e060*/  IABS R7, R11 ;  /* 0x0000000b00077213 */ /* 0x000fe20000000000 */
[----:B------:R-:W-:Y:S02]  /*e070*/  VIADD R2, R0, 0xfb ;  /* 0x000000fb00027836 */ /* 0x000fe40000000000 */
[----:B------:R-:W-:Y:S01]  /*e080*/  @!P5 IMAD.MOV R3, RZ, RZ, -R3 ;  /* 0x000000ffff03d224 */ /* 0x000fe200078e0a03 */
[----:B------:R-:W-:Y:S01]  /*e090*/  ISETP.GT.U32.AND P5, PT, R10, R14, PT ;  /* 0x0000000e0a00720c */ /* 0x000fe20003fa4070 */
[----:B------:R-:W-:Y:S01]  /*e0a0*/  IMAD.MOV.U32 R20, RZ, RZ, R19 ;  /* 0x000000ffff147224 */ /* 0x000fe200078e0013 */
[----:B------:R-:W-:Y:S01]  /*e0b0*/  IABS R8, R2 ;  /* 0x0000000200087213 */ /* 0x000fe20000000000 */
[----:B------:R-:W-:Y:S01]  /*e0c0*/  IMAD.HI.U32 R15, R4, R12, RZ ;  /* 0x0000000c040f7227 */ /* 0x000fe200078e00ff */
[----:B------:R0:W-:Y:S03]  /*e0d0*/  STL [R1+0x59c], R3 ;  /* 0x00059c0301007387 */ /* 0x0001e60000100800 */
[----:B------:R-:W-:-:S02]  /*e0e0*/  @!P6 IMAD.IADD R17, R17, 0x1, -R10 ;  /* 0x000000011111e824 */ /* 0x000fc400078e0a0a */
[----:B------:R-:W-:Y:S02]  /*e0f0*/  @!P3 IMAD.MOV R20, RZ, RZ, -R20 ;  /* 0x000000ffff14b224 */ /* 0x000fe400078e0a14 */
[----:B------:R-:W-:Y:S01]  /*e100*/  IMAD.MOV R15, RZ, RZ, -R15 ;  /* 0x000000ffff0f7224 */ /* 0x000fe200078e0a0f */
[----:B------:R-:W-:Y:S01]  /*e110*/  ISETP.GT.U32.AND P3, PT, R10, R17, PT ;  /* 0x000000110a00720c */ /* 0x000fe20003f64070 */
[----:B------:R-:W-:Y:S01]  /*e120*/  @!P5 IMAD.IADD R14, R14, 0x1, -R10 ;  /* 0x000000010e0ed824 */ /* 0x000fe200078e0a0a */
[----:B------:R-:W-:Y:S01]  /*e130*/  ISETP.GE.AND P5, PT, R5, RZ, PT ;  /* 0x000000ff0500720c */ /* 0x000fe20003fa6270 */
[----:B------:R-:W-:Y:S01]  /*e140*/  IMAD.HI.U32 R5, R4, R8, RZ ;  /* 0x0000000804057227 */ /* 0x000fe200078e00ff */
[----:B------:R-:W-:Y:S02]  /*e150*/  STL [R1+0x570], R20 ;  /* 0x0005701401007387 */ /* 0x000fe40000100800 */
[----:B------:R-:W-:Y:S01]  /*e160*/  ISETP.GT.U32.AND P6, PT, R10, R14, PT ;  /* 0x0000000e0a00720c */ /* 0x000fe20003fc4070 */
[----:B------:R-:W-:-:S02]  /*e170*/  IMAD.MOV R5, RZ, RZ, -R5 ;  /* 0x000000ffff057224 */ /* 0x000fc400078e0a05 */
[----:B0-----:R-:W-:Y:S02]  /*e180*/  IMAD.MOV.U32 R3, RZ, RZ, R18 ;  /* 0x000000ffff037224 */ /* 0x001fe400078e0012 */
[----:B------:R-:W-:Y:S02]  /*e190*/  IMAD R12, R10, R15, R12 ;  /* 0x0000000f0a0c7224 */ /* 0x000fe400078e020c */
[----:B------:R-:W-:Y:S02]  /*e1a0*/  @!P4 IMAD.IADD R16, R16, 0x1, -R10 ;  /* 0x000000011010c824 */ /* 0x000fe400078e0a0a */
[----:B------:R-:W-:Y:S01]  /*e1b0*/  @!P2 IMAD.MOV R3, RZ, RZ, -R3 ;  /* 0x000000ffff03a224 */ /* 0x000fe200078e0a03 */
[----:B------:R-:W-:Y:S01]  /*e1c0*/  ISETP.GE.AND P2, PT, R9, RZ, PT ;  /* 0x000000ff0900720c */ /* 0x000fe20003f46270 */
[C---:B------:R-:W-:Y:S01]  /*e1d0*/  IMAD R8, R10.reuse, R5, R8 ;  /* 0x000000050a087224 */ /* 0x040fe200078e0208 */
[----:B------:R-:W-:Y:S01]  /*e1e0*/  ISETP.GT.U32.AND P4, PT, R10, R16, PT ;  /* 0x000000100a00720c */ /* 0x000fe20003f84070 */
[--C-:B------:R-:W-:Y:S01]  /*e1f0*/  @!P6 IMAD.IADD R14, R14, 0x1, -R10.reuse ;  /* 0x000000010e0ee824 */ /* 0x100fe200078e0a0a */
[----:B------:R-:W-:Y:S01]  /*e200*/  ISETP.GT.U32.AND P6, PT, R10, R12, PT ;  /* 0x0000000c0a00720c */ /* 0x000fe20003fc4070 */
[----:B------:R-:W-:Y:S01]  /*e210*/  IMAD.HI.U32 R9, R4, R6, RZ ;  /* 0x0000000604097227 */ /* 0x000fe200078e00ff */
[----:B------:R0:W-:Y:S03]  /*e220*/  STL [R1+0x56c], R3 ;  /* 0x00056c0301007387 */ /* 0x0001e60000100800 */
[----:B------:R-:W-:Y:S01]  /*e230*/  @!P3 IMAD.IADD R17, R17, 0x1, -R10 ;  /* 0x000000011111b824 */ /* 0x000fe200078e0a0a */
[----:B------:R-:W-:Y:S01]  /*e240*/  ISETP.GT.U32.AND P3, PT, R10, R8, PT ;  /* 0x000000080a00720c */ /* 0x000fe20003f64070 */
[----:B------:R-:W-:-:S02]  /*e250*/  IMAD.MOV R9, RZ, RZ, -R9 ;  /* 0x000000ffff097224 */ /* 0x000fc400078e0a09 */
[----:B------:R-:W-:Y:S02]  /*e260*/  VIADD R5, R0, 0xf8 ;  /* 0x000000f800057836 */ /* 0x000fe40000000000 */
[----:B------:R-:W-:Y:S02]  /*e270*/  IMAD R6, R10, R9, R6 ;  /* 0x000000090a067224 */ /* 0x000fe400078e0206 */
[----:B------:R-:W-:Y:S02]  /*e280*/  @!P6 IMAD.IADD R12, R12, 0x1, -R10 ;  /* 0x000000010c0ce824 */ /* 0x000fe400078e0a0a */
[----:B0-----:R-:W-:Y:S02]  /*e290*/  IMAD.MOV.U32 R3, RZ, RZ, R14 ;  /* 0x000000ffff037224 */ /* 0x001fe400078e000e */
[----:B------:R-:W-:Y:S01]  /*e2a0*/  @!P1 IMAD.MOV R17, RZ, RZ, -R17 ;  /* 0x000000ffff119224 */ /* 0x000fe200078e0a11 */
[----:B------:R-:W-:Y:S01]  /*e2b0*/  ISETP.GT.U32.AND P1, PT, R10, R6, PT ;  /* 0x000000060a00720c */ /* 0x000fe20003f24070 */
[----:B------:R-:W-:-:S04]  /*e2c0*/  IMAD.HI.U32 R15, R4, R7, RZ ;  /* 0x00000007040f7227 */ /* 0x000fc800078e00ff */
[--C-:B------:R-:W-:Y:S01]  /*e2d0*/  @!P4 IMAD.IADD R16, R16, 0x1, -R10.reuse ;  /* 0x000000011010c824 */ /* 0x100fe200078e0a0a */
[----:B------:R-:W-:Y:S01]  /*e2e0*/  ISETP.GE.AND P4, PT, R2, RZ, PT ;  /* 0x000000ff0200720c */ /* 0x000fe20003f86270 */
[----:B------:R-:W-:Y:S01]  /*e2f0*/  @!P3 IMAD.IADD R8, R8, 0x1, -R10 ;  /* 0x000000010808b824 */ /* 0x000fe200078e0a0a */
[----:B------:R-:W-:Y:S01]  /*e300*/  IABS R2, R5 ;  /* 0x0000000500027213 */ /* 0x000fe20000000000 */
[----:B------:R-:W-:Y:S01]  /*e310*/  @!P0 IMAD.MOV R3, RZ, RZ, -R3 ;  /* 0x000000ffff038224 */ /* 0x000fe200078e0a03 */
[C---:B------:R-:W-:Y:S01]  /*e320*/  ISETP.GT.U32.AND P0, PT, R10.reuse, R12, PT ;  /* 0x0000000c0a00720c */ /* 0x040fe20003f04070 */
[----:B------:R-:W-:Y:S01]  /*e330*/  IMAD.MOV R15, RZ, RZ, -R15 ;  /* 0x000000ffff0f7224 */ /* 0x000fe200078e0a0f */
[----:B------:R-:W-:Y:S01]  /*e340*/  ISETP.GT.U32.AND P3, PT, R10, R8, PT ;  /* 0x000000080a00720c */ /* 0x000fe20003f64070 */
[----:B------:R-:W-:Y:S01]  /*e350*/  VIADD R9, R0, 0xf7 ;  /* 0x000000f700097836 */ /* 0x000fe20000000000 */
[----:B------:R0:W-:Y:S01]  /*e360*/  STL [R1+0x568], R3 ;  /* 0x0005680301007387 */ /* 0x0001e20000100800 */
[----:B------:R-:W-:-:S02]  /*e370*/  IMAD R7, R10, R15, R7 ;  /* 0x0000000f0a077224 */ /* 0x000fc400078e0207 */
[----:B------:R-:W-:Y:S01]  /*e380*/  IMAD.HI.U32 R14, R4, R2, RZ ;  /* 0x00000002040e7227 */ /* 0x000fe200078e00ff */
[----:B------:R-:W-:Y:S01]  /*e390*/  IABS R15, R9 ;  /* 0x00000009000f7213 */ /* 0x000fe20000000000 */
[----:B------:R-:W-:Y:S01]  /*e3a0*/  STL [R1+0x560], R17 ;  /* 0x0005601101007387 */ /* 0x000fe20000100800 */
[----:B------:R-:W-:Y:S01]  /*e3b0*/  ISETP.GT.U32.AND P6, PT, R10, R7, PT ;  /* 0x000000070a00720c */ /* 0x000fe20003fc4070 */
[----:B------:R-:W-:Y:S02]  /*e3c0*/  IMAD.MOV R14, RZ, RZ, -R14 ;  /* 0x000000ffff0e7224 */ /* 0x000fe400078e0a0e */
[----:B------:R-:W-:Y:S02]  /*e3d0*/  @!P1 IMAD.IADD R6, R6, 0x1, -R10 ;  /* 0x0000000106069824 */ /* 0x000fe400078e0a0a */
[----:B0-----:R-:W-:Y:S02]  /*e3e0*/  IMAD.MOV.U32 R3, RZ, RZ, R16 ;  /* 0x000000ffff037224 */ /* 0x001fe400078e0010 */
[C---:B------:R-:W-:Y:S01]  /*e3f0*/  IMAD R2, R10.reuse, R14, R2 ;  /* 0x0000000e0a027224 */ /* 0x040fe200078e0202 */
[----:B------:R-:W-:Y:S01]  /*e400*/  ISETP.GT.U32.AND P1, PT, R10, R6, PT ;  /* 0x000000060a00720c */ /* 0x000fe20003f24070 */
[----:B------:R-:W-:Y:S01]  /*e410*/  @!P5 IMAD.MOV R3, RZ, RZ, -R3 ;  /* 0x000000ffff03d224 */ /* 0x000fe200078e0a03 */
[----:B------:R-:W-:Y:S01]  /*e420*/  ISETP.GE.AND P5, PT, R11, RZ, PT ;  /* 0x000000ff0b00720c */ /* 0x000fe20003fa6270 */
[----:B------:R-:W-:-:S02]  /*e430*/  IMAD.MOV.U32 R11, RZ, RZ, R15 ;  /* 0x000000ffff0b7224 */ /* 0x000fc400078e000f */
[--C-:B------:R-:W-:Y:S01]  /*e440*/  @!P0 IMAD.IADD R12, R12, 0x1, -R10.reuse ;  /* 0x000000010c0c8824 */ /* 0x100fe200078e0a0a */
[----:B------:R-:W-:Y:S01]  /*e450*/  ISETP.GE.AND P0, PT, R13, RZ, PT ;  /* 0x000000ff0d00720c */ /* 0x000fe20003f06270 */
[----:B------:R-:W-:Y:S01]  /*e460*/  IMAD.HI.U32 R13, R4, R11, RZ ;  /* 0x0000000b040d7227 */ /* 0x000fe200078e00ff */
[----:B------:R0:W-:Y:S03]  /*e470*/  STL [R1+0x558], R3 ;  /* 0x0005580301007387 */ /* 0x0001e60000100800 */
[--C-:B------:R-:W-:Y:S01]  /*e480*/  @!P3 IMAD.IADD R8, R8, 0x1, -R10.reuse ;  /* 0x000000010808b824 */ /* 0x100fe200078e0a0a */
[----:B------:R-:W-:Y:S01]  /*e490*/  ISETP.GT.U32.AND P3, PT, R10, R2, PT ;  /* 0x000000020a00720c */ /* 0x000fe20003f64070 */
[----:B------:R-:W-:Y:S02]  /*e4a0*/  IMAD.MOV R13, RZ, RZ, -R13 ;  /* 0x000000ffff0d7224 */ /* 0x000fe400078e0a0d */
[----:B------:R-:W-:-:S02]  /*e4b0*/  @!P6 IMAD.IADD R7, R7, 0x1, -R10 ;  /* 0x000000010707e824 */ /* 0x000fc400078e0a0a */
[----:B------:R-:W-:Y:S02]  /*e4c0*/  @!P1 IMAD.IADD R6, R6, 0x1, -R10 ;  /* 0x0000000106069824 */ /* 0x000fe400078e0a0a */
[----:B0-----:R-:W-:Y:S01]  /*e4d0*/  IMAD.MOV.U32 R3, RZ, RZ, R12 ;  /* 0x000000ffff037224 */ /* 0x001fe200078e000c */
[----:B------:R-:W-:Y:S01]  /*e4e0*/  ISETP.GT.U32.AND P6, PT, R10, R7, PT ;  /* 0x000000070a00720c */ /* 0x000fe20003fc4070 */
[----:B------:R-:W-:Y:S02]  /*e4f0*/  VIADD R19, R0, 0xf6 ;  /* 0x000000f600137836 */ /* 0x000fe40000000000 */
[----:B------:R-:W-:Y:S01]  /*e500*/  @!P2 IMAD.MOV R3, RZ, RZ, -R3 ;  /* 0x000000ffff03a224 */ /* 0x000fe200078e0a03 */
[----:B------:R-:W-:Y:S01]  /*e510*/  ISETP.GE.AND P2, PT, R5, RZ, PT ;  /* 0x000000ff0500720c */ /* 0x000fe20003f46270 */
[----:B------:R-:W-:Y:S02]  /*e520*/  IMAD R5, R10, R13, R11 ;  /* 0x0000000d0a057224 */ /* 0x000fe400078e020b */
[--C-:B------:R-:W-:Y:S01]  /*e530*/  @!P3 IMAD.IADD R2, R2, 0x1, -R10.reuse ;  /* 0x000000010202b824 */ /* 0x100fe200078e0a0a */
[----:B------:R0:W-:Y:S01]  /*e540*/  STL [R1+0x550], R3 ;  /* 0x0005500301007387 */ /* 0x0001e20000100800 */
[----:B------:R-:W-:Y:S01]  /*e550*/  VIADD R12, R0, 0xf5 ;  /* 0x000000f5000c7836 */ /* 0x000fe20000000000 */
[----:B------:R-:W-:Y:S01]  /*e560*/  ISETP.GT.U32.AND P1, PT, R10, R5, PT ;  /* 0x000000050a00720c */ /* 0x000fe20003f24070 */
[----:B------:R-:W-:Y:S01]  /*e570*/  VIADD R18, R0, 0xf2 ;  /* 0x000000f200127836 */ /* 0x000fe20000000000 */
[----:B------:R-:W-:Y:S01]  /*e580*/  ISETP.GT.U32.AND P3, PT, R10, R2, PT ;  /* 0x000000020a00720c */ /* 0x000fe20003f64070 */
[----:B------:R-:W-:Y:S01]  /*e590*/  @!P6 IMAD.IADD R7, R7, 0x1, -R10 ;  /* 0x000000010707e824 */ /* 0x000fe200078e0a0a */
[----:B------:R-:W-:Y:S01]  /*e5a0*/  ISETP.GE.AND P6, PT, R9, RZ, PT ;  /* 0x000000ff0900720c */ /* 0x000fe20003fc6270 */
[----:B------:R-:W-:-:S02]  /*e5b0*/  VIADD R9, R0, 0xf4 ;  /* 0x000000f400097836 */ /* 0x000fc40000000000 */
[----:B------:R-:W-:Y:S01]  /*e5c0*/  @!P5 IMAD.MOV R7, RZ, RZ, -R7 ;  /* 0x000000ffff07d224 */ /* 0x000fe200078e0a07 */
[----:B------:R-:W-:Y:S01]  /*e5d0*/  ISETP.GE.AND P5, PT, R12, RZ, PT ;  /* 0x000000ff0c00720c */ /* 0x000fe20003fa6270 */
[----:B0-----:R-:W-:Y:S01]  /*e5e0*/  IMAD.MOV.U32 R3, RZ, RZ, R8 ;  /* 0x000000ffff037224 */ /* 0x001fe200078e0008 */
[----:B------:R-:W-:Y:S01]  /*e5f0*/  IABS R12, R12 ;  /* 0x0000000c000c7213 */ /* 0x000fe20000000000 */
[----:B------:R-:W-:Y:S02]  /*e600*/  VIADD R8, R0, 0xf3 ;  /* 0x000000f300087836 */ /* 0x000fe40000000000 */
[----:B------:R-:W-:Y:S01]  /*e610*/  @!P4 IMAD.MOV R3, RZ, RZ, -R3 ;  /* 0x000000ffff03c224 */ /* 0x000fe200078e0a03 */
[----:B------:R-:W-:Y:S01]  /*e620*/  ISETP.GE.AND P4, PT, R19, RZ, PT ;  /* 0x000000ff1300720c */ /* 0x000fe20003f86270 */
[--C-:B------:R-:W-:Y:S01]  /*e630*/  @!P1 IMAD.IADD R5, R5, 0x1, -R10.reuse ;  /* 0x0000000105059824 */ /* 0x100fe200078e0a0a */
[----:B------:R-:W-:Y:S01]  /*e640*/  IABS R19, R19 ;  /* 0x0000001300137213 */ /* 0x000fe20000000000 */
[----:B------:R-:W-:Y:S01]  /*e650*/  @!P3 IMAD.IADD R2, R2, 0x1, -R10 ;  /* 0x000000010202b824 */ /* 0x000fe200078e0a0a */
[----:B------:R0:W-:Y:S01]  /*e660*/  STL [R1+0x544], R3 ;  /* 0x0005440301007387 */ /* 0x0001e20000100800 */
[----:B------:R-:W-:Y:S01]  /*e670*/  ISETP.GE.AND P3, PT, R8, RZ, PT ;  /* 0x000000ff0800720c */ /* 0x000fe20003f66270 */
[----:B------:R-:W-:Y:S01]  /*e680*/  VIADD R15, R0, 0xf1 ;  /* 0x000000f1000f7836 */ /* 0x000fe20000000000 */
[----:B------:R-:W-:Y:S01]  /*e690*/  ISETP.GT.U32.AND P1, PT, R10, R5, PT ;  /* 0x000000050a00720c */ /* 0x000fe20003f24070 */
[----:B------:R-:W-:Y:S01]  /*e6a0*/  IMAD.HI.U32 R11, R4, R19, RZ ;  /* 0x00000013040b7227 */ /* 0x000fe200078e00ff */
[----:B------:R1:W-:Y:S01]  /*e6b0*/  STL [R1+0x540], R7 ;  /* 0x0005400701007387 */ /* 0x0003e20000100800 */
[----:B------:R-:W-:-:S02]  /*e6c0*/  IABS R8, R8 ;  /* 0x0000000800087213 */ /* 0x000fc40000000000 */
[----:B------:R-:W-:Y:S01]  /*e6d0*/  IMAD.MOV R11, RZ, RZ, -R11 ;  /* 0x000000ffff0b7224 */ /* 0x000fe200078e0a0b */
[----:B------:R-:W-:Y:S01]  /*e6e0*/  IABS R17, R15 ;  /* 0x0000000f00117213 */ /* 0x000fe20000000000 */
[----:B0-----:R-:W-:Y:S02]  /*e6f0*/  IMAD.MOV.U32 R3, RZ, RZ, R6 ;  /* 0x000000ffff037224 */ /* 0x001fe400078e0006 */
[----:B------:R-:W-:Y:S02]  /*e700*/  IMAD R19, R10, R11, R19 ;  /* 0x0000000b0a137224 */ /* 0x000fe400078e0213 */
[----:B------:R-:W-:Y:S01]  /*e710*/  @!P0 IMAD.MOV R3, RZ, RZ, -R3 ;  /* 0x000000ffff038224 */ /* 0x000fe200078e0a03 */
[----:B------:R-:W-:Y:S01]  /*e720*/  ISETP.GE.AND P0, PT, R9, RZ, PT ;  /* 0x000000ff0900720c */ /* 0x000fe20003f06270 */
[----:B-1----:R-:W-:Y:S01]  /*e730*/  IMAD.HI.U32 R7, R4, R12, RZ ;  /* 0x0000000c04077227 */ /* 0x002fe200078e00ff */
[----:B------:R-:W-:Y:S02]  /*e740*/  IABS R9, R9 ;  /* 0x0000000900097213 */ /* 0x000fe40000000000 */
[----:B------:R0:W-:Y:S01]  /*e750*/  STL [R1+0x534], R3 ;  /* 0x0005340301007387 */ /* 0x0001e20000100800 */
[----:B------:R-:W-:-:S02]  /*e760*/  IMAD.MOV R7, RZ, RZ, -R7 ;  /* 0x000000ffff077224 */ /* 0x000fc400078e0a07 */
[----:B------:R-:W-:-:S04]  /*e770*/  IMAD.HI.U32 R6, R4, R9, RZ ;  /* 0x0000000904067227 */ /* 0x000fc800078e00ff */
[----:B------:R-:W-:Y:S02]  /*e780*/  IMAD.MOV R6, RZ, RZ, -R6 ;  /* 0x000000ffff067224 */ /* 0x000fe400078e0a06 */
[----:B------:R-:W-:Y:S02]  /*e790*/  @!P1 IMAD.IADD R5, R5, 0x1, -R10 ;  /* 0x0000000105059824 */ /* 0x000fe400078e0a0a */
[----:B0-----:R-:W-:Y:S02]  /*e7a0*/  IMAD.MOV.U32 R3, RZ, RZ, R2 ;  /* 0x000000ffff037224 */ /* 0x001fe400078e0002 */
[C---:B------:R-:W-:Y:S02]  /*e7b0*/  IMAD R12, R10.reuse, R7, R12 ;  /* 0x000000070a0c7224 */ /* 0x040fe400078e020c */
[----:B------:R-:W-:Y:S01]  /*e7c0*/  @!P2 IMAD.MOV R3, RZ, RZ, -R3 ;  /* 0x000000ffff03a224 */ /* 0x000fe200078e0a03 */
[C---:B------:R-:W-:Y:S01]  /*e7d0*/  ISETP.GT.U32.AND P2, PT, R10.reuse, R19, PT ;  /* 0x000000130a00720c */ /* 0x040fe20003f44070 */
[C---:B------:R-:W-:Y:S01]  /*e7e0*/  IMAD R9, R10.reuse, R6, R9 ;  /* 0x000000060a097224 */ /* 0x040fe200078e0209 */
[----:B------:R-:W-:Y:S01]  /*e7f0*/  ISETP.GT.U32.AND P1, PT, R10, R12, PT ;  /* 0x0000000c0a00720c */ /* 0x000fe20003f24070 */
[----:B------:R-:W-:Y:S01]  /*e800*/  IMAD.HI.U32 R2, R4, R8, RZ ;  /* 0x0000000804027227 */ /* 0x000fe200078e00ff */
[----:B------:R0:W-:Y:S01]  /*e810*/  STL [R1+0x528], R3 ;  /* 0x0005280301007387 */ /* 0x0001e20000100800 */
[----:B------:R-:W-:-:S02]  /*e820*/  IABS R6, R18 ;  /* 0x0000001200067213 */ /* 0x000fc40000000000 */
[----:B------:R-:W-:Y:S02]  /*e830*/  IMAD.MOV R2, RZ, RZ, -R2 ;  /* 0x000000ffff027224 */ /* 0x000fe400078e0a02 */
[----:B------:R-:W-:Y:S02]  /*e840*/  VIADD R7, R0, 0xf0 ;  /* 0x000000f000077836 */ /* 0x000fe40000000000 */
[----:B------:R-:W-:Y:S02]  /*e850*/  IMAD R8, R10, R2, R8 ;  /* 0x000000020a087224 */ /* 0x000fe400078e0208 */
[--C-:B------:R-:W-:Y:S01]  /*e860*/  @!P2 IMAD.IADD R19, R19, 0x1, -R10.reuse ;  /* 0x000000011313a824 */ /* 0x100fe200078e0a0a */
[----:B------:R-:W-:Y:S01]  /*e870*/  IABS R14, R7 ;  /* 0x00000007000e7213 */ /* 0x000fe20000000000 */
[----:B0-----:R-:W-:Y:S02]  /*e880*/  IMAD.MOV.U32 R3, RZ, RZ, R5 ;  /* 0x000000ffff037224 */ /* 0x001fe400078e0005 */
[----:B------:R-:W-:Y:S01]  /*e890*/  @!P1 IMAD.IADD R12, R12, 0x1, -R10 ;  /* 0x000000010c0c9824 */ /* 0x000fe200078e0a0a */
[C---:B------:R-:W-:Y:S01]  /*e8a0*/  ISETP.GT.U32.AND P2, PT, R10.reuse, R19, PT ;  /* 0x000000130a00720c */ /* 0x040fe20003f44070 */
[----:B------:R-:W-:Y:S01]  /*e8b0*/  @!P6 IMAD.MOV R3, RZ, RZ, -R3 ;  /* 0x000000ffff03e224 */ /* 0x000fe200078e0a03 */
[----:B------:R-:W-:Y:S01]  /*e8c0*/  ISETP.GT.U32.AND P6, PT, R10, R9, PT ;  /* 0x000000090a00720c */ /* 0x000fe20003fc4070 */
[----:B------:R-:W-:Y:S01]  /*e8d0*/  IMAD.HI.U32 R11, R4, R6, RZ ;  /* 0x00000006040b7227 */ /* 0x000fe200078e00ff */
[----:B------:R-:W-:-:S02]  /*e8e0*/  ISETP.GT.U32.AND P1, PT, R10, R12, PT ;  /* 0x0000000c0a00720c */ /* 0x000fc40003f24070 */
[----:B------:R0:W-:Y:S01]  /*e8f0*/  STL [R1+0x524], R3 ;  /* 0x0005240301007387 */ /* 0x0001e20000100800 */
[----:B------:R-:W-:-:S04]  /*e900*/  IMAD.HI.U32 R2, R4, R17, RZ ;  /* 0x0000001104027227 */ /* 0x000fc800078e00ff */
[----:B------:R-:W-:Y:S02]  /*e910*/  IMAD.MOV R11, RZ, RZ, -R11 ;  /* 0x000000ffff0b7224 */ /* 0x000fe400078e0a0b */
[----:B------:R-:W-:Y:S02]  /*e920*/  IMAD.MOV R2, RZ, RZ, -R2 ;  /* 0x000000ffff027224 */ /* 0x000fe400078e0a02 */
[--C-:B------:R-:W-:Y:S02]  /*e930*/  @!P6 IMAD.IADD R9, R9, 0x1, -R10.reuse ;  /* 0x000000010909e824 */ /* 0x100fe400078e0a0a */
[----:B------:R-:W-:Y:S01]  /*e940*/  @!P2 IMAD.IADD R19, R19, 0x1, -R10 ;  /* 0x000000011313a824 */ /* 0x000fe200078e0a0a */
[C---:B------:R-:W-:Y:S01]  /*e950*/  ISETP.GT.U32.AND P2, PT, R10.reuse, R8, PT ;  /* 0x000000080a00720c */ /* 0x040fe20003f44070 */
[C---:B------:R-:W-:Y:S01]  /*e960*/  IMAD R6, R10.reuse, R11, R6 ;  /* 0x0000000b0a067224 */ /* 0x040fe200078e0206 */
[C---:B------:R-:W-:Y:S01]  /*e970*/  ISETP.GT.U32.AND P6, PT, R10.reuse, R9, PT ;  /* 0x000000090a00720c */ /* 0x040fe20003fc4070 */
[----:B------:R-:W-:-:S02]  /*e980*/  IMAD R17, R10, R2, R17 ;  /* 0x000000020a117224 */ /* 0x000fc400078e0211 */
[--C-:B------:R-:W-:Y:S01]  /*e990*/  @!P1 IMAD.IADD R12, R12, 0x1, -R10.reuse ;  /* 0x000000010c0c9824 */ /* 0x100fe200078e0a0a */
[----:B------:R-:W-:Y:S01]  /*e9a0*/  ISETP.GT.U32.AND P1, PT, R10, R6, PT ;  /* 0x000000060a00720c */ /* 0x000fe20003f24070 */
[C---:B------:R-:W-:Y:S02]  /*e9b0*/  VIADD R5, R0.reuse, 0xef ;  /* 0x000000ef00057836 */ /* 0x040fe40000000000 */
[----:B------:R-:W-:Y:S02]  /*e9c0*/  VIADD R2, R0, 0xee ;  /* 0x000000ee00027836 */ /* 0x000fe40000000000 */
[----:B0-----:R-:W-:Y:S01]  /*e9d0*/  IMAD.MOV.U32 R3, RZ, RZ, R19 ;  /* 0x000000ffff037224 */ /* 0x001fe200078e0013 */
[----:B------:R-:W-:Y:S01]  /*e9e0*/  IABS R16, R5 ;  /* 0x0000000500107213 */ /* 0x000fe20000000000 */
[--C-:B------:R-:W-:Y:S01]  /*e9f0*/  @!P2 IMAD.IADD R8, R8, 0x1, -R10.reuse ;  /* 0x000000010808a824 */ /* 0x100fe200078e0a0a */
[----:B------:R-:W-:Y:S01]  /*ea00*/  ISETP.GE.AND P2, PT, R18, RZ, PT ;  /* 0x000000ff1200720c */ /* 0x000fe20003f46270 */
[----:B------:R-:W-:Y:S01]  /*ea10*/  @!P6 IMAD.IADD R9, R9, 0x1, -R10 ;  /* 0x000000010909e824 */ /* 0x000fe200078e0a0a */
[----:B------:R-:W-:Y:S01]  /*ea20*/  ISETP.GT.U32.AND P6, PT, R10, R17, PT ;  /* 0x000000110a00720c */ /* 0x000fe20003fc4070 */
[----:B------:R-:W-:Y:S01]  /*ea30*/  IMAD.HI.U32 R11, R4, R16, RZ ;  /* 0x00000010040b7227 */ /* 0x000fe200078e00ff */
[----:B------:R-:W-:-:S03]  /*ea40*/  IABS R18, R2 ;  /* 0x0000000200127213 */ /* 0x000fc60000000000 */
[----:B------:R-:W-:Y:S01]  /*ea50*/  @!P4 IMAD.MOV R3, RZ, RZ, -R3 ;  /* 0x000000ffff03c224 */ /* 0x000fe200078e0a03 */
[----:B------:R-:W-:Y:S01]  /*ea60*/  ISETP.GT.U32.AND P4, PT, R10, R8, PT ;  /* 0x000000080a00720c */ /* 0x000fe20003f84070 */
[----:B------:R-:W-:Y:S01]  /*ea70*/  @!P1 IMAD.IADD R6, R6, 0x1, -R10 ;  /* 0x0000000106069824 */ /* 0x000fe200078e0a0a */
[----:B------:R-:W-:Y:S01]  /*ea80*/  ISETP.GE.AND P1, PT, R15, RZ, PT ;  /* 0x000000ff0f00720c */ /* 0x000fe20003f26270 */
[----:B------:R-:W-:Y:S01]  /*ea90*/  IMAD.MOV R11, RZ, RZ, -R11 ;  /* 0x000000ffff0b7224 */ /* 0x000fe200078e0a0b */
[----:B------:R0:W-:Y:S01]  /*eaa0*/  STL [R1+0x520], R3 ;  /* 0x0005200301007387 */ /* 0x0001e20000100800 */
[----:B------:R-:W-:Y:S02]  /*eab0*/  IMAD.MOV.U32 R15, RZ, RZ, R18 ;  /* 0x000000ffff0f7224 */ /* 0x000fe400078e0012 */
[----:B------:R-:W-:Y:S02]  /*eac0*/  @!P6 IMAD.IADD R17, R17, 0x1, -R10 ;  /* 0x000000011111e824 */ /* 0x000fe400078e0a0a */
[----:B------:R-:W-:-:S03]  /*ead0*/  IMAD.HI.U32 R13, R4, R14, RZ ;  /* 0x0000000e040d7227 */ /* 0x000fc600078e00ff */
[C---:B------:R-:W-:Y:S01]  /*eae0*/  ISETP.GT.U32.AND P6, PT, R10.reuse, R17, PT ;  /* 0x000000110a00720c */ /* 0x040fe20003fc4070 */
[----:B------:R-:W-:Y:S02]  /*eaf0*/  IMAD R16, R10, R11, R16 ;  /* 0x0000000b0a107224 */ /* 0x000fe400078e0210 */
[----:B0-----:R-:W-:Y:S02]  /*eb00*/  IMAD.MOV.U32 R3, RZ, RZ, R12 ;  /* 0x000000ffff037224 */ /* 0x001fe400078e000c */
[----:B------:R-:W-:-:S04]  /*eb10*/  IMAD.HI.U32 R11, R4, R15, RZ ;  /* 0x0000000f040b7227 */ /* 0x000fc800078e00ff */
[----:B------:R-:W-:Y:S02]  /*eb20*/  IMAD.MOV R13, RZ, RZ, -R13 ;  /* 0x000000ffff0d7224 */ /* 0x000fe400078e0a0d */
[----:B------:R-:W-:Y:S01]  /*eb30*/  @!P5 IMAD.MOV R3, RZ, RZ, -R3 ;  /* 0x000000ffff03d224 */ /* 0x000fe200078e0a03 */
[C---:B------:R-:W-:Y:S01]  /*eb40*/  ISETP.GT.U32.AND P5, PT, R10.reuse, R6, PT ;  /* 0x000000060a00720c */ /* 0x040fe20003fa4070 */
[----:B------:R-:W-:Y:S02]  /*eb50*/  IMAD.MOV R11, RZ, RZ, -R11 ;  /* 0x000000ffff0b7224 */ /* 0x000fe400078e0a0b */
[----:B------:R-:W-:Y:S01]  /*eb60*/  IMAD R14, R10, R13, R14 ;  /* 0x0000000d0a0e7224 */ /* 0x000fe200078e020e */
[----:B------:R0:W-:Y:S01]  /*eb70*/  STL [R1+0x51c], R3 ;  /* 0x00051c0301007387 */ /* 0x0001e20000100800 */
[--C-:B------:R-:W-:Y:S02]  /*eb80*/  @!P4 IMAD.IADD R8, R8, 0x1, -R10.reuse ;  /* 0x000000010808c824 */ /* 0x100fe400078e0a0a */
[C---:B------:R-:W-:Y:S01]  /*eb90*/  IMAD R15, R10.reuse, R11, R15 ;  /* 0x0000000b0a0f7224 */ /* 0x040fe200078e020f */
[----:B------:R-:W-:Y:S01]  /*eba0*/  ISETP.GT.U32.AND P4, PT, R10, R14, PT ;  /* 0x0000000e0a00720c */ /* 0x000fe20003f84070 */
[----:B------:R-:W-:-:S02]  /*ebb0*/  @!P6 IMAD.IADD R17, R17, 0x1, -R10 ;  /* 0x000000011111e824 */ /* 0x000fc400078e0a0a */
[----:B------:R-:W-:Y:S01]  /*ebc0*/  @!P0 IMAD.MOV R9, RZ, RZ, -R9 ;  /* 0x000000ffff098224 */ /* 0x000fe200078e0a09 */
[----:B------:R-:W-:Y:S01]  /*ebd0*/  ISETP.GT.U32.AND P6, PT, R10, R15, PT ;  /* 0x0000000f0a00720c */ /* 0x000fe20003fc4070 */
[----:B------:R-:W-:Y:S01]  /*ebe0*/  VIADD R11, R0, 0xed ;  /* 0x000000ed000b7836 */ /* 0x000fe20000000000 */
[----:B------:R-:W-:Y:S01]  /*ebf0*/  ISETP.GE.AND P0, PT, R7, RZ, PT ;  /* 0x000000ff0700720c */ /* 0x000fe20003f06270 */
[----:B0-----:R-:W-:Y:S01]  /*ec00*/  IMAD.MOV.U32 R3, RZ, RZ, R8 ;  /* 0x000000ffff037224 */ /* 0x001fe200078e0008 */
[----:B------:R0:W-:Y:S01]  /*ec10*/  STL [R1+0x514], R9 ;  /* 0x0005140901007387 */ /* 0x0001e20000100800 */
[--C-:B------:R-:W-:Y:S01]  /*ec20*/  @!P5 IMAD.IADD R6, R6, 0x1, -R10.reuse ;  /* 0x000000010606d824 */ /* 0x100fe200078e0a0a */
[----:B------:R-:W-:Y:S01]  /*ec30*/  IABS R8, R11 ;  /* 0x0000000b00087213 */ /* 0x000fe20000000000 */
[----:B------:R-:W-:Y:S01]  /*ec40*/  @!P3 IMAD.MOV R3, RZ, RZ, -R3 ;  /* 0x000000ffff03b224 */ /* 0x000fe200078e0a03 */
[----:B------:R-:W-:Y:S01]  /*ec50*/  ISETP.GT.U32.AND P3, PT, R10, R16, PT ;  /* 0x000000100a00720c */ /* 0x000fe20003f64070 */
[----:B------:R-:W-:Y:S01]  /*ec60*/  VIADD R7, R0, 0xec ;  /* 0x000000ec00077836 */ /* 0x000fe20000000000 */
[----:B------:R-:W-:Y:S01]  /*ec70*/  ISETP.GE.AND P5, PT, R5, RZ, PT ;  /* 0x000000ff0500720c */ /* 0x000fe20003fa6270 */
[--C-:B------:R-:W-:Y:S01]  /*ec80*/  @!P4 IMAD.IADD R14, R14, 0x1, -R10.reuse ;  /* 0x000000010e0ec824 */ /* 0x100fe200078e0a0a */
[----:B------:R1:W-:Y:S01]  /*ec90*/  STL [R1+0x50c], R3 ;  /* 0x00050c0301007387 */ /* 0x0003e20000100800 */
[----:B------:R-:W-:Y:S01]  /*eca0*/  @!P6 IMAD.IADD R15, R15, 0x1, -R10 ;  /* 0x000000010f0fe824 */ /* 0x000fe200078e0a0a */
[----:B------:R-:W-:Y:S01]  /*ecb0*/  IABS R5, R7 ;  /* 0x0000000700057213 */ /* 0x000fe20000000000 */
[----:B0-----:R-:W-:Y:S01]  /*ecc0*/  IMAD.HI.U32 R9, R4, R8, RZ ;  /* 0x0000000804097227 */ /* 0x001fe200078e00ff */
[----:B------:R-:W-:-:S03]  /*ecd0*/  ISETP.GE.AND P4, PT, R2, RZ, PT ;  /* 0x000000ff0200720c */ /* 0x000fc60003f86270 */
[----:B------:R-:W-:-:S04]  /*ece0*/  IMAD.HI.U32 R12, R4, R5, RZ ;  /* 0x00000005040c7227 */ /* 0x000fc800078e00ff */
[----:B-1----:R-:W-:Y:S02]  /*ecf0*/  IMAD.MOV.U32 R3, RZ, RZ, R6 ;  /* 0x000000ffff037224 */ /* 0x002fe400078e0006 */
[----:B------:R-:W-:Y:S01]  /*ed00*/  @!P3 IMAD.IADD R16, R16, 0x1, -R10 ;  /* 0x000000011010b824 */ /* 0x000fe200078e0a0a */
[C---:B------:R-:W-:Y:S01]  /*ed10*/  ISETP.GT.U32.AND P3, PT, R10.reuse, R14, PT ;  /* 0x0000000e0a00720c */ /* 0x040fe20003f64070 */
[----:B------:R-:W-:Y:S01]  /*ed20*/  @!P2 IMAD.MOV R3, RZ, RZ, -R3 ;  /* 0x000000ffff03a224 */ /* 0x000fe200078e0a03 */
[C---:B------:R-:W-:Y:S01]  /*ed30*/  ISETP.GT.U32.AND P2, PT, R10.reuse, R15, PT ;  /* 0x0000000f0a00720c */ /* 0x040fe20003f44070 */
[----:B------:R-:W-:Y:S01]  /*ed40*/  IMAD.MOV R9, RZ, RZ, -R9 ;  /* 0x000000ffff097224 */ /* 0x000fe200078e0a09 */
[C---:B------:R-:W-:Y:S01]  /*ed50*/  ISETP.GT.U32.AND P6, PT, R10.reuse, R16, PT ;  /* 0x000000100a00720c */ /* 0x040fe20003fc4070 */
[----:B------:R-:W-:Y:S01]  /*ed60*/  IMAD.MOV R12, RZ, RZ, -R12 ;  /* 0x000000ffff0c7224 */ /* 0x000fe200078e0a0c */
[----:B------:R0:W-:Y:S01]  /*ed70*/  STL [R1+0x508], R3 ;  /* 0x0005080301007387 */ /* 0x0001e20000100800 */
[----:B------:R-:W-:-:S02]  /*ed80*/  IMAD R8, R10, R9, R8 ;  /* 0x000000090a087224 */ /* 0x000fc400078e0208 */
[----:B------:R-:W-:Y:S02]  /*ed90*/  IMAD R5, R10, R12, R5 ;  /* 0x0000000c0a057224 */ /* 0x000fe400078e0205 */
[----:B------:R-:W-:Y:S02]  /*eda0*/  VIADD R2, R0, 0xeb ;  /* 0x000000eb00027836 */ /* 0x000fe40000000000 */
[--C-:B------:R-:W-:Y:S01]  /*edb0*/  @!P3 IMAD.IADD R14, R14, 0x1, -R10.reuse ;  /* 0x000000010e0eb824 */ /* 0x100fe200078e0a0a */
[C---:B------:R-:W-:Y:S01]  /*edc0*/  ISETP.GT.U32.AND P3, PT, R10.reuse, R8, PT ;  /* 0x000000080a00720c */ /* 0x040fe20003f64070 */
[--C-:B------:R-:W-:Y:S01]  /*edd0*/  @!P2 IMAD.IADD R15, R15, 0x1, -R10.reuse ;  /* 0x000000010f0fa824 */ /* 0x100fe200078e0a0a */
[----:B------:R-:W-:Y:S01]  /*ede0*/  ISETP.GT.U32.AND P2, PT, R10, R5, PT ;  /* 0x000000050a00720c */ /* 0x000fe20003f44070 */
[----:B------:R-:W-:Y:S01]  /*edf0*/  VIADD R6, R0, 0xea ;  /* 0x000000ea00067836 */ /* 0x000fe20000000000 */
[----:B------:R-:W-:Y:S01]  /*ee00*/  IABS R9, R2 ;  /* 0x0000000200097213 */ /* 0x000fe20000000000 */
[----:B------:R-:W-:Y:S01]  /*ee10*/  @!P6 IMAD.IADD R16, R16, 0x1, -R10 ;  /* 0x000000011010e824 */ /* 0x000fe200078e0a0a */
[----:B------:R-:W-:Y:S01]  /*ee20*/  ISETP.GE.AND P6, PT, R11, RZ, PT ;  /* 0x000000ff0b00720c */ /* 0x000fe20003fc6270 */
[----:B0-----:R-:W-:Y:S01]  /*ee30*/  IMAD.MOV.U32 R3, RZ, RZ, R14 ;  /* 0x000000ffff037224 */ /* 0x001fe200078e000e */
[----:B------:R-:W-:Y:S01]  /*ee40*/  IABS R20, R6 ;  /* 0x0000000600147213 */ /* 0x000fe20000000000 */
[----:B------:R-:W-:-:S04]  /*ee50*/  IMAD.HI.U32 R13, R4, R9, RZ ;  /* 0x00000009040d7227 */ /* 0x000fc800078e00ff */
[----:B------:R-:W-:Y:S02]  /*ee60*/  IMAD.MOV R13, RZ, RZ, -R13 ;  /* 0x000000ffff0d7224 */ /* 0x000fe400078e0a0d */
[--C-:B------:R-:W-:Y:S01]  /*ee70*/  @!P3 IMAD.IADD R8, R8, 0x1, -R10.reuse ;  /* 0x000000010808b824 */ /* 0x100fe200078e0a0a */
[----:B------:R-:W-:Y:S01]  /*ee80*/  ISETP.GE.AND P3, PT, R7, RZ, PT ;  /* 0x000000ff0700720c */ /* 0x000fe20003f66270 */
[----:B------:R-:W-:Y:S02]  /*ee90*/  @!P2 IMAD.IADD R5, R5, 0x1, -R10 ;  /* 0x000000010505a824 */ /* 0x000fe400078e0a0a */
[----:B------:R-:W-:-:S04]  /*eea0*/  IMAD.HI.U32 R12, R4, R20, RZ ;  /* 0x00000014040c7227 */ /* 0x000fc800078e00ff */
[----:B------:R-:W-:Y:S02]  /*eeb0*/  VIADD R11, R0, 0xe9 ;  /* 0x000000e9000b7836 */ /* 0x000fe40000000000 */
[C---:B------:R-:W-:Y:S02]  /*eec0*/  IMAD R9, R10.reuse, R13, R9 ;  /* 0x0000000d0a097224 */ /* 0x040fe400078e0209 */
[----:B------:R-:W-:Y:S01]  /*eed0*/  @!P1 IMAD.MOV R17, RZ, RZ, -R17 ;  /* 0x000000ffff119224 */ /* 0x000fe200078e0a11 */
[C---:B------:R-:W-:Y:S01]  /*eee0*/  ISETP.GT.U32.AND P1, PT, R10.reuse, R8, PT ;  /* 0x000000080a00720c */ /* 0x040fe20003f24070 */
[----:B------:R-:W-:Y:S01]  /*eef0*/  @!P0 IMAD.MOV R3, RZ, RZ, -R3 ;  /* 0x000000ffff038224 */ /* 0x000fe200078e0a03 */
[----:B------:R-:W-:Y:S01]  /*ef00*/  ISETP.GT.U32.AND P0, PT, R10, R5, PT ;  /* 0x000000050a00720c */ /* 0x000fe20003f04070 */
[----:B------:R-:W-:Y:S01]  /*ef10*/  IMAD.MOV R12, RZ, RZ, -R12 ;  /* 0x000000ffff0c7224 */ /* 0x000fe200078e0a0c */
[----:B------:R-:W-:Y:S01]  /*ef20*/  IABS R13, R11 ;  /* 0x0000000b000d7213 */ /* 0x000fe20000000000 */
[----:B------:R-:W-:Y:S01]  /*ef30*/  VIADD R7, R0, 0xe8 ;  /* 0x000000e800077836 */ /* 0x000fe20000000000 */
[C---:B------:R-:W-:Y:S01]  /*ef40*/  ISETP.GT.U32.AND P2, PT, R10.reuse, R9, PT ;  /* 0x000000090a00720c */ /* 0x040fe20003f44070 */
[----:B------:R-:W-:Y:S01]  /*ef50*/  IMAD R20, R10, R12, R20 ;  /* 0x0000000c0a147224 */ /* 0x000fe200078e0214 */
[----:B------:R-:W-:Y:S01]  /*ef60*/  STL [R1+0x504], R17 ;  /* 0x0005041101007387 */ /* 0x000fe20000100800 */
[----:B------:R-:W-:Y:S01]  /*ef70*/  IMAD.HI.U32 R14, R4, R13, RZ ;  /* 0x0000000d040e7227 */ /* 0x000fe200078e00ff */
[----:B------:R-:W-:-:S02]  /*ef80*/  IABS R12, R7 ;  /* 0x00000007000c7213 */ /* 0x000fc40000000000 */
[----:B------:R0:W-:Y:S01]  /*ef90*/  STL [R1+0x500], R3 ;  /* 0x0005000301007387 */ /* 0x0001e20000100800 */
[----:B------:R-:W-:Y:S01]  /*efa0*/  @!P5 IMAD.MOV R16, RZ, RZ, -R16 ;  /* 0x000000ffff10d224 */ /* 0x000fe200078e0a10 */
[----:B------:R-:W-:Y:S01]  /*efb0*/  ISETP.GT.U32.AND P5, PT, R10, R20, PT ;  /* 0x000000140a00720c */ /* 0x000fe20003fa4070 */
[----:B------:R-:W-:Y:S01]  /*efc0*/  @!P1 IMAD.IADD R8, R8, 0x1, -R10 ;  /* 0x0000000108089824 */ /* 0x000fe200078e0a0a */
[----:B------:R-:W-:Y:S01]  /*efd0*/  ISETP.GE.AND P1, PT, R6, RZ, PT ;  /* 0x000000ff0600720c */ /* 0x000fe20003f26270 */
[----:B------:R-:W-:Y:S01]  /*efe0*/  IMAD.MOV R14, RZ, RZ, -R14 ;  /* 0x000000ffff0e7224 */ /* 0x000fe200078e0a0e */
[----:B------:R1:W-:Y:S01]  /*eff0*/  STL [R1+0x4fc], R16 ;  /* 0x0004fc1001007387 */ /* 0x0003e20000100800 */
[--C-:B------:R-:W-:Y:S01]  /*f000*/  @!P0 IMAD.IADD R5, R5, 0x1, -R10.reuse ;  /* 0x0000000105058824 */ /* 0x100fe200078e0a0a */
[----:B------:R-:W-:Y:S01]  /*f010*/  ISETP.GE.AND P0, PT, R11, RZ, PT ;  /* 0x000000ff0b00720c */ /* 0x000fe20003f06270 */
[----:B------:R-:W-:Y:S02]  /*f020*/  @!P2 IMAD.IADD R9, R9, 0x1, -R10 ;  /* 0x000000010909a824 */ /* 0x000fe400078e0a0a */
[----:B0-----:R-:W-:-:S02]  /*f030*/  IMAD.MOV.U32 R3, RZ, RZ, R15 ;  /* 0x000000ffff037224 */ /* 0x001fc400078e000f */
[----:B------:R-:W-:Y:S01]  /*f040*/  IMAD.HI.U32 R15, R4, R12, RZ ;  /* 0x0000000c040f7227 */ /* 0x000fe200078e00ff */
[----:B------:R-:W-:-:S03]  /*f050*/  ISETP.GT.U32.AND P2, PT, R10, R9, PT ;  /* 0x000000090a00720c */ /* 0x000fc60003f44070 */
        /* <DEDUP_REMOVED lines=23> */
[----:B------:R-:W-:-:S02]  /*f1d0*/  ISETP.GE.AND P2, PT, R7, RZ, PT ;  /* 0x000000ff0700720c */ /* 0x000fc40003f46270 */
[----:B------:R-:W-:Y:S01]  /*f1e0*/  ISETP.GT.U32.AND P6, PT, R10, R11, PT ;  /* 0x0000000b0a00720c */ /* 0x000fe20003fc4070 */
[----:B------:R-:W-:Y:S01]  /*f1f0*/  @!P5 IMAD.IADD R20, R20, 0x1, -R10 ;  /* 0x000000011414d824 */ /* 0x000fe200078e0a0a */
[----:B------:R-:W-:Y:S01]  /*f200*/  ISETP.GE.AND P5, PT, R2, RZ, PT ;  /* 0x000000ff0200720c */ /* 0x000fe20003fa6270 */
[----:B------:R-:W-:-:S04]  /*f210*/  IMAD.HI.U32 R2, R4, R5, RZ ;  /* 0x0000000504027227 */ /* 0x000fc800078e00ff */
[----:B0-----:R-:W-:Y:S02]  /*f220*/  IMAD.MOV.U32 R3, RZ, RZ, R9 ;  /* 0x000000ffff037224 */ /* 0x001fe400078e0009 */
[----:B------:R-:W-:Y:S01]  /*f230*/  @!P3 IMAD.IADD R12, R12, 0x1, -R10 ;  /* 0x000000010c0cb824 */ /* 0x000fe200078e0a0a */
[----:B------:R-:W-:Y:S01]  /*f240*/  ISETP.GE.AND P3, PT, R6, RZ, PT ;  /* 0x000000ff0600720c */ /* 0x000fe20003f66270 */
[----:B------:R-:W-:Y:S02]  /*f250*/  @!P4 IMAD.MOV R3, RZ, RZ, -R3 ;  /* 0x000000ffff03c224 */ /* 0x000fe400078e0a03 */
[----:B------:R-:W-:Y:S01]  /*f260*/  IMAD.MOV R8, RZ, RZ, -R8 ;  /* 0x000000ffff087224 */ /* 0x000fe200078e0a08 */
[C---:B------:R-:W-:Y:S01]  /*f270*/  ISETP.GT.U32.AND P4, PT, R10.reuse, R12, PT ;  /* 0x0000000c0a00720c */ /* 0x040fe20003f84070 */
[----:B------:R-:W-:Y:S01]  /*f280*/  IMAD.MOV R2, RZ, RZ, -R2 ;  /* 0x000000ffff027224 */ /* 0x000fe200078e0a02 */
[----:B------:R0:W-:Y:S01]  /*f290*/  STL [R1+0x4e8], R3 ;  /* 0x0004e80301007387 */ /* 0x0001e20000100800 */
[----:B------:R-:W-:-:S02]  /*f2a0*/  IMAD R13, R10, R8, R13 ;  /* 0x000000080a0d7224 */ /* 0x000fc400078e020d */
[C---:B------:R-:W-:Y:S02]  /*f2b0*/  IMAD R5, R10.reuse, R2, R5 ;  /* 0x000000020a057224 */ /* 0x040fe400078e0205 */
[--C-:B------:R-:W-:Y:S01]  /*f2c0*/  @!P6 IMAD.IADD R11, R11, 0x1, -R10.reuse ;  /* 0x000000010b0be824 */ /* 0x100fe200078e0a0a */
[----:B------:R-:W-:Y:S01]  /*f2d0*/  ISETP.GT.U32.AND P6, PT, R10, R13, PT ;  /* 0x0000000d0a00720c */ /* 0x000fe20003fc4070 */
[C---:B------:R-:W-:Y:S02]  /*f2e0*/  VIADD R7, R0.reuse, 0xe5 ;  /* 0x000000e500077836 */ /* 0x040fe40000000000 */
[----:B------:R-:W-:Y:S02]  /*f2f0*/  VIADD R8, R0, 0xe4 ;  /* 0x000000e400087836 */ /* 0x000fe40000000000 */
[----:B------:R-:W-:Y:S01]  /*f300*/  @!P4 IMAD.IADD R12, R12, 0x1, -R10 ;  /* 0x000000010c0cc824 */ /* 0x000fe200078e0a0a */
[----:B------:R-:W-:Y:S01]  /*f310*/  ISETP.GT.U32.AND P4, PT, R10, R5, PT ;  /* 0x000000050a00720c */ /* 0x000fe20003f84070 */
[----:B0-----:R-:W-:Y:S01]  /*f320*/  IMAD.MOV.U32 R3, RZ, RZ, R20 ;  /* 0x000000ffff037224 */ /* 0x001fe200078e0014 */
[----:B------:R-:W-:Y:S01]  /*f330*/  IABS R14, R7 ;  /* 0x00000007000e7213 */ /* 0x000fe20000000000 */
[----:B------:R-:W-:Y:S01]  /*f340*/  VIADD R9, R0, 0xe3 ;  /* 0x000000e300097836 */ /* 0x000fe20000000000 */
[----:B------:R-:W-:Y:S01]  /*f350*/  IABS R17, R8 ;  /* 0x0000000800117213 */ /* 0x000fe20000000000 */
[----:B------:R-:W-:Y:S01]  /*f360*/  @!P1 IMAD.MOV R3, RZ, RZ, -R3 ;  /* 0x000000ffff039224 */ /* 0x000fe200078e0a03 */
[----:B------:R-:W-:Y:S01]  /*f370*/  ISETP.GE.AND P1, PT, R7, RZ, PT ;  /* 0x000000ff0700720c */ /* 0x000fe20003f26270 */
[--C-:B------:R-:W-:Y:S01]  /*f380*/  @!P6 IMAD.IADD R13, R13, 0x1, -R10.reuse ;  /* 0x000000010d0de824 */ /* 0x100fe200078e0a0a */
[----:B------:R-:W-:Y:S01]  /*f390*/  IABS R18, R9 ;  /* 0x0000000900127213 */ /* 0x000fe20000000000 */
[----:B------:R-:W-:Y:S01]  /*f3a0*/  IMAD.HI.U32 R2, R4, R14, RZ ;  /* 0x0000000e04027227 */ /* 0x000fe200078e00ff */
[----:B------:R0:W-:Y:S03]  /*f3b0*/  STL [R1+0x4e4], R3 ;  /* 0x0004e40301007387 */ /* 0x0001e60000100800 */
[----:B------:R-:W-:Y:S01]  /*f3c0*/  @!P4 IMAD.IADD R5, R5, 0x1, -R10 ;  /* 0x000000010505c824 */ /* 0x000fe200078e0a0a */
[----:B------:R-:W-:Y:S01]  /*f3d0*/  ISETP.GT.U32.AND P4, PT, R10, R13, PT ;  /* 0x0000000d0a00720c */ /* 0x000fe20003f84070 */
[----:B------:R-:W-:-:S04]  /*f3e0*/  IMAD.HI.U32 R19, R4, R17, RZ ;  /* 0x0000001104137227 */ /* 0x000fc800078e00ff */
[----:B------:R-:W-:Y:S02]  /*f3f0*/  IMAD.MOV R2, RZ, RZ, -R2 ;  /* 0x000000ffff027224 */ /* 0x000fe400078e0a02 */
[----:B------:R-:W-:Y:S02]  /*f400*/  VIADD R6, R0, 0xe2 ;  /* 0x000000e200067836 */ /* 0x000fe40000000000 */
[----:B------:R-:W-:Y:S02]  /*f410*/  IMAD.MOV R19, RZ, RZ, -R19 ;  /* 0x000000ffff137224 */ /* 0x000fe400078e0a13 */
[----:B------:R-:W-:Y:S01]  /*f420*/  IMAD R14, R10, R2, R14 ;  /* 0x000000020a0e7224 */ /* 0x000fe200078e020e */
[----:B------:R-:W-:Y:S01]  /*f430*/  IABS R15, R6 ;  /* 0x00000006000f7213 */ /* 0x000fe20000000000 */
[----:B0-----:R-:W-:Y:S02]  /*f440*/  IMAD.MOV.U32 R3, RZ, RZ, R11 ;  /* 0x000000ffff037224 */ /* 0x001fe400078e000b */
[----:B------:R-:W-:Y:S01]  /*f450*/  IMAD.HI.U32 R16, R4, R18, RZ ;  /* 0x0000001204107227 */ /* 0x000fe200078e00ff */
[----:B------:R-:W-:-:S03]  /*f460*/  ISETP.GT.U32.AND P6, PT, R10, R14, PT ;  /* 0x0000000e0a00720c */ /* 0x000fc60003fc4070 */
[C---:B------:R-:W-:Y:S02]  /*f470*/  IMAD R17, R10.reuse, R19, R17 ;  /* 0x000000130a117224 */ /* 0x040fe400078e0211 */
[----:B------:R-:W-:Y:S01]  /*f480*/  @!P0 IMAD.MOV R3, RZ, RZ, -R3 ;  /* 0x000000ffff038224 */ /* 0x000fe200078e0a03 */
[C---:B------:R-:W-:Y:S01]  /*f490*/  ISETP.GT.U32.AND P0, PT, R10.reuse, R5, PT ;  /* 0x000000050a00720c */ /* 0x040fe20003f04070 */
[----:B------:R-:W-:Y:S02]  /*f4a0*/  IMAD.MOV R16, RZ, RZ, -R16 ;  /* 0x000000ffff107224 */ /* 0x000fe400078e0a10 */
[----:B------:R-:W-:Y:S01]  /*f4b0*/  @!P4 IMAD.IADD R13, R13, 0x1, -R10 ;  /* 0x000000010d0dc824 */ /* 0x000fe200078e0a0a */
[----:B------:R-:W-:Y:S01]  /*f4c0*/  ISETP.GT.U32.AND P4, PT, R10, R17, PT ;  /* 0x000000110a00720c */ /* 0x000fe20003f84070 */
[----:B------:R-:W-:Y:S01]  /*f4d0*/  IMAD.HI.U32 R11, R4, R15, RZ ;  /* 0x0000000f040b7227 */ /* 0x000fe200078e00ff */
[----:B------:R0:W-:Y:S03]  /*f4e0*/  STL [R1+0x4d8], R3 ;  /* 0x0004d80301007387 */ /* 0x0001e60000100800 */
[----:B------:R-:W-:-:S02]  /*f4f0*/  IMAD R18, R10, R16, R18 ;  /* 0x000000100a127224 */ /* 0x000fc400078e0212 */
[----:B------:R-:W-:Y:S02]  /*f500*/  IMAD.MOV R11, RZ, RZ, -R11 ;  /* 0x000000ffff0b7224 */ /* 0x000fe400078e0a0b */
[----:B------:R-:W-:Y:S02]  /*f510*/  @!P6 IMAD.IADD R14, R14, 0x1, -R10 ;  /* 0x000000010e0ee824 */ /* 0x000fe400078e0a0a */
[C---:B------:R-:W-:Y:S02]  /*f520*/  IMAD R15, R10.reuse, R11, R15 ;  /* 0x0000000b0a0f7224 */ /* 0x040fe400078e020f */
[----:B0-----:R-:W-:Y:S01]  /*f530*/  IMAD.MOV.U32 R3, RZ, RZ, R13 ;  /* 0x000000ffff037224 */ /* 0x001fe200078e000d */
[----:B------:R-:W-:Y:S01]  /*f540*/  ISETP.GT.U32.AND P6, PT, R10, R14, PT ;  /* 0x0000000e0a00720c */ /* 0x000fe20003fc4070 */
[----:B------:R-:W-:Y:S02]  /*f550*/  VIADD R2, R0, 0xe1 ;  /* 0x000000e100027836 */ /* 0x000fe40000000000 */
[----:B------:R-:W-:Y:S01]  /*f560*/  @!P5 IMAD.MOV R3, RZ, RZ, -R3 ;  /* 0x000000ffff03d224 */ /* 0x000fe200078e0a03 */
[C---:B------:R-:W-:Y:S01]  /*f570*/  ISETP.GT.U32.AND P5, PT, R10.reuse, R18, PT ;  /* 0x000000120a00720c */ /* 0x040fe20003fa4070 */
[----:B------:R-:W-:Y:S01]  /*f580*/  IMAD.MOV.U32 R16, RZ, RZ, R12 ;  /* 0x000000ffff107224 */ /* 0x000fe200078e000c */
[----:B------:R-:W-:Y:S01]  /*f590*/  IABS R7, R2 ;  /* 0x0000000200077213 */ /* 0x000fe20000000000 */
[----:B------:R-:W-:Y:S01]  /*f5a0*/  @!P4 IMAD.IADD R17, R17, 0x1, -R10 ;  /* 0x000000011111c824 */ /* 0x000fe200078e0a0a */
[----:B------:R-:W-:Y:S01]  /*f5b0*/  ISETP.GT.U32.AND P4, PT, R10, R15, PT ;  /* 0x0000000f0a00720c */ /* 0x000fe20003f84070 */
[----:B------:R-:W-:Y:S01]  /*f5c0*/  @!P2 IMAD.MOV R16, RZ, RZ, -R16 ;  /* 0x000000ffff10a224 */ /* 0x000fe200078e0a10 */
[----:B------:R-:W-:Y:S01]  /*f5d0*/  ISETP.GE.AND P2, PT, R8, RZ, PT ;  /* 0x000000ff0800720c */ /* 0x000fe20003f46270 */
[--C-:B------:R-:W-:Y:S01]  /*f5e0*/  @!P0 IMAD.IADD R5, R5, 0x1, -R10.reuse ;  /* 0x0000000105058824 */ /* 0x100fe200078e0a0a */
[----:B------:R-:W-:Y:S01]  /*f5f0*/  ISETP.GE.AND P0, PT, R9, RZ, PT ;  /* 0x000000ff0900720c */ /* 0x000fe20003f06270 */
[----:B------:R-:W-:Y:S01]  /*f600*/  IMAD.HI.U32 R12, R4, R7, RZ ;  /* 0x00000007040c7227 */ /* 0x000fe200078e00ff */
[----:B------:R0:W-:Y:S03]  /*f610*/  STL [R1+0x4d0], R16 ;  /* 0x0004d01001007387 */ /* 0x0001e60000100800 */
[----:B------:R-:W-:Y:S01]  /*f620*/  @!P5 IMAD.IADD R18, R18, 0x1, -R10 ;  /* 0x000000011212d824 */ /* 0x000fe200078e0a0a */
[----:B------:R-:W-:Y:S01]  /*f630*/  ISETP.GT.U32.AND P5, PT, R10, R17, PT ;  /* 0x000000110a00720c */ /* 0x000fe20003fa4070 */
[----:B------:R1:W-:Y:S01]  /*f640*/  STL [R1+0x4c8], R3 ;  /* 0x0004c80301007387 */ /* 0x0003e20000100800 */
[----:B------:R-:W-:-:S02]  /*f650*/  IMAD.MOV R12, RZ, RZ, -R12 ;  /* 0x000000ffff0c7224 */ /* 0x000fc400078e0a0c */
[--C-:B------:R-:W-:Y:S02]  /*f660*/  @!P4 IMAD.IADD R15, R15, 0x1, -R10.reuse ;  /* 0x000000010f0fc824 */ /* 0x100fe400078e0a0a */
[----:B0-----:R-:W-:Y:S02]  /*f670*/  VIADD R16, R0, 0xe0 ;  /* 0x000000e000107836 */ /* 0x001fe40000000000 */
[----:B------:R-:W-:Y:S01]  /*f680*/  @!P6 IMAD.IADD R14, R14, 0x1, -R10 ;  /* 0x000000010e0ee824 */ /* 0x000fe200078e0a0a */
[----:B------:R-:W-:Y:S01]  /*f690*/  ISETP.GE.AND P6, PT, R6, RZ, PT ;  /* 0x000000ff0600720c */ /* 0x000fe20003fc6270 */
[C---:B------:R-:W-:Y:S01]  /*f6a0*/  IMAD R6, R10.reuse, R12, R7 ;  /* 0x0000000c0a067224 */ /* 0x040fe200078e0207 */
[----:B------:R-:W-:Y:S01]  /*f6b0*/  ISETP.GT.U32.AND P4, PT, R10, R15, PT ;  /* 0x0000000f0a00720c */ /* 0x000fe20003f84070 */
[----:B-1----:R-:W-:Y:S01]  /*f6c0*/  IMAD.MOV.U32 R3, RZ, RZ, R5 ;  /* 0x000000ffff037224 */ /* 0x002fe200078e0005 */
[----:B------:R-:W-:Y:S01]  /*f6d0*/  IABS R5, R16 ;  /* 0x0000001000057213 */ /* 0x000fe20000000000 */
[----:B------:R-:W-:-:S02]  /*f6e0*/  VIADD R11, R0, 0xde ;  /* 0x000000de000b7836 */ /* 0x000fc40000000000 */
[----:B------:R-:W-:Y:S01]  /*f6f0*/  @!P3 IMAD.MOV R3, RZ, RZ, -R3 ;  /* 0x000000ffff03b224 */ /* 0x000fe200078e0a03 */
[----:B------:R-:W-:Y:S01]  /*f700*/  ISETP.GT.U32.AND P3, PT, R10, R18, PT ;  /* 0x000000120a00720c */ /* 0x000fe20003f64070 */
[----:B------:R-:W-:Y:S01]  /*f710*/  IMAD.HI.U32 R8, R4, R5, RZ ;  /* 0x0000000504087227 */ /* 0x000fe200078e00ff */
[----:B------:R-:W-:Y:S02]  /*f720*/  IABS R13, R11 ;  /* 0x0000000b000d7213 */ /* 0x000fe40000000000 */
[----:B------:R0:W-:Y:S01]  /*f730*/  STL [R1+0x4bc], R3 ;  /* 0x0004bc0301007387 */ /* 0x0001e20000100800 */
[----:B------:R-:W-:Y:S01]  /*f740*/  @!P5 IMAD.IADD R17, R17, 0x1, -R10 ;  /* 0x000000011111d824 */ /* 0x000fe200078e0a0a */
[----:B------:R-:W-:Y:S01]  /*f750*/  ISETP.GT.U32.AND P5, PT, R10, R6, PT ;  /* 0x000000060a00720c */ /* 0x000fe20003fa4070 */
[----:B------:R-:W-:Y:S02]  /*f760*/  IMAD.MOV R8, RZ, RZ, -R8 ;  /* 0x000000ffff087224 */ /* 0x000fe400078e0a08 */
[----:B------:R-:W-:-:S02]  /*f770*/  VIADD R7, R0, 0xdf ;  /* 0x000000df00077836 */ /* 0x000fc40000000000 */
[----:B------:R-:W-:Y:S02]  /*f780*/  IMAD R5, R10, R8, R5 ;  /* 0x000000080a057224 */ /* 0x000fe400078e0205 */
[----:B------:R-:W-:Y:S01]  /*f790*/  @!P3 IMAD.IADD R18, R18, 0x1, -R10 ;  /* 0x000000011212b824 */ /* 0x000fe200078e0a0a */
[----:B------:R-:W-:Y:S01]  /*f7a0*/  IABS R19, R7 ;  /* 0x0000000700137213 */ /* 0x000fe20000000000 */
[----:B------:R-:W-:Y:S01]  /*f7b0*/  VIADD R12, R0, 0xdd ;  /* 0x000000dd000c7836 */ /* 0x000fe20000000000 */
[----:B------:R-:W-:Y:S01]  /*f7c0*/  ISETP.GE.AND P3, PT, R2, RZ, PT ;  /* 0x000000ff0200720c */ /* 0x000fe20003f66270 */
[----:B------:R-:W-:-:S03]  /*f7d0*/  IMAD.HI.U32 R2, R4, R13, RZ ;  /* 0x0000000d04027227 */ /* 0x000fc600078e00ff */
[----:B------:R-:W-:Y:S01]  /*f7e0*/  IABS R9, R12 ;  /* 0x0000000c00097213 */ /* 0x000fe20000000000 */
[----:B------:R-:W-:Y:S01]  /*f7f0*/  @!P4 IMAD.IADD R15, R15, 0x1, -R10 ;  /* 0x000000010f0fc824 */ /* 0x000fe200078e0a0a */
[----:B------:R-:W-:Y:S01]  /*f800*/  ISETP.GT.U32.AND P4, PT, R10, R5, PT ;  /* 0x000000050a00720c */ /* 0x000fe20003f84070 */
[----:B------:R-:W-:-:S04]  /*f810*/  IMAD.HI.U32 R20, R4, R19, RZ ;  /* 0x0000001304147227 */ /* 0x000fc800078e00ff */
[----:B------:R-:W-:Y:S02]  /*f820*/  IMAD.MOV R2, RZ, RZ, -R2 ;  /* 0x000000ffff027224 */ /* 0x000fe400078e0a02 */
[----:B------:R-:W-:Y:S01]  /*f830*/  @!P5 IMAD.IADD R6, R6, 0x1, -R10 ;  /* 0x000000010606d824 */ /* 0x000fe200078e0a0a */
[----:B------:R-:W-:Y:S01]  /*f840*/  ISETP.GE.AND P5, PT, R16, RZ, PT ;  /* 0x000000ff1000720c */ /* 0x000fe20003fa6270 */
[----:B------:R-:W-:Y:S02]  /*f850*/  IMAD.MOV.U32 R21, RZ, RZ, R14 ;  /* 0x000000ffff157224 */ /* 0x000fe400078e000e */
[----:B0-----:R-:W-:Y:S02]  /*f860*/  IMAD.MOV.U32 R3, RZ, RZ, R17 ;  /* 0x000000ffff037224 */ /* 0x001fe400078e0011 */
[----:B------:R-:W-:Y:S02]  /*f870*/  IMAD.MOV R20, RZ, RZ, -R20 ;  /* 0x000000ffff147224 */ /* 0x000fe400078e0a14 */
[----:B------:R-:W-:-:S02]  /*f880*/  IMAD R13, R10, R2, R13 ;  /* 0x000000020a0d7224 */ /* 0x000fc400078e020d */
[----:B------:R-:W-:Y:S01]  /*f890*/  @!P1 IMAD.MOV R21, RZ, RZ, -R21 ;  /* 0x000000ffff159224 */ /* 0x000fe200078e0a15 */
[----:B------:R-:W-:Y:S01]  /*f8a0*/  ISETP.GT.U32.AND P1, PT, R10, R6, PT ;  /* 0x000000060a00720c */ /* 0x000fe20003f24070 */
[----:B------:R-:W-:-:S03]  /*f8b0*/  IMAD.HI.U32 R8, R4, R9, RZ ;  /* 0x0000000904087227 */ /* 0x000fc600078e00ff */
[----:B------:R-:W-:Y:S01]  /*f8c0*/  STL [R1+0x4b4], R21 ;  /* 0x0004b41501007387 */ /* 0x000fe20000100800 */
[----:B------:R-:W-:Y:S02]  /*f8d0*/  @!P2 IMAD.MOV R3, RZ, RZ, -R3 ;  /* 0x000000ffff03a224 */ /* 0x000fe400078e0a03 */
[C---:B------:R-:W-:Y:S02]  /*f8e0*/  IMAD R16, R10.reuse, R20, R19 ;  /* 0x000000140a107224 */ /* 0x040fe400078e0213 */
[----:B------:R-:W-:Y:S01]  /*f8f0*/  @!P0 IMAD.MOV R18, RZ, RZ, -R18 ;  /* 0x000000ffff128224 */ /* 0x000fe200078e0a12 */
[C---:B------:R-:W-:Y:S01]  /*f900*/  ISETP.GT.U32.AND P0, PT, R10.reuse, R13, PT ;  /* 0x0000000d0a00720c */ /* 0x040fe20003f04070 */
[----:B------:R-:W-:Y:S01]  /*f910*/  IMAD.MOV R8, RZ, RZ, -R8 ;  /* 0x000000ffff087224 */ /* 0x000fe200078e0a08 */
[----:B------:R0:W-:Y:S01]  /*f920*/  STL [R1+0x4a8], R3 ;  /* 0x0004a80301007387 */ /* 0x0001e20000100800 */
[----:B------:R-:W-:Y:S01]  /*f930*/  @!P4 IMAD.IADD R5, R5, 0x1, -R10 ;  /* 0x000000010505c824 */ /* 0x000fe200078e0a0a */
[C---:B------:R-:W-:Y:S01]  /*f940*/  ISETP.GT.U32.AND P4, PT, R10.reuse, R16, PT ;  /* 0x000000100a00720c */ /* 0x040fe20003f84070 */
[----:B------:R-:W-:Y:S01]  /*f950*/  IMAD R9, R10, R8, R9 ;  /* 0x000000080a097224 */ /* 0x000fe200078e0209 */
[----:B------:R-:W-:Y:S01]  /*f960*/  STL [R1+0x4a0], R18 ;  /* 0x0004a01201007387 */ /* 0x000fe20000100800 */
[----:B------:R-:W-:Y:S01]  /*f970*/  VIADD R2, R0, 0xdc ;  /* 0x000000dc00027836 */ /* 0x000fe20000000000 */
[----:B------:R-:W-:Y:S01]  /*f980*/  ISETP.GT.U32.AND P2, PT, R10, R5, PT ;  /* 0x000000050a00720c */ /* 0x000fe20003f44070 */
[----:B------:R-:W-:-:S02]  /*f990*/  VIADD R8, R0, 0xdb ;  /* 0x000000db00087836 */ /* 0x000fc40000000000 */
        /* <DEDUP_REMOVED lines=8> */
[----:B------:R-:W-:-:S03]  /*fa20*/  IMAD.HI.U32 R15, R4, R14, RZ ;  /* 0x0000000e040f7227 */ /* 0x000fc600078e00ff */
[----:B------:R0:W-:Y:S01]  /*fa30*/  STL [R1+0x498], R3 ;  /* 0x0004980301007387 */ /* 0x0001e20000100800 */
[----:B------:R-:W-:Y:S02]  /*fa40*/  IMAD.MOV.U32 R7, RZ, RZ, R17 ;  /* 0x000000ffff077224 */ /* 0x000fe400078e0011 */
[--C-:B------:R-:W-:Y:S01]  /*fa50*/  @!P4 IMAD.IADD R16, R16, 0x1, -R10.reuse ;  /* 0x000000011010c824 */ /* 0x100fe200078e0a0a */
[----:B------:R-:W-:Y:S01]  /*fa60*/  ISETP.GE.AND P4, PT, R12, RZ, PT ;  /* 0x000000ff0c00720c */ /* 0x000fe20003f86270 */
[----:B------:R-:W-:Y:S02]  /*fa70*/  IMAD.MOV R15, RZ, RZ, -R15 ;  /* 0x000000ffff0f7224 */ /* 0x000fe400078e0a0f */
[----:B------:R-:W-:Y:S01]  /*fa80*/  @!P2 IMAD.IADD R5, R5, 0x1, -R10 ;  /* 0x000000010505a824 */ /* 0x000fe200078e0a0a */
[----:B------:R-:W-:Y:S01]  /*fa90*/  ISETP.GE.AND P2, PT, R11, RZ, PT ;  /* 0x000000ff0b00720c */ /* 0x000fe20003f46270 */
[----:B------:R-:W-:Y:S01]  /*faa0*/  IMAD.HI.U32 R12, R4, R7, RZ ;  /* 0x00000007040c7227 */ /* 0x000fe200078e00ff */
[----:B------:R-:W-:-:S03]  /*fab0*/  ISETP.GT.U32.AND P0, PT, R10, R16, PT ;  /* 0x000000100a00720c */ /* 0x000fc60003f04070 */
[----:B0-----:R-:W-:Y:S02]  /*fac0*/  IMAD.MOV.U32 R3, RZ, RZ, R6 ;  /* 0x000000ffff037224 */ /* 0x001fe400078e0006 */
[C---:B------:R-:W-:Y:S02]  /*fad0*/  IMAD R11, R10.reuse, R15, R14 ;  /* 0x0000000f0a0b7224 */ /* 0x040fe400078e020e */
        /* <DEDUP_REMOVED lines=8> */
[--C-:B------:R-:W-:Y:S01]  /*fb60*/  @!P0 IMAD.IADD R16, R16, 0x1, -R10.reuse ;  /* 0x0000000110108824 */ /* 0x100fe200078e0a0a */
[----:B------:R-:W-:Y:S01]  /*fb70*/  ISETP.GE.AND P0, PT, R2, RZ, PT ;  /* 0x000000ff0200720c */ /* 0x000fe20003f06270 */
[----:B------:R-:W-:Y:S01]  /*fb80*/  VIADD R14, R0, 0xda ;  /* 0x000000da000e7836 */ /* 0x000fe20000000000 */
[----:B------:R-:W-:Y:S01]  /*fb90*/  IABS R2, R6 ;  /* 0x0000000600027213 */ /* 0x000fe20000000000 */
[----:B------:R-:W-:Y:S01]  /*fba0*/  @!P3 IMAD.IADD R13, R13, 0x1, -R10 ;  /* 0x000000010d0db824 */ /* 0x000fe200078e0a0a */
[----:B------:R-:W-:Y:S01]  /*fbb0*/  ISETP.GT.U32.AND P3, PT, R10, R7, PT ;  /* 0x000000070a00720c */ /* 0x000fe20003f64070 */
[----:B0-----:R-:W-:Y:S01]  /*fbc0*/  IMAD.MOV.U32 R3, RZ, RZ, R5 ;  /* 0x000000ffff037224 */ /* 0x001fe200078e0005 */
[----:B------:R-:W-:Y:S01]  /*fbd0*/  IABS R5, R14 ;  /* 0x0000000e00057213 */ /* 0x000fe20000000000 */
[----:B------:R-:W-:-:S04]  /*fbe0*/  IMAD.HI.U32 R12, R4, R2, RZ ;  /* 0x00000002040c7227 */ /* 0x000fc800078e00ff */
[----:B------:R-:W-:Y:S01]  /*fbf0*/  @!P5 IMAD.MOV R3, RZ, RZ, -R3 ;  /* 0x000000ffff03d224 */ /* 0x000fe200078e0a03 */
[----:B------:R-:W-:Y:S01]  /*fc00*/  ISETP.GT.U32.AND P5, PT, R10, R11, PT ;  /* 0x0000000b0a00720c */ /* 0x000fe20003fa4070 */
[--C-:B------:R-:W-:Y:S01]  /*fc10*/  @!P1 IMAD.IADD R9, R9, 0x1, -R10.reuse ;  /* 0x0000000109099824 */ /* 0x100fe200078e0a0a */
[----:B------:R-:W-:Y:S01]  /*fc20*/  ISETP.GE.AND P1, PT, R8, RZ, PT ;  /* 0x000000ff0800720c */ /* 0x000fe20003f26270 */
[----:B------:R-:W-:Y:S01]  /*fc30*/  VIADD R8, R0, 0xd8 ;  /* 0x000000d800087836 */ /* 0x000fe20000000000 */
[----:B------:R0:W-:Y:S01]  /*fc40*/  STL [R1+0x490], R3 ;  /* 0x0004900301007387 */ /* 0x0001e20000100800 */
[----:B------:R-:W-:Y:S02]  /*fc50*/  @!P3 IMAD.IADD R7, R7, 0x1, -R10 ;  /* 0x000000010707b824 */ /* 0x000fe400078e0a0a */
[----:B------:R-:W-:Y:S02]  /*fc60*/  IMAD.MOV R12, RZ, RZ, -R12 ;  /* 0x000000ffff0c7224 */ /* 0x000fe400078e0a0c */
[----:B------:R-:W-:-:S04]  /*fc70*/  IMAD.HI.U32 R15, R4, R5, RZ ;  /* 0x00000005040f7227 */ /* 0x000fc800078e00ff */
[----:B------:R-:W-:Y:S01]  /*fc80*/  @!P5 IMAD.IADD R11, R11, 0x1, -R10 ;  /* 0x000000010b0bd824 */ /* 0x000fe200078e0a0a */
[----:B------:R-:W-:Y:S01]  /*fc90*/  ISETP.GE.AND P5, PT, R14, RZ, PT ;  /* 0x000000ff0e00720c */ /* 0x000fe20003fa6270 */
[----:B0-----:R-:W-:Y:S01]  /*fca0*/  IMAD.MOV.U32 R3, RZ, RZ, R16 ;  /* 0x000000ffff037224 */ /* 0x001fe200078e0010 */
[----:B------:R-:W-:Y:S01]  /*fcb0*/  IABS R14, R8 ;  /* 0x00000008000e7213 */ /* 0x000fe20000000000 */
[C---:B------:R-:W-:Y:S01]  /*fcc0*/  IMAD R2, R10.reuse, R12, R2 ;  /* 0x0000000c0a027224 */ /* 0x040fe200078e0202 */
[C---:B------:R-:W-:Y:S01]  /*fcd0*/  ISETP.GT.U32.AND P3, PT, R10.reuse, R11, PT ;  /* 0x0000000b0a00720c */ /* 0x040fe20003f64070 */
[----:B------:R-:W-:Y:S01]  /*fce0*/  @!P6 IMAD.MOV R3, RZ, RZ, -R3 ;  /* 0x000000ffff03e224 */ /* 0x000fe200078e0a03 */
[----:B------:R-:W-:Y:S01]  /*fcf0*/  ISETP.GT.U32.AND P6, PT, R10, R7, PT ;  /* 0x000000070a00720c */ /* 0x000fe20003fc4070 */
[----:B------:R-:W-:-:S03]  /*fd00*/  IMAD.HI.U32 R12, R4, R14, RZ ;  /* 0x0000000e040c7227 */ /* 0x000fc600078e00ff */
[----:B------:R0:W-:Y:S01]  /*fd10*/  STL [R1+0x488], R3 ;  /* 0x0004880301007387 */ /* 0x0001e20000100800 */
[----:B------:R-:W-:Y:S02]  /*fd20*/  @!P2 IMAD.MOV R13, RZ, RZ, -R13 ;  /* 0x000000ffff0da224 */ /* 0x000fe400078e0a0d */
[----:B------:R-:W-:Y:S02]  /*fd30*/  IMAD.MOV R15, RZ, RZ, -R15 ;  /* 0x000000ffff0f7224 */ /* 0x000fe400078e0a0f */
[----:B------:R-:W-:Y:S01]  /*fd40*/  IMAD.MOV R12, RZ, RZ, -R12 ;  /* 0x000000ffff0c7224 */ /* 0x000fe200078e0a0c */
[----:B------:R1:W-:Y:S01]  /*fd50*/  STL [R1+0x484], R13 ;  /* 0x0004840d01007387 */ /* 0x0003e20000100800 */
[----:B------:R-:W-:Y:S01]  /*fd60*/  @!P3 IMAD.IADD R11, R11, 0x1, -R10 ;  /* 0x000000010b0bb824 */ /* 0x000fe200078e0a0a */
[C---:B------:R-:W-:Y:S01]  /*fd70*/  ISETP.GT.U32.AND P3, PT, R10.reuse, R2, PT ;  /* 0x000000020a00720c */ /* 0x040fe20003f64070 */
[C---:B------:R-:W-:Y:S02]  /*fd80*/  IMAD R5, R10.reuse, R15, R5 ;  /* 0x0000000f0a057224 */ /* 0x040fe400078e0205 */
[----:B------:R-:W-:-:S02]  /*fd90*/  IMAD R14, R10, R12, R14 ;  /* 0x0000000c0a0e7224 */ /* 0x000fc400078e020e */
[----:B0-----:R-:W-:Y:S01]  /*fda0*/  IMAD.MOV.U32 R3, RZ, RZ, R9 ;  /* 0x000000ffff037224 */ /* 0x001fe200078e0009 */
[----:B------:R-:W-:Y:S01]  /*fdb0*/  ISETP.GT.U32.AND P2, PT, R10, R5, PT ;  /* 0x000000050a00720c */ /* 0x000fe20003f44070 */
[----:B------:R-:W-:Y:S02]  /*fdc0*/  VIADD R9, R0, 0xd6 ;  /* 0x000000d600097836 */ /* 0x000fe40000000000 */
[----:B-1----:R-:W-:Y:S02]  /*fdd0*/  IMAD.MOV.U32 R13, RZ, RZ, R11 ;  /* 0x000000ffff0d7224 */ /* 0x002fe400078e000b */
[----:B------:R-:W-:Y:S01]  /*fde0*/  @!P4 IMAD.MOV R3, RZ, RZ, -R3 ;  /* 0x000000ffff03c224 */ /* 0x000fe200078e0a03 */
[----:B------:R-:W-:Y:S01]  /*fdf0*/  IABS R21, R9 ;  /* 0x0000000900157213 */ /* 0x000fe20000000000 */
[----:B------:R-:W-:Y:S01]  /*fe00*/  @!P0 IMAD.MOV R13, RZ, RZ, -R13 ;  /* 0x000000ffff0d8224 */ /* 0x000fe200078e0a0d */
[----:B------:R-:W-:Y:S01]  /*fe10*/  ISETP.GT.U32.AND P0, PT, R10, R14, PT ;  /* 0x0000000e0a00720c */ /* 0x000fe20003f04070 */
[--C-:B------:R-:W-:Y:S01]  /*fe20*/  @!P3 IMAD.IADD R2, R2, 0x1, -R10.reuse ;  /* 0x000000010202b824 */ /* 0x100fe200078e0a0a */
[----:B------:R0:W-:Y:S01]  /*fe30*/  STL [R1+0x480], R3 ;  /* 0x0004800301007387 */ /* 0x0001e20000100800 */
[--C-:B------:R-:W-:Y:S01]  /*fe40*/  @!P6 IMAD.IADD R7, R7, 0x1, -R10.reuse ;  /* 0x000000010707e824 */ /* 0x100fe200078e0a0a */
[----:B------:R-:W-:Y:S01]  /*fe50*/  ISETP.GE.AND P4, PT, R6, RZ, PT ;  /* 0x000000ff0600720c */ /* 0x000fe20003f86270 */
[--C-:B------:R-:W-:Y:S01]  /*fe60*/  @!P2 IMAD.IADD R5, R5, 0x1, -R10.reuse ;  /* 0x000000010505a824 */ /* 0x100fe200078e0a0a */
[----:B------:R-:W-:Y:S01]  /*fe70*/  ISETP.GT.U32.AND P3, PT, R10, R2, PT ;  /* 0x000000020a00720c */ /* 0x000fe20003f64070 */
[----:B------:R-:W-:Y:S01]  /*fe80*/  VIADD R6, R0, 0xd7 ;  /* 0x000000d700067836 */ /* 0x000fe20000000000 */
[----:B------:R-:W-:Y:S01]  /*fe90*/  ISETP.GE.AND P6, PT, R8, RZ, PT ;  /* 0x000000ff0800720c */ /* 0x000fe20003fc6270 */
[----:B------:R-:W-:Y:S01]  /*fea0*/  VIADD R8, R0, 0xd5 ;  /* 0x000000d500087836 */ /* 0x000fe20000000000 */
[----:B------:R-:W-:Y:S01]  /*feb0*/  ISETP.GT.U32.AND P2, PT, R10, R5, PT ;  /* 0x000000050a00720c */ /* 0x000fe20003f44070 */
[----:B------:R-:W-:Y:S01]  /*fec0*/  STL [R1+0x47c], R13 ;  /* 0x00047c0d01007387 */ /* 0x000fe20000100800 */
[----:B0-----:R-:W-:Y:S01]  /*fed0*/  IMAD.MOV.U32 R3, RZ, RZ, R7 ;  /* 0x000000ffff037224 */ /* 0x001fe200078e0007 */
[----:B------:R-:W-:Y:S01]  /*fee0*/  IABS R20, R6 ;  /* 0x0000000600147213 */ /* 0x000fe20000000000 */
[----:B------:R-:W-:Y:S01]  /*fef0*/  @!P0 IMAD.IADD R14, R14, 0x1, -R10 ;  /* 0x000000010e0e8824 */ /* 0x000fe200078e0a0a */
[----:B------:R-:W-:Y:S01]  /*ff00*/  IABS R19, R8 ;  /* 0x0000000800137213 */ /* 0x000fe20000000000 */
[----:B------:R-:W-:-:S03]  /*ff10*/  IMAD.HI.U32 R7, R4, R21, RZ ;  /* 0x0000001504077227 */ /* 0x000fc600078e00ff */
[----:B------:R-:W-:Y:S01]  /*ff20*/  ISETP.GT.U32.AND P0, PT, R10, R14, PT ;  /* 0x0000000e0a00720c */ /* 0x000fe20003f04070 */
[----:B------:R-:W-:Y:S02]  /*ff30*/  IMAD.MOV R7, RZ, RZ, -R7 ;  /* 0x000000ffff077224 */ /* 0x000fe400078e0a07 */
[----:B------:R-:W-:Y:S01]  /*ff40*/  @!P1 IMAD.MOV R3, RZ, RZ, -R3 ;  /* 0x000000ffff039224 */ /* 0x000fe200078e0a03 */
[----:B------:R-:W-:Y:S01]  /*ff50*/  ISETP.GE.AND P1, PT, R6, RZ, PT ;  /* 0x000000ff0600720c */ /* 0x000fe20003f26270 */
[----:B------:R-:W-:Y:S02]  /*ff60*/  IMAD R21, R10, R7, R21 ;  /* 0x000000070a157224 */ /* 0x000fe400078e0215 */
[----:B------:R-:W-:Y:S01]  /*ff70*/  IMAD.HI.U32 R11, R4, R20, RZ ;  /* 0x00000014040b7227 */ /* 0x000fe200078e00ff */
[----:B------:R0:W-:Y:S03]  /*ff80*/  STL [R1+0x478], R3 ;  /* 0x0004780301007387 */ /* 0x0001e60000100800 */
[--C-:B------:R-:W-:Y:S01]  /*ff90*/  @!P2 IMAD.IADD R5, R5, 0x1, -R10.reuse ;  /* 0x000000010505a824 */ /* 0x100fe200078e0a0a */
[----:B------:R-:W-:Y:S01]  /*ffa0*/  ISETP.GE.AND P2, PT, R9, RZ, PT ;  /* 0x000000ff0900720c */ /* 0x000fe20003f46270 */
[--C-:B------:R-:W-:Y:S01]  /*ffb0*/  @!P3 IMAD.IADD R2, R2, 0x1, -R10.reuse ;  /* 0x000000010202b824 */ /* 0x100fe200078e0a0a */
[----:B------:R-:W-:Y:S01]  /*ffc0*/  ISETP.GE.AND P3, PT, R8, RZ, PT ;  /* 0x000000ff0800720c */ /* 0x000fe20003f66270 */
[----:B------:R-:W-:Y:S01]  /*ffd0*/  @!P0 IMAD.IADD R14, R14, 0x1, -R10 ;  /* 0x000000010e0e8824 */ /* 0x000fe200078e0a0a */
[----:B------:R-:W-:Y:S01]  /*ffe0*/  ISETP.GT.U32.AND P0, PT, R10, R21, PT ;  /* 0x000000150a00720c */ /* 0x000fe20003f04070 */
[----:B------:R-:W-:-:S02]  /*fff0*/  IMAD.MOV R9, RZ, RZ, -R11 ;  /* 0x000000ffff097224 */ /* 0x000fc400078e0a0b */
[----:B------:R-:W-:Y:S02]  /*10000*/  IMAD.MOV.U32 R12, RZ, RZ, R5 ;  /* 0x000000ffff0c7224 */ /* 0x000fe400078e0005 */
[----:B0-----:R-:W-:Y:S02]  /*10010*/  IMAD.MOV.U32 R3, RZ, RZ, R2 ;  /* 0x000000ffff037224 */ /* 0x001fe400078e0002 */
[----:B------:R-:W-:-:S04]  /*10020*/  IMAD.HI.U32 R6, R4, R19, RZ ;  /* 0x0000001304067227 */ /* 0x000fc800078e00ff */
[C---:B------:R-:W-:Y:S02]  /*10030*/  IMAD R20, R10.reuse, R9, R20 ;  /* 0x000000090a147224 */ /* 0x040fe400078e0214 */
[----:B------:R-:W-:Y:S02]  /*10040*/  @!P5 IMAD.MOV R12, RZ, RZ, -R12 ;  /* 0x000000ffff0cd224 */ /* 0x000fe400078e0a0c */
[----:B------:R-:W-:Y:S01]  /*10050*/  @!P4 IMAD.MOV R3, RZ, RZ, -R3 ;  /* 0x000000ffff03c224 */ /* 0x000fe200078e0a03 */
[----:B------:R-:W-:Y:S01]  /*10060*/  ISETP.GT.U32.AND P5, PT, R10, R20, PT ;  /* 0x000000140a00720c */ /* 0x000fe20003fa4070 */
[C---:B------:R-:W-:Y:S01]  /*10070*/  VIADD R18, R0.reuse, 0xd4 ;  /* 0x000000d400127836 */ /* 0x040fe20000000000 */
[----:B------:R0:W-:Y:S01]  /*10080*/  STL [R1+0x474], R12 ;  /* 0x0004740c01007387 */ /* 0x0001e20000100800 */
[----:B------:R-:W-:Y:S02]  /*10090*/  IMAD.MOV R6, RZ, RZ, -R6 ;  /* 0x000000ffff067224 */ /* 0x000fe400078e0a06 */
[----:B------:R-:W-:Y:S01]  /*100a0*/  VIADD R9, R0, 0xd3 ;  /* 0x000000d300097836 */ /* 0x000fe20000000000 */
[----:B------:R1:W-:Y:S01]  /*100b0*/  STL [R1+0x468], R3 ;  /* 0x0004680301007387 */ /* 0x0003e20000100800 */
[----:B------:R-:W-:Y:S01]  /*100c0*/  IMAD R19, R10, R6, R19 ;  /* 0x000000060a137224 */ /* 0x000fe200078e0213 */
[----:B------:R-:W-:Y:S01]  /*100d0*/  ISETP.GE.AND P4, PT, R18, RZ, PT ;  /* 0x000000ff1200720c */ /* 0x000fe20003f86270 */
[--C-:B------:R-:W-:Y:S01]  /*100e0*/  @!P0 IMAD.IADD R21, R21, 0x1, -R10.reuse ;  /* 0x0000000115158824 */ /* 0x100fe200078e0a0a */
[----:B------:R-:W-:Y:S01]  /*100f0*/  IABS R18, R18 ;  /* 0x0000001200127213 */ /* 0x000fe20000000000 */
[----:B------:R-:W-:Y:S01]  /*10100*/  VIADD R6, R0, 0xd1 ;  /* 0x000000d100067836 */ /* 0x000fe20000000000 */
[----:B------:R-:W-:Y:S01]  /*10110*/  IABS R17, R9 ;  /* 0x0000000900117213 */ /* 0x000fe20000000000 */
[----:B------:R-:W-:Y:S01]  /*10120*/  @!P5 IMAD.IADD R20, R20, 0x1, -R10 ;  /* 0x000000011414d824 */ /* 0x000fe200078e0a0a */
[----:B------:R-:W-:Y:S01]  /*10130*/  ISETP.GT.U32.AND P0, PT, R10, R21, PT ;  /* 0x000000150a00720c */ /* 0x000fe20003f04070 */
[----:B------:R-:W-:Y:S01]  /*10140*/  IMAD.HI.U32 R11, R4, R18, RZ ;  /* 0x00000012040b7227 */ /* 0x000fe200078e00ff */
[----:B0-----:R-:W-:-:S02]  /*10150*/  IABS R12, R6 ;  /* 0x00000006000c7213 */ /* 0x001fc40000000000 */
[----:B------:R-:W-:Y:S01]  /*10160*/  ISETP.GT.U32.AND P5, PT, R10, R20, PT ;  /* 0x000000140a00720c */ /* 0x000fe20003fa4070 */
[----:B-1----:R-:W-:Y:S02]  /*10170*/  IMAD.MOV.U32 R3, RZ, RZ, R14 ;  /* 0x000000ffff037224 */ /* 0x002fe400078e000e */
[----:B------:R-:W-:-:S04]  /*10180*/  IMAD.HI.U32 R8, R4, R17, RZ ;  /* 0x0000001104087227 */ /* 0x000fc800078e00ff */
[----:B------:R-:W-:Y:S01]  /*10190*/  @!P6 IMAD.MOV R3, RZ, RZ, -R3 ;  /* 0x000000ffff03e224 */ /* 0x000fe200078e0a03 */
[C---:B------:R-:W-:Y:S01]  /*101a0*/  ISETP.GT.U32.AND P6, PT, R10.reuse, R19, PT ;  /* 0x000000130a00720c */ /* 0x040fe20003fc4070 */
[----:B------:R-:W-:Y:S02]  /*101b0*/  IMAD.MOV R11, RZ, RZ, -R11 ;  /* 0x000000ffff0b7224 */ /* 0x000fe400078e0a0b */
[----:B------:R-:W-:Y:S01]  /*101c0*/  IMAD.MOV R8, RZ, RZ, -R8 ;  /* 0x000000ffff087224 */ /* 0x000fe200078e0a08 */
[----:B------:R0:W-:Y:S01]  /*101d0*/  STL [R1+0x45c], R3 ;  /* 0x00045c0301007387 */ /* 0x0001e20000100800 */
[C---:B------:R-:W-:Y:S02]  /*101e0*/  IMAD R18, R10.reuse, R11, R18 ;  /* 0x0000000b0a127224 */ /* 0x040fe400078e0212 */
[C---:B------:R-:W-:Y:S02]  /*101f0*/  IMAD R17, R10.reuse, R8, R17 ;  /* 0x000000080a117224 */ /* 0x040fe400078e0211 */
[----:B------:R-:W-:Y:S01]  /*10200*/  @!P0 IMAD.IADD R21, R21, 0x1, -R10 ;  /* 0x0000000115158824 */ /* 0x000fe200078e0a0a */
[----:B------:R-:W-:Y:S01]  /*10210*/  ISETP.GT.U32.AND P0, PT, R10, R18, PT ;  /* 0x000000120a00720c */ /* 0x000fe20003f04070 */
[----:B------:R-:W-:-:S04]  /*10220*/  IMAD.HI.U32 R2, R4, R12, RZ ;  /* 0x0000000c04027227 */ /* 0x000fc800078e00ff */
[----:B------:R-:W-:Y:S01]  /*10230*/  @!P6 IMAD.IADD R19, R19, 0x1, -R10 ;  /* 0x000000011313e824 */ /* 0x000fe200078e0a0a */
[----:B------:R-:W-:Y:S01]  /*10240*/  ISETP.GT.U32.AND P6, PT, R10, R17, PT ;  /* 0x000000110a00720c */ /* 0x000fe20003fc4070 */
[----:B------:R-:W-:Y:S02]  /*10250*/  IMAD.MOV R2, RZ, RZ, -R2 ;  /* 0x000000ffff027224 */ /* 0x000fe400078e0a02 */
[----:B------:R-:W-:Y:S02]  /*10260*/  VIADD R7, R0, 0xd2 ;  /* 0x000000d200077836 */ /* 0x000fe40000000000 */
[----:B------:R-:W-:Y:S01]  /*10270*/  @!P5 IMAD.IADD R20, R20, 0x1, -R10 ;  /* 0x000000011414d824 */ /* 0x000fe200078e0a0a */
[----:B------:R-:W-:Y:S01]  /*10280*/  ISETP.GE.AND P5, PT, R9, RZ, PT ;  /* 0x000000ff0900720c */ /* 0x000fe20003fa6270 */
[----:B------:R-:W-:Y:S01]  /*10290*/  IMAD R12, R10, R2, R12 ;  /* 0x000000020a0c7224 */ /* 0x000fe200078e020c */
[----:B------:R-:W-:Y:S01]  /*102a0*/  IABS R13, R7 ;  /* 0x00000007000d7213 */ /* 0x000fe20000000000 */
[----:B------:R-:W-:-:S02]  /*102b0*/  VIADD R14, R0, 0xcf ;  /* 0x000000cf000e7836 */ /* 0x000fc40000000000 */
[----:B------:R-:W-:Y:S02]  /*102c0*/  VIADD R2, R0, 0xd0 ;  /* 0x000000d000027836 */ /* 0x000fe40000000000 */
[----:B------:R-:W-:Y:S01]  /*102d0*/  @!P0 IMAD.IADD R18, R18, 0x1, -R10 ;  /* 0x0000000112128824 */ /* 0x000fe200078e0a0a */
[----:B------:R-:W-:Y:S01]  /*102e0*/  IABS R9, R14 ;  /* 0x0000000e00097213 */ /* 0x000fe20000000000 */
[----:B0-----:R-:W-:Y:S01]  /*102f0*/  IMAD.MOV.U32 R3, RZ, RZ, R20 ;  /* 0x000000ffff037224 */ /* 0x001fe200078e0014 */
[C---:B------:R-:W-:Y:S01]  /*10300*/  ISETP.GT.U32.AND P0, PT, R10.reuse, R19, PT ;  /* 0x000000130a00720c */ /* 0x040fe20003f04070 */
[----:B------:R-:W-:Y:S01]  /*10310*/  @!P6 IMAD.IADD R17, R17, 0x1, -R10 ;  /* 0x000000011111e824 */ /* 0x000fe200078e0a0a */
[----:B------:R-:W-:Y:S01]  /*10320*/  IABS R11, R2 ;  /* 0x00000002000b7213 */ /* 0x000fe20000000000 */
[----:B------:R-:W-:Y:S01]  /*10330*/  @!P1 IMAD.MOV R3, RZ, RZ, -R3 ;  /* 0x000000ffff039224 */ /* 0x000fe200078e0a03 */
[----:B------:R-:W-:Y:S01]  /*10340*/  ISETP.GT.U32.AND P6, PT, R10, R18, PT ;  /* 0x000000120a00720c */ /* 0x000fe20003fc4070 */
[----:B------:R-:W-:Y:S01]  /*10350*/  IMAD.HI.U32 R5, R4, R13, RZ ;  /* 0x0000000d04057227 */ /* 0x000fe200078e00ff */
[----:B------:R-:W-:-:S02]  /*10360*/  ISETP.GT.U32.AND P1, PT, R10, R17, PT ;  /* 0x000000110a00720c */ /* 0x000fc40003f24070 */
[----:B------:R0:W-:Y:S01]  /*10370*/  STL [R1+0x458], R3 ;  /* 0x0004580301007387 */ /* 0x0001e20000100800 */
[----:B------:R-:W-:-:S04]  /*10380*/  IMAD.HI.U32 R22, R4, R9, RZ ;  /* 0x0000000904167227 */ /* 0x000fc800078e00ff */
[----:B------:R-:W-:-:S04]  /*10390*/  IMAD.HI.U32 R20, R4, R11, RZ ;  /* 0x0000000b04147227 */ /* 0x000fc800078e00ff */
[----:B------:R-:W-:Y:S02]  /*103a0*/  IMAD.MOV R5, RZ, RZ, -R5 ;  /* 0x000000ffff057224 */ /* 0x000fe400078e0a05 */
[----:B------:R-:W-:Y:S02]  /*103b0*/  IMAD.MOV R22, RZ, RZ, -R22 ;  /* 0x000000ffff167224 */ /* 0x000fe400078e0a16 */
[----:B------:R-:W-:Y:S02]  /*103c0*/  IMAD.MOV R20, RZ, RZ, -R20 ;  /* 0x000000ffff147224 */ /* 0x000fe400078e0a14 */
[C---:B------:R-:W-:Y:S02]  /*103d0*/  IMAD R13, R10.reuse, R5, R13 ;  /* 0x000000050a0d7224 */ /* 0x040fe400078e020d */
[----:B0-----:R-:W-:Y:S02]  /*103e0*/  IMAD.MOV.U32 R3, RZ, RZ, R21 ;  /* 0x000000ffff037224 */ /* 0x001fe400078e0015 */
[----:B------:R-:W-:Y:S01]  /*103f0*/  @!P0 IMAD.IADD R19, R19, 0x1, -R10 ;  /* 0x0000000113138824 */ /* 0x000fe200078e0a0a */
[C---:B------:R-:W-:Y:S01]  /*10400*/  ISETP.GT.U32.AND P0, PT, R10.reuse, R12, PT ;  /* 0x0000000c0a00720c */ /* 0x040fe20003f04070 */
[----:B------:R-:W-:-:S02]  /*10410*/  IMAD R9, R10, R22, R9 ;  /* 0x000000160a097224 */ /* 0x000fc400078e0209 */
[C---:B------:R-:W-:Y:S02]  /*10420*/  IMAD R11, R10.reuse, R20, R11 ;  /* 0x000000140a0b7224 */ /* 0x040fe400078e020b */
[----:B------:R-:W-:Y:S01]  /*10430*/  @!P2 IMAD.MOV R3, RZ, RZ, -R3 ;  /* 0x000000ffff03a224 */ /* 0x000fe200078e0a03 */
[C---:B------:R-:W-:Y:S01]  /*10440*/  ISETP.GT.U32.AND P2, PT, R10.reuse, R13, PT ;  /* 0x0000000d0a00720c */ /* 0x040fe20003f44070 */
[--C-:B------:R-:W-:Y:S01]  /*10450*/  @!P1 IMAD.IADD R17, R17, 0x1, -R10.reuse ;  /* 0x0000000111119824 */ /* 0x100fe200078e0a0a */
[----:B------:R-:W-:Y:S01]  /*10460*/  ISETP.GT.U32.AND P1, PT, R10, R9, PT ;  /* 0x000000090a00720c */ /* 0x000fe20003f24070 */
[----:B------:R-:W-:Y:S01]  /*10470*/  @!P6 IMAD.IADD R18, R18, 0x1, -R10 ;  /* 0x000000011212e824 */ /* 0x000fe200078e0a0a */
[----:B------:R-:W-:Y:S01]  /*10480*/  ISETP.GT.U32.AND P6, PT, R10, R11, PT ;  /* 0x0000000b0a00720c */ /* 0x000fe20003fc4070 */
[C---:B------:R-:W-:Y:S01]  /*10490*/  VIADD R15, R0.reuse, 0xce ;  /* 0x000000ce000f7836 */ /* 0x040fe20000000000 */
[----:B------:R0:W-:Y:S01]  /*104a0*/  STL [R1+0x454], R3 ;  /* 0x0004540301007387 */ /* 0x0001e20000100800 */
[----:B------:R-:W-:-:S02]  /*104b0*/  VIADD R16, R0, 0xcd ;  /* 0x000000cd00107836 */ /* 0x000fc40000000000 */
[----:B------:R-:W-:Y:S01]  /*104c0*/  IMAD.MOV.U32 R23, RZ, RZ, R19 ;  /* 0x000000ffff177224 */ /* 0x000fe200078e0013 */
[----:B------:R-:W-:Y:S01]  /*104d0*/  IABS R8, R15 ;  /* 0x0000000f00087213 */ /* 0x000fe20000000000 */
[----:B------:R-:W-:Y:S01]  /*104e0*/  @!P0 IMAD.IADD R12, R12, 0x1, -R10 ;  /* 0x000000010c0c8824 */ /* 0x000fe200078e0a0a */
[----:B------:R-:W-:Y:S01]  /*104f0*/  IABS R5, R16 ;  /* 0x0000001000057213 */ /* 0x000fe20000000000 */
[----:B------:R-:W-:Y:S01]  /*10500*/  @!P3 IMAD.MOV R23, RZ, RZ, -R23 ;  /* 0x000000ffff17b224 */ /* 0x000fe200078e0a17 */
[----:B------:R-:W-:Y:S01]  /*10510*/  ISETP.GE.AND P0, PT, R6, RZ, PT ;  /* 0x000000ff0600720c */ /* 0x000fe20003f06270 */
[----:B------:R-:W-:-:S03]  /*10520*/  IMAD.HI.U32 R20, R4, R8, RZ ;  /* 0x0000000804147227 */ /* 0x000fc600078e00ff */
[----:B------:R-:W-:Y:S01]  /*10530*/  STL [R1+0x450], R23 ;  /* 0x0004501701007387 */ /* 0x000fe20000100800 */
[----:B0-----:R-:W-:Y:S02]  /*10540*/  IMAD.MOV.U32 R3, RZ, RZ, R18 ;  /* 0x000000ffff037224 */ /* 0x001fe400078e0012 */
[--C-:B------:R-:W-:Y:S01]  /*10550*/  @!P2 IMAD.IADD R13, R13, 0x1, -R10.reuse ;  /* 0x000000010d0da824 */ /* 0x100fe200078e0a0a */
[----:B------:R-:W-:Y:S01]  /*10560*/  ISETP.GE.AND P2, PT, R7, RZ, PT ;  /* 0x000000ff0700720c */ /* 0x000fe20003f46270 */
[--C-:B------:R-:W-:Y:S01]  /*10570*/  @!P1 IMAD.IADD R9, R9, 0x1, -R10.reuse ;  /* 0x0000000109099824 */ /* 0x100fe200078e0a0a */
[C---:B------:R-:W-:Y:S01]  /*10580*/  ISETP.GT.U32.AND P1, PT, R10.reuse, R12, PT ;  /* 0x0000000c0a00720c */ /* 0x040fe20003f24070 */
[----:B------:R-:W-:Y:S02]  /*10590*/  @!P4 IMAD.MOV R3, RZ, RZ, -R3 ;  /* 0x000000ffff03c224 */ /* 0x000fe400078e0a03 */
[----:B------:R-:W-:Y:S01]  /*105a0*/  @!P6 IMAD.IADD R11, R11, 0x1, -R10 ;  /* 0x000000010b0be824 */ /* 0x000fe200078e0a0a */
[----:B------:R-:W-:Y:S01]  /*105b0*/  ISETP.GT.U32.AND P6, PT, R10, R13, PT ;  /* 0x0000000d0a00720c */ /* 0x000fe20003fc4070 */
[----:B------:R-:W-:Y:S01]  /*105c0*/  IMAD.HI.U32 R21, R4, R5, RZ ;  /* 0x0000000504157227 */ /* 0x000fe200078e00ff */
[----:B------:R0:W-:Y:S01]  /*105d0*/  STL [R1+0x44c], R3 ;  /* 0x00044c0301007387 */ /* 0x0001e20000100800 */
[----:B------:R-:W-:-:S02]  /*105e0*/  ISETP.GT.U32.AND P3, PT, R10, R9, PT ;  /* 0x000000090a00720c */ /* 0x000fc40003f64070 */
[----:B------:R-:W-:Y:S01]  /*105f0*/  IMAD.MOV R20, RZ, RZ, -R20 ;  /* 0x000000ffff147224 */ /* 0x000fe200078e0a14 */
[C---:B------:R-:W-:Y:S01]  /*10600*/  ISETP.GT.U32.AND P4, PT, R10.reuse, R11, PT ;  /* 0x0000000b0a00720c */ /* 0x040fe20003f84070 */
[----:B------:R-:W-:Y:S02]  /*10610*/  IMAD.MOV R21, RZ, RZ, -R21 ;  /* 0x000000ffff157224 */ /* 0x000fe400078e0a15 */
[C---:B------:R-:W-:Y:S02]  /*10620*/  IMAD R6, R10.reuse, R20, R8 ;  /* 0x000000140a067224 */ /* 0x040fe400078e0208 */
[----:B------:R-:W-:Y:S02]  /*10630*/  IMAD R5, R10, R21, R5 ;  /* 0x000000150a057224 */ /* 0x000fe400078e0205 */
[----:B0-----:R-:W-:Y:S02]  /*10640*/  IMAD.MOV.U32 R3, RZ, RZ, R17 ;  /* 0x000000ffff037224 */ /* 0x001fe400078e0011 */
[----:B------:R-:W-:-:S02]  /*10650*/  VIADD R8, R0, 0xcc ;  /* 0x000000cc00087836 */ /* 0x000fc40000000000 */
[----:B------:R-:W-:Y:S01]  /*10660*/  @!P5 IMAD.MOV R3, RZ, RZ, -R3 ;  /* 0x000000ffff03d224 */ /* 0x000fe200078e0a03 */
[----:B------:R-:W-:Y:S01]  /*10670*/  ISETP.GT.U32.AND P5, PT, R10, R6, PT ;  /* 0x000000060a00720c */ /* 0x000fe20003fa4070 */
[----:B------:R-:W-:Y:S01]  /*10680*/  VIADD R7, R0, 0xcb ;  /* 0x000000cb00077836 */ /* 0x000fe20000000000 */
[----:B------:R-:W-:Y:S01]  /*10690*/  IABS R17, R8 ;  /* 0x0000000800117213 */ /* 0x000fe20000000000 */
[--C-:B------:R-:W-:Y:S01]  /*106a0*/  @!P1 IMAD.IADD R12, R12, 0x1, -R10.reuse ;  /* 0x000000010c0c9824 */ /* 0x100fe200078e0a0a */
[----:B------:R-:W-:Y:S01]  /*106b0*/  ISETP.GT.U32.AND P1, PT, R10, R5, PT ;  /* 0x000000050a00720c */ /* 0x000fe20003f24070 */
[--C-:B------:R-:W-:Y:S01]  /*106c0*/  @!P6 IMAD.IADD R13, R13, 0x1, -R10.reuse ;  /* 0x000000010d0de824 */ /* 0x100fe200078e0a0a */
[----:B------:R-:W-:Y:S01]  /*106d0*/  IABS R18, R7 ;  /* 0x0000000700127213 */ /* 0x000fe20000000000 */
[----:B------:R-:W-:Y:S01]  /*106e0*/  @!P4 IMAD.IADD R11, R11, 0x1, -R10 ;  /* 0x000000010b0bc824 */ /* 0x000fe200078e0a0a */
[----:B------:R-:W-:Y:S01]  /*106f0*/  ISETP.GE.AND P6, PT, R2, RZ, PT ;  /* 0x000000ff0200720c */ /* 0x000fe20003fc6270 */
[----:B------:R0:W-:Y:S01]  /*10700*/  STL [R1+0x440], R3 ;  /* 0x0004400301007387 */ /* 0x0001e20000100800 */
[----:B------:R-:W-:Y:S01]  /*10710*/  ISETP.GE.AND P4, PT, R14, RZ, PT ;  /* 0x000000ff0e00720c */ /* 0x000fe20003f86270 */
[----:B------:R-:W-:-:S02]  /*10720*/  IMAD.MOV.U32 R2, RZ, RZ, R18 ;  /* 0x000000ffff027224 */ /* 0x000fc400078e0012 */
[----:B------:R-:W-:-:S04]  /*10730*/  IMAD.HI.U32 R14, R4, R17, RZ ;  /* 0x00000011040e7227 */ /* 0x000fc800078e00ff */
[----:B------:R-:W-:Y:S02]  /*10740*/  IMAD.MOV.U32 R19, RZ, RZ, R13 ;  /* 0x000000ffff137224 */ /* 0x000fe400078e000d */
[----:B------:R-:W-:Y:S01]  /*10750*/  @!P3 IMAD.IADD R9, R9, 0x1, -R10 ;  /* 0x000000010909b824 */ /* 0x000fe200078e0a0a */
[----:B------:R-:W-:Y:S01]  /*10760*/  ISETP.GE.AND P3, PT, R15, RZ, PT ;  /* 0x000000ff0f00720c */ /* 0x000fe20003f66270 */
[----:B0-----:R-:W-:Y:S02]  /*10770*/  IMAD.MOV.U32 R3, RZ, RZ, R12 ;  /* 0x000000ffff037224 */ /* 0x001fe400078e000c */
[----:B------:R-:W-:Y:S01]  /*10780*/  @!P5 IMAD.IADD R6, R6, 0x1, -R10 ;  /* 0x000000010606d824 */ /* 0x000fe200078e0a0a */
[----:B------:R-:W-:Y:S01]  /*10790*/  ISETP.GE.AND P5, PT, R16, RZ, PT ;  /* 0x000000ff1000720c */ /* 0x000fe20003fa6270 */
[----:B------:R-:W-:-:S04]  /*107a0*/  IMAD.HI.U32 R15, R4, R2, RZ ;  /* 0x00000002040f7227 */ /* 0x000fc800078e00ff */
[----:B------:R-:W-:Y:S02]  /*107b0*/  IMAD.MOV R14, RZ, RZ, -R14 ;  /* 0x000000ffff0e7224 */ /* 0x000fe400078e0a0e */
[----:B------:R-:W-:Y:S01]  /*107c0*/  @!P2 IMAD.MOV R19, RZ, RZ, -R19 ;  /* 0x000000ffff13a224 */ /* 0x000fe200078e0a13 */
[----:B------:R-:W-:Y:S01]  /*107d0*/  ISETP.GE.AND P2, PT, R8, RZ, PT ;  /* 0x000000ff0800720c */ /* 0x000fe20003f46270 */
[----:B------:R-:W-:Y:S02]  /*107e0*/  @!P0 IMAD.MOV R3, RZ, RZ, -R3 ;  /* 0x000000ffff038224 */ /* 0x000fe400078e0a03 */
[----:B------:R-:W-:Y:S01]  /*107f0*/  @!P1 IMAD.IADD R5, R5, 0x1, -R10 ;  /* 0x0000000105059824 */ /* 0x000fe200078e0a0a */
[C---:B------:R-:W-:Y:S01]  /*10800*/  ISETP.GT.U32.AND P1, PT, R10.reuse, R6, PT ;  /* 0x000000060a00720c */ /* 0x040fe20003f24070 */
[----:B------:R-:W-:Y:S01]  /*10810*/  IMAD.MOV R13, RZ, RZ, -R15 ;  /* 0x000000ffff0d7224 */ /* 0x000fe200078e0a0f */
[----:B------:R0:W-:Y:S01]  /*10820*/  STL [R1+0x438], R19 ;  /* 0x0004381301007387 */ /* 0x0001e20000100800 */
[C---:B------:R-:W-:Y:S01]  /*10830*/  IMAD R8, R10.reuse, R14, R17 ;  /* 0x0000000e0a087224 */ /* 0x040fe200078e0211 */
[C---:B------:R-:W-:Y:S01]  /*10840*/  ISETP.GT.U32.AND P0, PT, R10.reuse, R5, PT ;  /* 0x000000050a00720c */ /* 0x040fe20003f04070 */
[C---:B------:R-:W-:Y:S01]  /*10850*/  IMAD R2, R10.reuse, R13, R2 ;  /* 0x0000000d0a027224 */ /* 0x040fe200078e0202 */
[----:B------:R1:W-:Y:S01]  /*10860*/  STL [R1+0x42c], R3 ;  /* 0x00042c0301007387 */ /* 0x0003e20000100800 */
[----:B------:R-:W-:Y:S01]  /*10870*/  @!P6 IMAD.MOV R11, RZ, RZ, -R11 ;  /* 0x000000ffff0be224 */ /* 0x000fe200078e0a0b */
[----:B------:R-:W-:Y:S01]  /*10880*/  ISETP.GT.U32.AND P6, PT, R10, R8, PT ;  /* 0x000000080a00720c */ /* 0x000fe20003fc4070 */
[----:B------:R-:W-:-:S02]  /*10890*/  VIADD R13, R0, 0xc8 ;  /* 0x000000c8000d7836 */ /* 0x000fc40000000000 */
[----:B------:R-:W-:Y:S01]  /*108a0*/  VIADD R12, R0, 0xc6 ;  /* 0x000000c6000c7836 */ /* 0x000fe20000000000 */
[----:B------:R2:W-:Y:S01]  /*108b0*/  STL [R1+0x428], R11 ;  /* 0x0004280b01007387 */ /* 0x0005e20000100800 */
[--C-:B------:R-:W-:Y:S01]  /*108c0*/  @!P1 IMAD.IADD R6, R6, 0x1, -R10.reuse ;  /* 0x0000000106069824 */ /* 0x100fe200078e0a0a */
[----:B------:R-:W-:Y:S01]  /*108d0*/  ISETP.GE.AND P1, PT, R7, RZ, PT ;  /* 0x000000ff0700720c */ /* 0x000fe20003f26270 */
[C---:B0-----:R-:W-:Y:S02]  /*108e0*/  VIADD R19, R0.reuse, 0xc4 ;  /* 0x000000c400137836 */ /* 0x041fe40000000000 */
[----:B-1----:R-:W-:Y:S02]  /*108f0*/  IMAD.MOV.U32 R3, RZ, RZ, R9 ;  /* 0x000000ffff037224 */ /* 0x002fe400078e0009 */
[----:B------:R-:W-:Y:S02]  /*10900*/  VIADD R9, R0, 0xc9 ;  /* 0x000000c900097836 */ /* 0x000fe40000000000 */
[----:B------:R-:W-:Y:S01]  /*10910*/  @!P4 IMAD.MOV R3, RZ, RZ, -R3 ;  /* 0x000000ffff03c224 */ /* 0x000fe200078e0a03 */
[----:B------:R-:W-:Y:S01]  /*10920*/  ISETP.GT.U32.AND P4, PT, R10, R2, PT ;  /* 0x000000020a00720c */ /* 0x000fe20003f84070 */
[----:B--2---:R-:W-:Y:S01]  /*10930*/  VIADD R11, R0, 0xca ;  /* 0x000000ca000b7836 */ /* 0x004fe20000000000 */
[----:B------:R-:W-:Y:S01]  /*10940*/  IABS R7, R9 ;  /* 0x0000000900077213 */ /* 0x000fe20000000000 */
[--C-:B------:R-:W-:Y:S01]  /*10950*/  @!P6 IMAD.IADD R8, R8, 0x1, -R10.reuse ;  /* 0x000000010808e824 */ /* 0x100fe200078e0a0a */
[----:B------:R0:W-:Y:S01]  /*10960*/  STL [R1+0x424], R3 ;  /* 0x0004240301007387 */ /* 0x0001e20000100800 */
[----:B------:R-:W-:Y:S01]  /*10970*/  @!P0 IMAD.IADD R5, R5, 0x1, -R10 ;  /* 0x0000000105058824 */ /* 0x000fe200078e0a0a */
[----:B------:R-:W-:Y:S01]  /*10980*/  IABS R14, R11 ;  /* 0x0000000b000e7213 */ /* 0x000fe20000000000 */
[----:B------:R-:W-:Y:S01]  /*10990*/  VIADD R15, R0, 0xc3 ;  /* 0x000000c3000f7836 */ /* 0x000fe20000000000 */
[----:B------:R-:W-:-:S02]  /*109a0*/  ISETP.GE.AND P6, PT, R9, RZ, PT ;  /* 0x000000ff0900720c */ /* 0x000fc40003fc6270 */
[----:B------:R-:W-:Y:S01]  /*109b0*/  ISETP.GE.AND P0, PT, R11, RZ, PT ;  /* 0x000000ff0b00720c */ /* 0x000fe20003f06270 */
[----:B------:R-:W-:-:S04]  /*109c0*/  IMAD.HI.U32 R9, R4, R14, RZ ;  /* 0x0000000e04097227 */ /* 0x000fc800078e00ff */
[----:B0-----:R-:W-:Y:S02]  /*109d0*/  IMAD.MOV.U32 R3, RZ, RZ, R6 ;  /* 0x000000ffff037224 */ /* 0x001fe400078e0006 */
[----:B------:R-:W-:Y:S01]  /*109e0*/  @!P4 IMAD.IADD R2, R2, 0x1, -R10 ;  /* 0x000000010202c824 */ /* 0x000fe200078e0a0a */
[----:B------:R-:W-:Y:S01]  /*109f0*/  ISETP.GT.U32.AND P4, PT, R10, R8, PT ;  /* 0x000000080a00720c */ /* 0x000fe20003f84070 */
[----:B------:R-:W-:Y:S02]  /*10a00*/  @!P3 IMAD.MOV R3, RZ, RZ, -R3 ;  /* 0x000000ffff03b224 */ /* 0x000fe400078e0a03 */
[----:B------:R-:W-:Y:S01]  /*10a10*/  IMAD.HI.U32 R6, R4, R7, RZ ;  /* 0x0000000704067227 */ /* 0x000fe200078e00ff */
[----:B------:R-:W-:Y:S02]  /*10a20*/  ISETP.GT.U32.AND P3, PT, R10, R2, PT ;  /* 0x000000020a00720c */ /* 0x000fe40003f64070 */
[----:B------:R0:W-:Y:S01]  /*10a30*/  STL [R1+0x41c], R3 ;  /* 0x00041c0301007387 */ /* 0x0001e20000100800 */
[----:B------:R-:W-:-:S04]  /*10a40*/  IMAD.MOV R6, RZ, RZ, -R6 ;  /* 0x000000ffff067224 */ /* 0x000fc800078e0a06 */
[----:B------:R-:W-:Y:S02]  /*10a50*/  IMAD R6, R10, R6, R7 ;  /* 0x000000060a067224 */ /* 0x000fe400078e0207 */
[----:B------:R-:W-:Y:S02]  /*10a60*/  @!P4 IMAD.IADD R8, R8, 0x1, -R10 ;  /* 0x000000010808c824 */ /* 0x000fe400078e0a0a */
[----:B0-----:R-:W-:Y:S02]  /*10a70*/  IMAD.MOV.U32 R3, RZ, RZ, R5 ;  /* 0x000000ffff037224 */ /* 0x001fe400078e0005 */
[----:B------:R-:W-:Y:S02]  /*10a80*/  IMAD.MOV R5, RZ, RZ, -R9 ;  /* 0x000000ffff057224 */ /* 0x000fe400078e0a09 */
[----:B------:R-:W-:Y:S02]  /*10a90*/  IMAD.MOV.U32 R11, RZ, RZ, R8 ;  /* 0x000000ffff0b7224 */ /* 0x000fe400078e0008 */
[----:B------:R-:W-:-:S02]  /*10aa0*/  IMAD R14, R10, R5, R14 ;  /* 0x000000050a0e7224 */ /* 0x000fc400078e020e */
[----:B------:R-:W-:Y:S01]  /*10ab0*/  @!P2 IMAD.MOV R11, RZ, RZ, -R11 ;  /* 0x000000ffff0ba224 */ /* 0x000fe200078e0a0b */
[C---:B------:R-:W-:Y:S01]  /*10ac0*/  ISETP.GT.U32.AND P2, PT, R10.reuse, R6, PT ;  /* 0x000000060a00720c */ /* 0x040fe20003f44070 */
[----:B------:R-:W-:Y:S01]  /*10ad0*/  @!P5 IMAD.MOV R3, RZ, RZ, -R3 ;  /* 0x000000ffff03d224 */ /* 0x000fe200078e0a03 */
[----:B------:R-:W-:Y:S01]  /*10ae0*/  ISETP.GT.U32.AND P4, PT, R10, R14, PT ;  /* 0x0000000e0a00720c */ /* 0x000fe20003f84070 */
[----:B------:R-:W-:Y:S01]  /*10af0*/  @!P3 IMAD.IADD R2, R2, 0x1, -R10 ;  /* 0x000000010202b824 */ /* 0x000fe200078e0a0a */
[----:B------:R-:W-:Y:S01]  /*10b00*/  ISETP.GE.AND P5, PT, R13, RZ, PT ;  /* 0x000000ff0d00720c */ /* 0x000fe20003fa6270 */
[C---:B------:R-:W-:Y:S01]  /*10b10*/  VIADD R9, R0.reuse, 0xc7 ;  /* 0x000000c700097836 */ /* 0x040fe20000000000 */
[----:B------:R-:W-:Y:S01]  /*10b20*/  IABS R13, R13 ;  /* 0x0000000d000d7213 */ /* 0x000fe20000000000 */
[----:B------:R0:W-:Y:S01]  /*10b30*/  STL [R1+0x414], R3 ;  /* 0x0004140301007387 */ /* 0x0001e20000100800 */
[----:B------:R-:W-:Y:S02]  /*10b40*/  VIADD R5, R0, 0xc5 ;  /* 0x000000c500057836 */ /* 0x000fe40000000000 */
[----:B------:R-:W-:Y:S01]  /*10b50*/  ISETP.GE.AND P3, PT, R9, RZ, PT ;  /* 0x000000ff0900720c */ /* 0x000fe20003f66270 */
[----:B------:R-:W-:Y:S01]  /*10b60*/  IMAD.HI.U32 R7, R4, R13, RZ ;  /* 0x0000000d04077227 */ /* 0x000fe200078e00ff */
[----:B------:R1:W-:Y:S01]  /*10b70*/  STL [R1+0x40c], R11 ;  /* 0x00040c0b01007387 */ /* 0x0003e20000100800 */
[----:B------:R-:W-:-:S02]  /*10b80*/  IABS R9, R9 ;  /* 0x0000000900097213 */ /* 0x000fc40000000000 */
[----:B------:R-:W-:Y:S02]  /*10b90*/  @!P4 IMAD.IADD R14, R14, 0x1, -R10 ;  /* 0x000000010e0ec824 */ /* 0x000fe400078e0a0a */
[----:B0-----:R-:W-:Y:S02]  /*10ba0*/  IMAD.MOV.U32 R3, RZ, RZ, R2 ;  /* 0x000000ffff037224 */ /* 0x001fe400078e0002 */
[----:B------:R-:W-:Y:S01]  /*10bb0*/  IMAD.MOV R7, RZ, RZ, -R7 ;  /* 0x000000ffff077224 */ /* 0x000fe200078e0a07 */
[----:B------:R-:W-:Y:S01]  /*10bc0*/  ISETP.GT.U32.AND P4, PT, R10, R14, PT ;  /* 0x0000000e0a00720c */ /* 0x000fe20003f84070 */
[----:B------:R-:W-:Y:S01]  /*10bd0*/  @!P1 IMAD.MOV R3, RZ, RZ, -R3 ;  /* 0x000000ffff039224 */ /* 0x000fe200078e0a03 */
[----:B------:R-:W-:Y:S01]  /*10be0*/  ISETP.GE.AND P1, PT, R12, RZ, PT ;  /* 0x000000ff0c00720c */ /* 0x000fe20003f26270 */
[----:B------:R-:W-:Y:S01]  /*10bf0*/  @!P2 IMAD.IADD R6, R6, 0x1, -R10 ;  /* 0x000000010606a824 */ /* 0x000fe200078e0a0a */
[----:B------:R-:W-:Y:S01]  /*10c00*/  IABS R12, R12 ;  /* 0x0000000c000c7213 */ /* 0x000fe20000000000 */
[----:B------:R-:W-:Y:S01]  /*10c10*/  IMAD R13, R10, R7, R13 ;  /* 0x000000070a0d7224 */ /* 0x000fe200078e020d */
[----:B-1----:R-:W-:Y:S01]  /*10c20*/  IABS R11, R5 ;  /* 0x00000005000b7213 */ /* 0x002fe20000000000 */
[----:B------:R-:W-:Y:S01]  /*10c30*/  IMAD.HI.U32 R2, R4, R9, RZ ;  /* 0x0000000904027227 */ /* 0x000fe200078e00ff */
[----:B------:R-:W-:Y:S01]  /*10c40*/  ISETP.GT.U32.AND P2, PT, R10, R6, PT ;  /* 0x000000060a00720c */ /* 0x000fe20003f44070 */
[----:B------:R0:W-:Y:S02]  /*10c50*/  STL [R1+0x408], R3 ;  /* 0x0004080301007387 */ /* 0x0001e40000100800 */
[----:B------:R-:W-:-:S04]  /*10c60*/  IMAD.HI.U32 R7, R4, R12, RZ ;  /* 0x0000000c04077227 */ /* 0x000fc800078e00ff */
[----:B------:R-:W-:Y:S01]  /*10c70*/  @!P4 IMAD.IADD R14, R14, 0x1, -R10 ;  /* 0x000000010e0ec824 */ /* 0x000fe200078e0a0a */
[----:B------:R-:W-:Y:S01]  /*10c80*/  ISETP.GT.U32.AND P4, PT, R10, R13, PT ;  /* 0x0000000d0a00720c */ /* 0x000fe20003f84070 */
        /* <DEDUP_REMOVED lines=40> */
[--C-:B------:R-:W-:Y:S01]  /*10f10*/  @!P2 IMAD.IADD R9, R9, 0x1, -R10.reuse ;  /* 0x000000010909a824 */ /* 0x100fe200078e0a0a */
[----:B------:R-:W-:Y:S01]  /*10f20*/  ISETP.GE.AND P2, PT, R5, RZ, PT ;  /* 0x000000ff0500720c */ /* 0x000fe20003f46270 */
[----:B------:R-:W-:Y:S01]  /*10f30*/  VIADD R5, R0, 0xc0 ;  /* 0x000000c000057836 */ /* 0x000fe20000000000 */
[----:B------:R-:W-:Y:S01]  /*10f40*/  IABS R17, R7 ;  /* 0x0000000700117213 */ /* 0x000fe20000000000 */
[----:B------:R-:W-:Y:S01]  /*10f50*/  @!P6 IMAD.IADD R11, R11, 0x1, -R10 ;  /* 0x000000010b0be824 */ /* 0x000fe200078e0a0a */
[----:B------:R-:W-:Y:S01]  /*10f60*/  ISETP.GE.AND P6, PT, R19, RZ, PT ;  /* 0x000000ff1300720c */ /* 0x000fe20003fc6270 */
[----:B------:R-:W-:Y:S01]  /*10f70*/  IMAD.MOV.U32 R20, RZ, RZ, R13 ;  /* 0x000000ffff147224 */ /* 0x000fe200078e000d */
[----:B------:R-:W-:Y:S01]  /*10f80*/  IABS R19, R5 ;  /* 0x0000000500137213 */ /* 0x000fe20000000000 */
[----:B0-----:R-:W-:Y:S02]  /*10f90*/  IMAD.MOV.U32 R3, RZ, RZ, R9 ;  /* 0x000000ffff037224 */ /* 0x001fe400078e0009 */
        /* <DEDUP_REMOVED lines=11> */
[----:B------:R-:W-:Y:S01]  /*11050*/  IMAD.HI.U32 R13, R4, R15, RZ ;  /* 0x0000000f040d7227 */ /* 0x000fe200078e00ff */
[----:B------:R0:W-:Y:S03]  /*11060*/  STL [R1+0x3e8], R3 ;  /* 0x0003e80301007387 */ /* 0x0001e60000100800 */
[----:B------:R-:W-:Y:S02]  /*11070*/  IMAD R17, R10, R6, R17 ;  /* 0x000000060a117224 */ /* 0x000fe400078e0211 */
[----:B------:R-:W-:Y:S02]  /*11080*/  IMAD.MOV R9, RZ, RZ, -R13 ;  /* 0x000000ffff097224 */ /* 0x000fe400078e0a0d */
[----:B------:R-:W-:-:S04]  /*11090*/  IMAD.HI.U32 R16, R4, R18, RZ ;  /* 0x0000001204107227 */ /* 0x000fc800078e00ff */
[----:B0-----:R-:W-:Y:S02]  /*110a0*/  IMAD.MOV.U32 R3, RZ, RZ, R11 ;  /* 0x000000ffff037224 */ /* 0x001fe400078e000b */
[C---:B------:R-:W-:Y:S02]  /*110b0*/  IMAD R15, R10.reuse, R9, R15 ;  /* 0x000000090a0f7224 */ /* 0x040fe400078e020f */
[----:B------:R-:W-:Y:S01]  /*110c0*/  @!P2 IMAD.MOV R3, RZ, RZ, -R3 ;  /* 0x000000ffff03a224 */ /* 0x000fe200078e0a03 */
[----:B------:R-:W-:Y:S01]  /*110d0*/  ISETP.GT.U32.AND P2, PT, R10, R17, PT ;  /* 0x000000110a00720c */ /* 0x000fe20003f44070 */
[----:B------:R-:W-:Y:S02]  /*110e0*/  IMAD.MOV R16, RZ, RZ, -R16 ;  /* 0x000000ffff107224 */ /* 0x000fe400078e0a10 */
[----:B------:R-:W-:Y:S01]  /*110f0*/  @!P5 IMAD.IADD R14, R14, 0x1, -R10 ;  /* 0x000000010e0ed824 */ /* 0x000fe200078e0a0a */
[C---:B------:R-:W-:Y:S01]  /*11100*/  ISETP.GT.U32.AND P5, PT, R10.reuse, R15, PT ;  /* 0x0000000f0a00720c */ /* 0x040fe20003fa4070 */
[----:B------:R-:W-:-:S02]  /*11110*/  IMAD R18, R10, R16, R18 ;  /* 0x000000100a127224 */ /* 0x000fc400078e0212 */
[----:B------:R-:W-:Y:S01]  /*11120*/  @!P4 IMAD.IADD R2, R2, 0x1, -R10 ;  /* 0x000000010202c824 */ /* 0x000fe200078e0a0a */
[----:B------:R-:W-:Y:S01]  /*11130*/  ISETP.GE.AND P4, PT, R7, RZ, PT ;  /* 0x000000ff0700720c */ /* 0x000fe20003f86270 */
[----:B------:R-:W-:Y:S01]  /*11140*/  VIADD R7, R0, 0xbe ;  /* 0x000000be00077836 */ /* 0x000fe20000000000 */
[----:B------:R-:W-:Y:S01]  /*11150*/  ISETP.GT.U32.AND P3, PT, R10, R18, PT ;  /* 0x000000120a00720c */ /* 0x000fe20003f64070 */
[----:B------:R-:W-:Y:S01]  /*11160*/  @!P1 IMAD.MOV R12, RZ, RZ, -R12 ;  /* 0x000000ffff0c9224 */ /* 0x000fe200078e0a0c */
[----:B------:R-:W-:Y:S01]  /*11170*/  ISETP.GE.AND P1, PT, R8, RZ, PT ;  /* 0x000000ff0800720c */ /* 0x000fe20003f26270 */
[--C-:B------:R-:W-:Y:S01]  /*11180*/  @!P2 IMAD.IADD R17, R17, 0x1, -R10.reuse ;  /* 0x000000011111a824 */ /* 0x100fe200078e0a0a */
[----:B------:R-:W-:Y:S01]  /*11190*/  IABS R9, R7 ;  /* 0x0000000700097213 */ /* 0x000fe20000000000 */
[----:B------:R-:W-:Y:S01]  /*111a0*/  VIADD R6, R0, 0xbf ;  /* 0x000000bf00067836 */ /* 0x000fe20000000000 */
[----:B------:R-:W-:Y:S01]  /*111b0*/  STL [R1+0x3e4], R12 ;  /* 0x0003e40c01007387 */ /* 0x000fe20000100800 */
[----:B------:R-:W-:Y:S01]  /*111c0*/  @!P5 IMAD.IADD R15, R15, 0x1, -R10 ;  /* 0x000000010f0fd824 */ /* 0x000fe200078e0a0a */
[----:B------:R-:W-:Y:S01]  /*111d0*/  ISETP.GT.U32.AND P2, PT, R10, R17, PT ;  /* 0x000000110a00720c */ /* 0x000fe20003f44070 */
[----:B------:R-:W-:Y:S01]  /*111e0*/  IMAD.HI.U32 R11, R4, R9, RZ ;  /* 0x00000009040b7227 */ /* 0x000fe200078e00ff */
[----:B------:R0:W-:Y:S01]  /*111f0*/  STL [R1+0x3e0], R3 ;  /* 0x0003e00301007387 */ /* 0x0001e20000100800 */
[----:B------:R-:W-:-:S02]  /*11200*/  IABS R13, R6 ;  /* 0x00000006000d7213 */ /* 0x000fc40000000000 */
[----:B------:R-:W-:Y:S01]  /*11210*/  @!P3 IMAD.IADD R18, R18, 0x1, -R10 ;  /* 0x000000011212b824 */ /* 0x000fe200078e0a0a */
[----:B------:R-:W-:Y:S01]  /*11220*/  ISETP.GT.U32.AND P5, PT, R10, R15, PT ;  /* 0x0000000f0a00720c */ /* 0x000fe20003fa4070 */
[----:B------:R-:W-:Y:S01]  /*11230*/  IMAD.MOV R11, RZ, RZ, -R11 ;  /* 0x000000ffff0b7224 */ /* 0x000fe200078e0a0b */
[----:B------:R-:W-:Y:S01]  /*11240*/  ISETP.GE.AND P3, PT, R5, RZ, PT ;  /* 0x000000ff0500720c */ /* 0x000fe20003f66270 */
[----:B------:R-:W-:-:S04]  /*11250*/  IMAD.HI.U32 R5, R4, R13, RZ ;  /* 0x0000000d04057227 */ /* 0x000fc800078e00ff */
[----:B0-----:R-:W-:Y:S02]  /*11260*/  IMAD.MOV.U32 R3, RZ, RZ, R2 ;  /* 0x000000ffff037224 */ /* 0x001fe400078e0002 */
[--C-:B------:R-:W-:Y:S01]  /*11270*/  @!P2 IMAD.IADD R17, R17, 0x1, -R10.reuse ;  /* 0x000000011111a824 */ /* 0x100fe200078e0a0a */
[----:B------:R-:W-:Y:S01]  /*11280*/  ISETP.GE.AND P2, PT, R6, RZ, PT ;  /* 0x000000ff0600720c */ /* 0x000fe20003f46270 */
[----:B------:R-:W-:Y:S01]  /*11290*/  @!P6 IMAD.MOV R3, RZ, RZ, -R3 ;  /* 0x000000ffff03e224 */ /* 0x000fe200078e0a03 */
[C---:B------:R-:W-:Y:S01]  /*112a0*/  ISETP.GT.U32.AND P6, PT, R10.reuse, R18, PT ;  /* 0x000000120a00720c */ /* 0x040fe20003fc4070 */
[C---:B------:R-:W-:Y:S02]  /*112b0*/  IMAD R6, R10.reuse, R11, R9 ;  /* 0x0000000b0a067224 */ /* 0x040fe400078e0209 */
[----:B------:R-:W-:Y:S01]  /*112c0*/  IMAD.MOV R5, RZ, RZ, -R5 ;  /* 0x000000ffff057224 */ /* 0x000fe200078e0a05 */
[----:B------:R0:W-:Y:S01]  /*112d0*/  STL [R1+0x3dc], R3 ;  /* 0x0003dc0301007387 */ /* 0x0001e20000100800 */
[----:B------:R-:W-:Y:S01]  /*112e0*/  @!P5 IMAD.IADD R15, R15, 0x1, -R10 ;  /* 0x000000010f0fd824 */ /* 0x000fe200078e0a0a */
[C---:B------:R-:W-:Y:S01]  /*112f0*/  ISETP.GT.U32.AND P5, PT, R10.reuse, R6, PT ;  /* 0x000000060a00720c */ /* 0x040fe20003fa4070 */
[----:B------:R-:W-:-:S02]  /*11300*/  IMAD R13, R10, R5, R13 ;  /* 0x000000050a0d7224 */ /* 0x000fc400078e020d */
[C---:B------:R-:W-:Y:S02]  /*11310*/  VIADD R11, R0.reuse, 0xbb ;  /* 0x000000bb000b7836 */ /* 0x040fe40000000000 */
[----:B------:R-:W-:Y:S02]  /*11320*/  VIADD R8, R0, 0xbd ;  /* 0x000000bd00087836 */ /* 0x000fe40000000000 */
[----:B------:R-:W-:Y:S01]  /*11330*/  @!P6 IMAD.IADD R18, R18, 0x1, -R10 ;  /* 0x000000011212e824 */ /* 0x000fe200078e0a0a */
[----:B------:R-:W-:Y:S01]  /*11340*/  ISETP.GT.U32.AND P6, PT, R10, R13, PT ;  /* 0x0000000d0a00720c */ /* 0x000fe20003fc4070 */
[----:B------:R-:W-:Y:S01]  /*11350*/  VIADD R2, R0, 0xbc ;  /* 0x000000bc00027836 */ /* 0x000fe20000000000 */
[----:B------:R-:W-:Y:S01]  /*11360*/  IABS R12, R11 ;  /* 0x0000000b000c7213 */ /* 0x000fe20000000000 */
[----:B0-----:R-:W-:Y:S01]  /*11370*/  IMAD.MOV.U32 R3, RZ, RZ, R18 ;  /* 0x000000ffff037224 */ /* 0x001fe200078e0012 */
[----:B------:R-:W-:Y:S01]  /*11380*/  IABS R16, R8 ;  /* 0x0000000800107213 */ /* 0x000fe20000000000 */
[----:B------:R-:W-:Y:S01]  /*11390*/  @!P5 IMAD.IADD R6, R6, 0x1, -R10 ;  /* 0x000000010606d824 */ /* 0x000fe200078e0a0a */
[----:B------:R-:W-:Y:S01]  /*113a0*/  IABS R5, R2 ;  /* 0x0000000200057213 */ /* 0x000fe20000000000 */
[----:B------:R-:W-:-:S02]  /*113b0*/  @!P1 IMAD.MOV R3, RZ, RZ, -R3 ;  /* 0x000000ffff039224 */ /* 0x000fc400078e0a03 */
[----:B------:R-:W-:Y:S01]  /*113c0*/  IMAD.MOV.U32 R20, RZ, RZ, R14 ;  /* 0x000000ffff147224 */ /* 0x000fe200078e000e */
[----:B------:R-:W-:Y:S01]  /*113d0*/  ISETP.GT.U32.AND P1, PT, R10, R6, PT ;  /* 0x000000060a00720c */ /* 0x000fe20003f24070 */
[----:B------:R-:W-:-:S04]  /*113e0*/  IMAD.HI.U32 R14, R4, R12, RZ ;  /* 0x0000000c040e7227 */ /* 0x000fc800078e00ff */
[----:B------:R-:W-:Y:S01]  /*113f0*/  @!P6 IMAD.IADD R13, R13, 0x1, -R10 ;  /* 0x000000010d0de824 */ /* 0x000fe200078e0a0a */
[----:B------:R-:W-:Y:S01]  /*11400*/  ISETP.GE.AND P6, PT, R7, RZ, PT ;  /* 0x000000ff0700720c */ /* 0x000fe20003fc6270 */
[----:B------:R-:W-:-:S04]  /*11410*/  IMAD.HI.U32 R19, R4, R16, RZ ;  /* 0x0000001004137227 */ /* 0x000fc800078e00ff */
[----:B------:R-:W-:Y:S01]  /*11420*/  @!P0 IMAD.MOV R20, RZ, RZ, -R20 ;  /* 0x000000ffff148224 */ /* 0x000fe200078e0a14 */
[----:B------:R-:W-:Y:S01]  /*11430*/  ISETP.GT.U32.AND P0, PT, R10, R13, PT ;  /* 0x0000000d0a00720c */ /* 0x000fe20003f04070 */
[----:B------:R-:W-:Y:S02]  /*11440*/  IMAD.MOV R14, RZ, RZ, -R14 ;  /* 0x000000ffff0e7224 */ /* 0x000fe400078e0a0e */
[----:B------:R-:W-:Y:S01]  /*11450*/  IMAD.HI.U32 R9, R4, R5, RZ ;  /* 0x0000000504097227 */ /* 0x000fe200078e00ff */
[----:B------:R-:W-:Y:S03]  /*11460*/  STL [R1+0x3d0], R20 ;  /* 0x0003d01401007387 */ /* 0x000fe60000100800 */
[----:B------:R-:W-:Y:S01]  /*11470*/  IMAD.MOV R19, RZ, RZ, -R19 ;  /* 0x000000ffff137224 */ /* 0x000fe200078e0a13 */
[----:B------:R0:W-:Y:S01]  /*11480*/  STL [R1+0x3c8], R3 ;  /* 0x0003c80301007387 */ /* 0x0001e20000100800 */
[----:B------:R-:W-:-:S02]  /*11490*/  IMAD R12, R10, R14, R12 ;  /* 0x0000000e0a0c7224 */ /* 0x000fc400078e020c */
[----:B------:R-:W-:Y:S02]  /*114a0*/  IMAD.MOV R9, RZ, RZ, -R9 ;  /* 0x000000ffff097224 */ /* 0x000fe400078e0a09 */
[----:B------:R-:W-:Y:S02]  /*114b0*/  IMAD R16, R10, R19, R16 ;  /* 0x000000130a107224 */ /* 0x000fe400078e0210 */
[--C-:B------:R-:W-:Y:S01]  /*114c0*/  @!P1 IMAD.IADD R6, R6, 0x1, -R10.reuse ;  /* 0x0000000106069824 */ /* 0x100fe200078e0a0a */
[C---:B------:R-:W-:Y:S01]  /*114d0*/  ISETP.GT.U32.AND P1, PT, R10.reuse, R12, PT ;  /* 0x0000000c0a00720c */ /* 0x040fe20003f24070 */
[C---:B------:R-:W-:Y:S01]  /*114e0*/  IMAD R5, R10.reuse, R9, R5 ;  /* 0x000000090a057224 */ /* 0x040fe200078e0205 */
[----:B------:R-:W-:Y:S01]  /*114f0*/  ISETP.GT.U32.AND P5, PT, R10, R16, PT ;  /* 0x000000100a00720c */ /* 0x000fe20003fa4070 */
[----:B0-----:R-:W-:Y:S02]  /*11500*/  IMAD.MOV.U32 R3, RZ, RZ, R15 ;  /* 0x000000ffff037224 */ /* 0x001fe400078e000f */
[----:B------:R-:W-:Y:S01]  /*11510*/  @!P4 IMAD.MOV R17, RZ, RZ, -R17 ;  /* 0x000000ffff11c224 */ /* 0x000fe200078e0a11 */
[----:B------:R-:W-:Y:S01]  /*11520*/  ISETP.GE.AND P4, PT, R8, RZ, PT ;  /* 0x000000ff0800720c */ /* 0x000fe20003f86270 */
[----:B------:R-:W-:Y:S01]  /*11530*/  @!P3 IMAD.MOV R3, RZ, RZ, -R3 ;  /* 0x000000ffff03b224 */ /* 0x000fe200078e0a03 */
[----:B------:R-:W-:Y:S01]  /*11540*/  ISETP.GT.U32.AND P3, PT, R10, R5, PT ;  /* 0x000000050a00720c */ /* 0x000fe20003f64070 */
[----:B------:R-:W-:Y:S01]  /*11550*/  @!P0 IMAD.IADD R13, R13, 0x1, -R10 ;  /* 0x000000010d0d8824 */ /* 0x000fe200078e0a0a */
[----:B------:R-:W-:Y:S01]  /*11560*/  STL [R1+0x3c4], R17 ;  /* 0x0003c41101007387 */ /* 0x000fe20000100800 */
[----:B------:R-:W-:Y:S01]  /*11570*/  ISETP.GE.AND P0, PT, R2, RZ, PT ;  /* 0x000000ff0200720c */ /* 0x000fe20003f06270 */
[----:B------:R-:W-:-:S02]  /*11580*/  VIADD R2, R0, 0xb9 ;  /* 0x000000b900027836 */ /* 0x000fc40000000000 */
[----:B------:R0:W-:Y:S01]  /*11590*/  STL [R1+0x3bc], R3 ;  /* 0x0003bc0301007387 */ /* 0x0001e20000100800 */
[----:B------:R-:W-:Y:S02]  /*115a0*/  VIADD R7, R0, 0xba ;  /* 0x000000ba00077836 */ /* 0x000fe40000000000 */
[--C-:B------:R-:W-:Y:S01]  /*115b0*/  @!P1 IMAD.IADD R12, R12, 0x1, -R10.reuse ;  /* 0x000000010c0c9824 */ /* 0x100fe200078e0a0a */
[----:B------:R-:W-:Y:S01]  /*115c0*/  IABS R14, R2 ;  /* 0x00000002000e7213 */ /* 0x000fe20000000000 */
[--C-:B------:R-:W-:Y:S01]  /*115d0*/  @!P5 IMAD.IADD R16, R16, 0x1, -R10.reuse ;  /* 0x000000011010d824 */ /* 0x100fe200078e0a0a */
[----:B------:R-:W-:Y:S01]  /*115e0*/  IABS R9, R7 ;  /* 0x0000000700097213 */ /* 0x000fe20000000000 */
[----:B------:R-:W-:Y:S01]  /*115f0*/  @!P3 IMAD.IADD R5, R5, 0x1, -R10 ;  /* 0x000000010505b824 */ /* 0x000fe200078e0a0a */
[----:B------:R-:W-:Y:S01]  /*11600*/  ISETP.GT.U32.AND P1, PT, R10, R12, PT ;  /* 0x0000000c0a00720c */ /* 0x000fe20003f24070 */
[----:B------:R-:W-:Y:S01]  /*11610*/  VIADD R19, R0, 0xa7 ;  /* 0x000000a700137836 */ /* 0x000fe20000000000 */
[----:B------:R-:W-:Y:S01]  /*11620*/  ISETP.GT.U32.AND P3, PT, R10, R16, PT ;  /* 0x000000100a00720c */ /* 0x000fe20003f64070 */
[----:B0-----:R-:W-:Y:S01]  /*11630*/  IMAD.MOV.U32 R3, RZ, RZ, R13 ;  /* 0x000000ffff037224 */ /* 0x001fe200078e000d */
[----:B------:R-:W-:Y:S01]  /*11640*/  ISETP.GE.AND P5, PT, R11, RZ, PT ;  /* 0x000000ff0b00720c */ /* 0x000fe20003fa6270 */
[----:B------:R-:W-:-:S04]  /*11650*/  IMAD.HI.U32 R8, R4, R9, RZ ;  /* 0x0000000904087227 */ /* 0x000fc800078e00ff */
[----:B------:R-:W-:Y:S01]  /*11660*/  @!P2 IMAD.MOV R3, RZ, RZ, -R3 ;  /* 0x000000ffff03a224 */ /* 0x000fe200078e0a03 */
[----:B------:R-:W-:Y:S01]  /*11670*/  ISETP.GT.U32.AND P2, PT, R10, R5, PT ;  /* 0x000000050a00720c */ /* 0x000fe20003f44070 */
[----:B------:R-:W-:Y:S02]  /*11680*/  IMAD.MOV R8, RZ, RZ, -R8 ;  /* 0x000000ffff087224 */ /* 0x000fe400078e0a08 */
[----:B------:R-:W-:Y:S01]  /*11690*/  VIADD R11, R0, 0xb8 ;  /* 0x000000b8000b7836 */ /* 0x000fe20000000000 */
[----:B------:R0:W-:Y:S01]  /*116a0*/  STL [R1+0x3b0], R3 ;  /* 0x0003b00301007387 */ /* 0x0001e20000100800 */
[----:B------:R-:W-:Y:S02]  /*116b0*/  IMAD R9, R10, R8, R9 ;  /* 0x000000080a097224 */ /* 0x000fe400078e0209 */
[--C-:B------:R-:W-:Y:S01]  /*116c0*/  @!P1 IMAD.IADD R12, R12, 0x1, -R10.reuse ;  /* 0x000000010c0c9824 */ /* 0x100fe200078e0a0a */
[----:B------:R-:W-:Y:S01]  /*116d0*/  IABS R13, R11 ;  /* 0x0000000b000d7213 */ /* 0x000fe20000000000 */
[----:B------:R-:W-:Y:S01]  /*116e0*/  @!P3 IMAD.IADD R16, R16, 0x1, -R10 ;  /* 0x000000011010b824 */ /* 0x000fe200078e0a0a */
[----:B------:R-:W-:Y:S01]  /*116f0*/  ISETP.GT.U32.AND P3, PT, R10, R9, PT ;  /* 0x000000090a00720c */ /* 0x000fe20003f64070 */
[----:B------:R-:W-:-:S02]  /*11700*/  VIADD R20, R0, 0xa6 ;  /* 0x000000a600147836 */ /* 0x000fc40000000000 */
[----:B------:R-:W-:-:S04]  /*11710*/  IMAD.HI.U32 R15, R4, R13, RZ ;  /* 0x0000000d040f7227 */ /* 0x000fc800078e00ff */
[----:B0-----:R-:W-:Y:S02]  /*11720*/  IMAD.MOV.U32 R3, RZ, RZ, R6 ;  /* 0x000000ffff037224 */ /* 0x001fe400078e0006 */
[----:B------:R-:W-:-:S04]  /*11730*/  IMAD.HI.U32 R6, R4, R14, RZ ;  /* 0x0000000e04067227 */ /* 0x000fc800078e00ff */
[----:B------:R-:W-:Y:S02]  /*11740*/  IMAD.MOV R6, RZ, RZ, -R6 ;  /* 0x000000ffff067224 */ /* 0x000fe400078e0a06 */
[----:B------:R-:W-:Y:S01]  /*11750*/  @!P6 IMAD.MOV R3, RZ, RZ, -R3 ;  /* 0x000000ffff03e224 */ /* 0x000fe200078e0a03 */
[----:B------:R-:W-:Y:S01]  /*11760*/  ISETP.GE.AND P6, PT, R7, RZ, PT ;  /* 0x000000ff0700720c */ /* 0x000fe20003fc6270 */
[----:B------:R-:W-:Y:S02]  /*11770*/  IMAD R14, R10, R6, R14 ;  /* 0x000000060a0e7224 */ /* 0x000fe400078e020e */
[----:B------:R-:W-:Y:S01]  /*11780*/  VIADD R6, R0, 0xb7 ;  /* 0x000000b700067836 */ /* 0x000fe20000000000 */
[----:B------:R0:W-:Y:S01]  /*11790*/  STL [R1+0x3ac], R3 ;  /* 0x0003ac0301007387 */ /* 0x0001e20000100800 */
[--C-:B------:R-:W-:Y:S01]  /*117a0*/  @!P2 IMAD.IADD R5, R5, 0x1, -R10.reuse ;  /* 0x000000010505a824 */ /* 0x100fe200078e0a0a */
[----:B------:R-:W-:Y:S01]  /*117b0*/  ISETP.GT.U32.AND P1, PT, R10, R14, PT ;  /* 0x0000000e0a00720c */ /* 0x000fe20003f24070 */
[----:B------:R-:W-:Y:S01]  /*117c0*/  IMAD.MOV R15, RZ, RZ, -R15 ;  /* 0x000000ffff0f7224 */ /* 0x000fe200078e0a0f */
[----:B------:R-:W-:Y:S01]  /*117d0*/  ISETP.GE.AND P2, PT, R2, RZ, PT ;  /* 0x000000ff0200720c */ /* 0x000fe20003f46270 */
[----:B------:R-:W-:Y:S01]  /*117e0*/  @!P3 IMAD.IADD R9, R9, 0x1, -R10 ;  /* 0x000000010909b824 */ /* 0x000fe200078e0a0a */
[----:B------:R-:W-:Y:S01]  /*117f0*/  IABS R2, R6 ;  /* 0x0000000600027213 */ /* 0x000fe20000000000 */
[----:B------:R-:W-:Y:S01]  /*11800*/  IMAD R13, R10, R15, R13 ;  /* 0x0000000f0a0d7224 */ /* 0x000fe200078e020d */
[----:B------:R-:W-:Y:S01]  /*11810*/  ISETP.GE.AND P3, PT, R11, RZ, PT ;  /* 0x000000ff0b00720c */ /* 0x000fe20003f66270 */
[----:B------:R-:W-:-:S02]  /*11820*/  VIADD R7, R0, 0xb6 ;  /* 0x000000b600077836 */ /* 0x000fc40000000000 */
[----:B0-----:R-:W-:Y:S02]  /*11830*/  IMAD.MOV.U32 R3, RZ, RZ, R16 ;  /* 0x000000ffff037224 */ /* 0x001fe400078e0010 */
[----:B------:R-:W-:Y:S01]  /*11840*/  IMAD.MOV.U32 R16, RZ, RZ, R5 ;  /* 0x000000ffff107224 */ /* 0x000fe200078e0005 */
[----:B------:R-:W-:Y:S01]  /*11850*/  IABS R8, R7 ;  /* 0x0000000700087213 */ /* 0x000fe20000000000 */
[----:B------:R-:W-:Y:S01]  /*11860*/  @!P4 IMAD.MOV R3, RZ, RZ, -R3 ;  /* 0x000000ffff03c224 */ /* 0x000fe200078e0a03 */
[----:B------:R-:W-:Y:S01]  /*11870*/  ISETP.GT.U32.AND P4, PT, R10, R9, PT ;  /* 0x000000090a00720c */ /* 0x000fe20003f84070 */
[----:B------:R-:W-:Y:S02]  /*11880*/  @!P1 IMAD.IADD R14, R14, 0x1, -R10 ;  /* 0x000000010e0e9824 */ /* 0x000fe400078e0a0a */
[----:B------:R-:W-:Y:S01]  /*11890*/  IMAD.HI.U32 R11, R4, R2, RZ ;  /* 0x00000002040b7227 */ /* 0x000fe200078e00ff */
[----:B------:R0:W-:Y:S02]  /*118a0*/  STL [R1+0x3a8], R3 ;  /* 0x0003a80301007387 */ /* 0x0001e40000100800 */
[C---:B------:R-:W-:Y:S01]  /*118b0*/  ISETP.GT.U32.AND P1, PT, R10.reuse, R14, PT ;  /* 0x0000000e0a00720c */ /* 0x040fe20003f24070 */
[----:B------:R-:W-:Y:S01]  /*118c0*/  @!P0 IMAD.MOV R16, RZ, RZ, -R16 ;  /* 0x000000ffff108224 */ /* 0x000fe200078e0a10 */
[----:B------:R-:W-:Y:S01]  /*118d0*/  ISETP.GT.U32.AND P0, PT, R10, R13, PT ;  /* 0x0000000d0a00720c */ /* 0x000fe20003f04070 */
[----:B------:R-:W-:-:S03]  /*118e0*/  IMAD.HI.U32 R5, R4, R8, RZ ;  /* 0x0000000804057227 */ /* 0x000fc600078e00ff */
[----:B------:R-:W-:Y:S01]  /*118f0*/  STL [R1+0x3a0], R16 ;  /* 0x0003a01001007387 */ /* 0x000fe20000100800 */
[----:B------:R-:W-:Y:S02]  /*11900*/  IMAD.MOV R5, RZ, RZ, -R5 ;  /* 0x000000ffff057224 */ /* 0x000fe400078e0a05 */
[----:B0-----:R-:W-:Y:S02]  /*11910*/  IMAD.MOV.U32 R3, RZ, RZ, R12 ;  /* 0x000000ffff037224 */ /* 0x001fe400078e000c */
[--C-:B------:R-:W-:Y:S01]  /*11920*/  @!P4 IMAD.IADD R9, R9, 0x1, -R10.reuse ;  /* 0x000000010909c824 */ /* 0x100fe200078e0a0a */
[----:B------:R-:W-:Y:S01]  /*11930*/  ISETP.GE.AND P4, PT, R7, RZ, PT ;  /* 0x000000ff0700720c */ /* 0x000fe20003f86270 */
[----:B------:R-:W-:Y:S01]  /*11940*/  @!P5 IMAD.MOV R3, RZ, RZ, -R3 ;  /* 0x000000ffff03d224 */ /* 0x000fe200078e0a03 */
[----:B------:R-:W-:Y:S01]  /*11950*/  ISETP.GE.AND P5, PT, R6, RZ, PT ;  /* 0x000000ff0600720c */ /* 0x000fe20003fa6270 */
[----:B------:R-:W-:Y:S02]  /*11960*/  IMAD.MOV R6, RZ, RZ, -R11 ;  /* 0x000000ffff067224 */ /* 0x000fe400078e0a0b */
[----:B------:R-:W-:Y:S01]  /*11970*/  @!P1 IMAD.IADD R14, R14, 0x1, -R10 ;  /* 0x000000010e0e9824 */ /* 0x000fe200078e0a0a */
[----:B------:R0:W-:Y:S01]  /*11980*/  STL [R1+0x398], R3 ;  /* 0x0003980301007387 */ /* 0x0001e20000100800 */
[----:B------:R-:W-:-:S02]  /*11990*/  IMAD R2, R10, R6, R2 ;  /* 0x000000060a027224 */ /* 0x000fc400078e0202 */
[----:B------:R-:W-:Y:S02]  /*119a0*/  @!P0 IMAD.IADD R13, R13, 0x1, -R10 ;  /* 0x000000010d0d8824 */ /* 0x000fe400078e0a0a */
[C---:B------:R-:W-:Y:S01]  /*119b0*/  IMAD R8, R10.reuse, R5, R8 ;  /* 0x000000050a087224 */ /* 0x040fe200078e0208 */
[C---:B------:R-:W-:Y:S01]  /*119c0*/  ISETP.GT.U32.AND P1, PT, R10.reuse, R2, PT ;  /* 0x000000020a00720c */ /* 0x040fe20003f24070 */
[----:B------:R-:W-:Y:S01]  /*119d0*/  IMAD.MOV.U32 R15, RZ, RZ, R9 ;  /* 0x000000ffff0f7224 */ /* 0x000fe200078e0009 */
[----:B------:R-:W-:Y:S01]  /*119e0*/  ISETP.GT.U32.AND P0, PT, R10, R13, PT ;  /* 0x0000000d0a00720c */ /* 0x000fe20003f04070 */
[----:B------:R-:W-:Y:S02]  /*119f0*/  VIADD R6, R0, 0xb4 ;  /* 0x000000b400067836 */ /* 0x000fe40000000000 */
[----:B------:R-:W-:Y:S01]  /*11a00*/  @!P6 IMAD.MOV R15, RZ, RZ, -R15 ;  /* 0x000000ffff0fe224 */ /* 0x000fe200078e0a0f */
[----:B------:R-:W-:Y:S01]  /*11a10*/  ISETP.GT.U32.AND P6, PT, R10, R8, PT ;  /* 0x000000080a00720c */ /* 0x000fe20003fc4070 */
[C---:B------:R-:W-:Y:S01]  /*11a20*/  VIADD R11, R0.reuse, 0xb5 ;  /* 0x000000b5000b7836 */ /* 0x040fe20000000000 */
[----:B------:R-:W-:Y:S01]  /*11a30*/  IABS R12, R6 ;  /* 0x00000006000c7213 */ /* 0x000fe20000000000 */
[----:B0-----:R-:W-:Y:S01]  /*11a40*/  IMAD.MOV.U32 R3, RZ, RZ, R14 ;  /* 0x000000ffff037224 */ /* 0x001fe200078e000e */
[----:B------:R-:W-:Y:S01]  /*11a50*/  STL [R1+0x390], R15 ;  /* 0x0003900f01007387 */ /* 0x000fe20000100800 */
[----:B------:R-:W-:Y:S01]  /*11a60*/  VIADD R5, R0, 0xb3 ;  /* 0x000000b300057836 */ /* 0x000fe20000000000 */
[----:B------:R-:W-:Y:S01]  /*11a70*/  IABS R7, R11 ;  /* 0x0000000b00077213 */ /* 0x000fe20000000000 */
[----:B------:R-:W-:-:S02]  /*11a80*/  @!P1 IMAD.IADD R2, R2, 0x1, -R10 ;  /* 0x0000000102029824 */ /* 0x000fc400078e0a0a */
[----:B------:R-:W-:Y:S01]  /*11a90*/  @!P2 IMAD.MOV R3, RZ, RZ, -R3 ;  /* 0x000000ffff03a224 */ /* 0x000fe200078e0a03 */
[----:B------:R-:W-:Y:S01]  /*11aa0*/  ISETP.GE.AND P2, PT, R11, RZ, PT ;  /* 0x000000ff0b00720c */ /* 0x000fe20003f46270 */
[----:B------:R-:W-:Y:S01]  /*11ab0*/  @!P0 IMAD.IADD R13, R13, 0x1, -R10 ;  /* 0x000000010d0d8824 */ /* 0x000fe200078e0a0a */
[----:B------:R-:W-:Y:S01]  /*11ac0*/  ISETP.GT.U32.AND P1, PT, R10, R2, PT ;  /* 0x000000020a00720c */ /* 0x000fe20003f24070 */
[----:B------:R-:W-:Y:S01]  /*11ad0*/  IMAD.MOV.U32 R11, RZ, RZ, R12 ;  /* 0x000000ffff0b7224 */ /* 0x000fe200078e000c */
[----:B------:R0:W-:Y:S01]  /*11ae0*/  STL [R1+0x38c], R3 ;  /* 0x00038c0301007387 */ /* 0x0001e20000100800 */
[----:B------:R-:W-:Y:S01]  /*11af0*/  @!P6 IMAD.IADD R8, R8, 0x1, -R10 ;  /* 0x000000010808e824 */ /* 0x000fe200078e0a0a */
[----:B------:R-:W-:Y:S01]  /*11b00*/  ISETP.GE.AND P0, PT, R6, RZ, PT ;  /* 0x000000ff0600720c */ /* 0x000fe20003f06270 */
[----:B------:R-:W-:Y:S01]  /*11b10*/  IMAD.HI.U32 R14, R4, R7, RZ ;  /* 0x00000007040e7227 */ /* 0x000fe200078e00ff */
[----:B------:R-:W-:Y:S02]  /*11b20*/  IABS R9, R5 ;  /* 0x0000000500097213 */ /* 0x000fe40000000000 */
[----:B------:R-:W-:Y:S01]  /*11b30*/  ISETP.GT.U32.AND P6, PT, R10, R8, PT ;  /* 0x000000080a00720c */ /* 0x000fe20003fc4070 */
[----:B------:R-:W-:-:S04]  /*11b40*/  IMAD.HI.U32 R6, R4, R11, RZ ;  /* 0x0000000b04067227 */ /* 0x000fc800078e00ff */
[----:B0-----:R-:W-:Y:S02]  /*11b50*/  IMAD.MOV.U32 R3, RZ, RZ, R13 ;  /* 0x000000ffff037224 */ /* 0x001fe400078e000d */
[----:B------:R-:W-:Y:S02]  /*11b60*/  IMAD.MOV R14, RZ, RZ, -R14 ;  /* 0x000000ffff0e7224 */ /* 0x000fe400078e0a0e */
[----:B------:R-:W-:Y:S01]  /*11b70*/  @!P3 IMAD.MOV R3, RZ, RZ, -R3 ;  /* 0x000000ffff03b224 */ /* 0x000fe200078e0a03 */
[----:B------:R-:W-:Y:S01]  /*11b80*/  ISETP.GE.AND P3, PT, R5, RZ, PT ;  /* 0x000000ff0500720c */ /* 0x000fe20003f66270 */
[----:B------:R-:W-:Y:S02]  /*11b90*/  IMAD.MOV R6, RZ, RZ, -R6 ;  /* 0x000000ffff067224 */ /* 0x000fe400078e0a06 */
[----:B------:R-:W-:Y:S01]  /*11ba0*/  @!P1 IMAD.IADD R2, R2, 0x1, -R10 ;  /* 0x0000000102029824 */ /* 0x000fe200078e0a0a */
[----:B------:R0:W-:Y:S01]  /*11bb0*/  STL [R1+0x388], R3 ;  /* 0x0003880301007387 */ /* 0x0001e20000100800 */
[----:B------:R-:W-:-:S02]  /*11bc0*/  IMAD R7, R10, R14, R7 ;  /* 0x0000000e0a077224 */ /* 0x000fc400078e0207 */
[----:B------:R-:W-:Y:S02]  /*11bd0*/  IMAD R11, R10, R6, R11 ;  /* 0x000000060a0b7224 */ /* 0x000fe400078e020b */
[----:B------:R-:W-:Y:S01]  /*11be0*/  IMAD.HI.U32 R12, R4, R9, RZ ;  /* 0x00000009040c7227 */ /* 0x000fe200078e00ff */
[----:B------:R-:W-:-:S03]  /*11bf0*/  ISETP.GT.U32.AND P1, PT, R10, R7, PT ;  /* 0x000000070a00720c */ /* 0x000fc60003f24070 */
[----:B------:R-:W-:Y:S02]  /*11c00*/  IMAD.MOV R12, RZ, RZ, -R12 ;  /* 0x000000ffff0c7224 */ /* 0x000fe400078e0a0c */
[----:B0-----:R-:W-:Y:S02]  /*11c10*/  IMAD.MOV.U32 R3, RZ, RZ, R2 ;  /* 0x000000ffff037224 */ /* 0x001fe400078e0002 */
[--C-:B------:R-:W-:Y:S02]  /*11c20*/  @!P6 IMAD.IADD R8, R8, 0x1, -R10.reuse ;  /* 0x000000010808e824 */ /* 0x100fe400078e0a0a */
[----:B------:R-:W-:Y:S01]  /*11c30*/  @!P5 IMAD.MOV R3, RZ, RZ, -R3 ;  /* 0x000000ffff03d224 */ /* 0x000fe200078e0a03 */
[C---:B------:R-:W-:Y:S01]  /*11c40*/  ISETP.GT.U32.AND P5, PT, R10.reuse, R11, PT ;  /* 0x0000000b0a00720c */ /* 0x040fe20003fa4070 */
[----:B------:R-:W-:Y:S02]  /*11c50*/  IMAD R9, R10, R12, R9 ;  /* 0x0000000c0a097224 */ /* 0x000fe400078e0209 */
[----:B------:R-:W-:Y:S01]  /*11c60*/  @!P1 IMAD.IADD R7, R7, 0x1, -R10 ;  /* 0x0000000107079824 */ /* 0x000fe200078e0a0a */
[----:B------:R0:W-:Y:S01]  /*11c70*/  STL [R1+0x384], R3 ;  /* 0x0003840301007387 */ /* 0x0001e20000100800 */
[----:B------:R-:W-:-:S02]  /*11c80*/  VIADD R16, R0, 0xb2 ;  /* 0x000000b200107836 */ /* 0x000fc40000000000 */
[----:B------:R-:W-:Y:S01]  /*11c90*/  VIADD R14, R0, 0xb1 ;  /* 0x000000b1000e7836 */ /* 0x000fe20000000000 */
[----:B------:R-:W-:Y:S01]  /*11ca0*/  ISETP.GT.U32.AND P1, PT, R10, R7, PT ;  /* 0x000000070a00720c */ /* 0x000fe20003f24070 */
[----:B------:R-:W-:Y:S01]  /*11cb0*/  VIADD R6, R0, 0xb0 ;  /* 0x000000b000067836 */ /* 0x000fe20000000000 */
[----:B------:R-:W-:Y:S01]  /*11cc0*/  ISETP.GE.AND P6, PT, R16, RZ, PT ;  /* 0x000000ff1000720c */ /* 0x000fe20003fc6270 */
[----:B------:R-:W-:Y:S01]  /*11cd0*/  VIADD R12, R0, 0xaf ;  /* 0x000000af000c7836 */ /* 0x000fe20000000000 */
[----:B------:R-:W-:Y:S01]  /*11ce0*/  IABS R16, R16 ;  /* 0x0000001000107213 */ /* 0x000fe20000000000 */
[----:B------:R-:W-:Y:S01]  /*11cf0*/  @!P5 IMAD.IADD R11, R11, 0x1, -R10 ;  /* 0x000000010b0bd824 */ /* 0x000fe200078e0a0a */
[----:B------:R-:W-:Y:S01]  /*11d00*/  IABS R15, R14 ;  /* 0x0000000e000f7213 */ /* 0x000fe20000000000 */
[----:B0-----:R-:W-:Y:S01]  /*11d10*/  IMAD.MOV.U32 R3, RZ, RZ, R8 ;  /* 0x000000ffff037224 */ /* 0x001fe200078e0008 */
[----:B------:R-:W-:Y:S01]  /*11d20*/  IABS R5, R6 ;  /* 0x0000000600057213 */ /* 0x000fe20000000000 */
[----:B------:R-:W-:Y:S01]  /*11d30*/  IMAD.HI.U32 R17, R4, R16, RZ ;  /* 0x0000001004117227 */ /* 0x000fe200078e00ff */
[----:B------:R-:W-:-:S02]  /*11d40*/  ISETP.GT.U32.AND P5, PT, R10, R11, PT ;  /* 0x0000000b0a00720c */ /* 0x000fc40003fa4070 */
[----:B------:R-:W-:Y:S01]  /*11d50*/  IABS R2, R12 ;  /* 0x0000000c00027213 */ /* 0x000fe20000000000 */
[----:B------:R-:W-:Y:S01]  /*11d60*/  @!P4 IMAD.MOV R3, RZ, RZ, -R3 ;  /* 0x000000ffff03c224 */ /* 0x000fe200078e0a03 */
[----:B------:R-:W-:Y:S01]  /*11d70*/  ISETP.GT.U32.AND P4, PT, R10, R9, PT ;  /* 0x000000090a00720c */ /* 0x000fe20003f84070 */
[----:B------:R-:W-:Y:S02]  /*11d80*/  IMAD.MOV R17, RZ, RZ, -R17 ;  /* 0x000000ffff117224 */ /* 0x000fe400078e0a11 */
[----:B------:R-:W-:Y:S01]  /*11d90*/  IMAD.HI.U32 R13, R4, R15, RZ ;  /* 0x0000000f040d7227 */ /* 0x000fe200078e00ff */
[----:B------:R0:W-:Y:S03]  /*11da0*/  STL [R1+0x380], R3 ;  /* 0x0003800301007387 */ /* 0x0001e60000100800 */
[----:B------:R-:W-:Y:S01]  /*11db0*/  @!P1 IMAD.IADD R7, R7, 0x1, -R10 ;  /* 0x0000000107079824 */ /* 0x000fe200078e0a0a */
[----:B------:R-:W-:Y:S01]  /*11dc0*/  ISETP.GE.AND P1, PT, R14, RZ, PT ;  /* 0x000000ff0e00720c */ /* 0x000fe20003f26270 */
[----:B------:R-:W-:-:S04]  /*11dd0*/  IMAD.HI.U32 R8, R4, R5, RZ ;  /* 0x0000000504087227 */ /* 0x000fc800078e00ff */
[----:B------:R-:W-:Y:S02]  /*11de0*/  @!P4 IMAD.IADD R9, R9, 0x1, -R10 ;  /* 0x000000010909c824 */ /* 0x000fe400078e0a0a */
[C---:B------:R-:W-:Y:S02]  /*11df0*/  IMAD R14, R10.reuse, R17, R16 ;  /* 0x000000110a0e7224 */ /* 0x040fe400078e0210 */
[----:B------:R-:W-:Y:S01]  /*11e00*/  @!P5 IMAD.IADD R11, R11, 0x1, -R10 ;  /* 0x000000010b0bd824 */ /* 0x000fe200078e0a0a */
[C---:B------:R-:W-:Y:S01]  /*11e10*/  ISETP.GT.U32.AND P4, PT, R10.reuse, R9, PT ;  /* 0x000000090a00720c */ /* 0x040fe20003f84070 */
[----:B------:R-:W-:Y:S01]  /*11e20*/  IMAD.MOV R13, RZ, RZ, -R13 ;  /* 0x000000ffff0d7224 */ /* 0x000fe200078e0a0d */
[----:B------:R-:W-:Y:S01]  /*11e30*/  ISETP.GT.U32.AND P5, PT, R10, R14, PT ;  /* 0x0000000e0a00720c */ /* 0x000fe20003fa4070 */
[----:B------:R-:W-:Y:S02]  /*11e40*/  IMAD.MOV.U32 R18, RZ, RZ, R7 ;  /* 0x000000ffff127224 */ /* 0x000fe400078e0007 */
[----:B------:R-:W-:-:S02]  /*11e50*/  IMAD.MOV R8, RZ, RZ, -R8 ;  /* 0x000000ffff087224 */ /* 0x000fc400078e0a08 */
[----:B0-----:R-:W-:Y:S02]  /*11e60*/  IMAD.MOV.U32 R3, RZ, RZ, R11 ;  /* 0x000000ffff037224 */ /* 0x001fe400078e000b */
[----:B------:R-:W-:Y:S02]  /*11e70*/  IMAD R15, R10, R13, R15 ;  /* 0x0000000d0a0f7224 */ /* 0x000fe400078e020f */
[----:B------:R-:W-:-:S04]  /*11e80*/  IMAD.HI.U32 R13, R4, R2, RZ ;  /* 0x00000002040d7227 */ /* 0x000fc800078e00ff */
[----:B------:R-:W-:Y:S01]  /*11e90*/  @!P2 IMAD.MOV R18, RZ, RZ, -R18 ;  /* 0x000000ffff12a224 */ /* 0x000fe200078e0a12 */
[----:B------:R-:W-:Y:S01]  /*11ea0*/  ISETP.GT.U32.AND P2, PT, R10, R15, PT ;  /* 0x0000000f0a00720c */ /* 0x000fe20003f44070 */
[----:B------:R-:W-:Y:S01]  /*11eb0*/  @!P0 IMAD.MOV R3, RZ, RZ, -R3 ;  /* 0x000000ffff038224 */ /* 0x000fe200078e0a03 */
[----:B------:R-:W-:Y:S01]  /*11ec0*/  ISETP.GE.AND P0, PT, R6, RZ, PT ;  /* 0x000000ff0600720c */ /* 0x000fe20003f06270 */
[C---:B------:R-:W-:Y:S01]  /*11ed0*/  IMAD R5, R10.reuse, R8, R5 ;  /* 0x000000080a057224 */ /* 0x040fe200078e0205 */
[----:B------:R-:W-:Y:S01]  /*11ee0*/  STL [R1+0x37c], R18 ;  /* 0x00037c1201007387 */ /* 0x000fe20000100800 */
[----:B------:R-:W-:Y:S02]  /*11ef0*/  IMAD.MOV R7, RZ, RZ, -R13 ;  /* 0x000000ffff077224 */ /* 0x000fe400078e0a0d */
[----:B------:R-:W-:Y:S01]  /*11f00*/  @!P4 IMAD.IADD R9, R9, 0x1, -R10 ;  /* 0x000000010909c824 */ /* 0x000fe200078e0a0a */
[----:B------:R0:W-:Y:S01]  /*11f10*/  STL [R1+0x378], R3 ;  /* 0x0003780301007387 */ /* 0x0001e20000100800 */
[C---:B------:R-:W-:Y:S01]  /*11f20*/  ISETP.GT.U32.AND P4, PT, R10.reuse, R5, PT ;  /* 0x000000050a00720c */ /* 0x040fe20003f84070 */
[----:B------:R-:W-:-:S02]  /*11f30*/  IMAD R2, R10, R7, R2 ;  /* 0x000000070a027224 */ /* 0x000fc400078e0202 */
[--C-:B------:R-:W-:Y:S02]  /*11f40*/  @!P5 IMAD.IADD R14, R14, 0x1, -R10.reuse ;  /* 0x000000010e0ed824 */ /* 0x100fe400078e0a0a */
[----:B------:R-:W-:Y:S02]  /*11f50*/  VIADD R6, R0, 0xae ;  /* 0x000000ae00067836 */ /* 0x000fe40000000000 */
[--C-:B------:R-:W-:Y:S01]  /*11f60*/  @!P2 IMAD.IADD R15, R15, 0x1, -R10.reuse ;  /* 0x000000010f0fa824 */ /* 0x100fe200078e0a0a */
[----:B------:R-:W-:Y:S01]  /*11f70*/  ISETP.GT.U32.AND P5, PT, R10, R14, PT ;  /* 0x0000000e0a00720c */ /* 0x000fe20003fa4070 */
[----:B0-----:R-:W-:Y:S01]  /*11f80*/  IMAD.MOV.U32 R3, RZ, RZ, R9 ;  /* 0x000000ffff037224 */ /* 0x001fe200078e0009 */
[----:B------:R-:W-:Y:S01]  /*11f90*/  IABS R13, R6 ;  /* 0x00000006000d7213 */ /* 0x000fe20000000000 */
[----:B------:R-:W-:Y:S01]  /*11fa0*/  VIADD R7, R0, 0xad ;  /* 0x000000ad00077836 */ /* 0x000fe20000000000 */
[C---:B------:R-:W-:Y:S01]  /*11fb0*/  ISETP.GT.U32.AND P2, PT, R10.reuse, R15, PT ;  /* 0x0000000f0a00720c */ /* 0x040fe20003f44070 */
[----:B------:R-:W-:Y:S01]  /*11fc0*/  @!P3 IMAD.MOV R3, RZ, RZ, -R3 ;  /* 0x000000ffff03b224 */ /* 0x000fe200078e0a03 */
[----:B------:R-:W-:Y:S01]  /*11fd0*/  ISETP.GT.U32.AND P3, PT, R10, R2, PT ;  /* 0x000000020a00720c */ /* 0x000fe20003f64070 */
[--C-:B------:R-:W-:Y:S01]  /*11fe0*/  @!P4 IMAD.IADD R5, R5, 0x1, -R10.reuse ;  /* 0x000000010505c824 */ /* 0x100fe200078e0a0a */
[----:B------:R-:W-:Y:S01]  /*11ff0*/  IABS R9, R7 ;  /* 0x0000000700097213 */ /* 0x000fe20000000000 */
[----:B------:R-:W-:Y:S01]  /*12000*/  IMAD.HI.U32 R16, R4, R13, RZ ;  /* 0x0000000d04107227 */ /* 0x000fe200078e00ff */
[----:B------:R0:W-:Y:S02]  /*12010*/  STL [R1+0x370], R3 ;  /* 0x0003700301007387 */ /* 0x0001e40000100800 */
[----:B------:R-:W-:Y:S01]  /*12020*/  ISETP.GT.U32.AND P4, PT, R10, R5, PT ;  /* 0x000000050a00720c */ /* 0x000fe20003f84070 */
[----:B------:R-:W-:Y:S01]  /*12030*/  @!P5 IMAD.IADD R14, R14, 0x1, -R10 ;  /* 0x000000010e0ed824 */ /* 0x000fe200078e0a0a */
[----:B------:R-:W-:Y:S01]  /*12040*/  ISETP.GE.AND P5, PT, R12, RZ, PT ;  /* 0x000000ff0c00720c */ /* 0x000fe20003fa6270 */
[----:B------:R-:W-:-:S02]  /*12050*/  IMAD.MOV R16, RZ, RZ, -R16 ;  /* 0x000000ffff107224 */ /* 0x000fc400078e0a10 */
[----:B------:R-:W-:-:S04]  /*12060*/  IMAD.HI.U32 R12, R4, R9, RZ ;  /* 0x00000009040c7227 */ /* 0x000fc800078e00ff */
[----:B------:R-:W-:Y:S02]  /*12070*/  @!P3 IMAD.IADD R2, R2, 0x1, -R10 ;  /* 0x000000010202b824 */ /* 0x000fe400078e0a0a */
[----:B------:R-:W-:Y:S02]  /*12080*/  VIADD R8, R0, 0xac ;  /* 0x000000ac00087836 */ /* 0x000fe40000000000 */
[C---:B------:R-:W-:Y:S01]  /*12090*/  IMAD R13, R10.reuse, R16, R13 ;  /* 0x000000100a0d7224 */ /* 0x040fe200078e020d */
[----:B------:R-:W-:Y:S01]  /*120a0*/  ISETP.GT.U32.AND P3, PT, R10, R2, PT ;  /* 0x000000020a00720c */ /* 0x000fe20003f64070 */
[----:B------:R-:W-:Y:S01]  /*120b0*/  IMAD.MOV R12, RZ, RZ, -R12 ;  /* 0x000000ffff0c7224 */ /* 0x000fe200078e0a0c */
[----:B------:R-:W-:Y:S01]  /*120c0*/  IABS R11, R8 ;  /* 0x00000008000b7213 */ /* 0x000fe20000000000 */
[--C-:B------:R-:W-:Y:S01]  /*120d0*/  @!P4 IMAD.IADD R5, R5, 0x1, -R10.reuse ;  /* 0x000000010505c824 */ /* 0x100fe200078e0a0a */
[----:B------:R-:W-:Y:S01]  /*120e0*/  ISETP.GE.AND P4, PT, R8, RZ, PT ;  /* 0x000000ff0800720c */ /* 0x000fe20003f86270 */
[----:B------:R-:W-:Y:S01]  /*120f0*/  @!P2 IMAD.IADD R15, R15, 0x1, -R10 ;  /* 0x000000010f0fa824 */ /* 0x000fe200078e0a0a */
[C---:B------:R-:W-:Y:S01]  /*12100*/  ISETP.GT.U32.AND P2, PT, R10.reuse, R13, PT ;  /* 0x0000000d0a00720c */ /* 0x040fe20003f44070 */
[----:B------:R-:W-:-:S02]  /*12110*/  IMAD R8, R10, R12, R9 ;  /* 0x0000000c0a087224 */ /* 0x000fc400078e0209 */
[----:B------:R-:W-:Y:S02]  /*12120*/  IMAD.MOV.U32 R17, RZ, RZ, R14 ;  /* 0x000000ffff117224 */ /* 0x000fe400078e000e */
[----:B0-----:R-:W-:Y:S02]  /*12130*/  IMAD.MOV.U32 R3, RZ, RZ, R15 ;  /* 0x000000ffff037224 */ /* 0x001fe400078e000f */
[--C-:B------:R-:W-:Y:S01]  /*12140*/  @!P3 IMAD.IADD R2, R2, 0x1, -R10.reuse ;  /* 0x000000010202b824 */ /* 0x100fe200078e0a0a */
[----:B------:R-:W-:Y:S01]  /*12150*/  ISETP.GT.U32.AND P3, PT, R10, R8, PT ;  /* 0x000000080a00720c */ /* 0x000fe20003f64070 */
[----:B------:R-:W-:Y:S01]  /*12160*/  @!P6 IMAD.MOV R17, RZ, RZ, -R17 ;  /* 0x000000ffff11e224 */ /* 0x000fe200078e0a11 */
[----:B------:R-:W-:Y:S01]  /*12170*/  ISETP.GE.AND P6, PT, R6, RZ, PT ;  /* 0x000000ff0600720c */ /* 0x000fe20003fc6270 */
[----:B------:R-:W-:Y:S02]  /*12180*/  VIADD R6, R0, 0xab ;  /* 0x000000ab00067836 */ /* 0x000fe40000000000 */
[----:B------:R-:W-:Y:S01]  /*12190*/  @!P2 IMAD.IADD R13, R13, 0x1, -R10 ;  /* 0x000000010d0da824 */ /* 0x000fe200078e0a0a */
[----:B------:R-:W-:Y:S01]  /*121a0*/  STL [R1+0x368], R17 ;  /* 0x0003681101007387 */ /* 0x000fe20000100800 */
[----:B------:R-:W-:Y:S01]  /*121b0*/  IMAD.HI.U32 R14, R4, R11, RZ ;  /* 0x0000000b040e7227 */ /* 0x000fe200078e00ff */
[----:B------:R-:W-:-:S02]  /*121c0*/  IABS R9, R6 ;  /* 0x0000000600097213 */ /* 0x000fc40000000000 */
[----:B------:R-:W-:Y:S01]  /*121d0*/  ISETP.GT.U32.AND P2, PT, R10, R13, PT ;  /* 0x0000000d0a00720c */ /* 0x000fe20003f44070 */
[----:B------:R-:W-:Y:S01]  /*121e0*/  @!P1 IMAD.MOV R3, RZ, RZ, -R3 ;  /* 0x000000ffff039224 */ /* 0x000fe200078e0a03 */
[----:B------:R-:W-:Y:S01]  /*121f0*/  ISETP.GE.AND P1, PT, R7, RZ, PT ;  /* 0x000000ff0700720c */ /* 0x000fe20003f26270 */
[----:B------:R-:W-:Y:S02]  /*12200*/  @!P3 IMAD.IADD R8, R8, 0x1, -R10 ;  /* 0x000000010808b824 */ /* 0x000fe400078e0a0a */
[----:B------:R-:W-:Y:S01]  /*12210*/  IMAD.MOV R14, RZ, RZ, -R14 ;  /* 0x000000ffff0e7224 */ /* 0x000fe200078e0a0e */
[----:B------:R0:W-:Y:S01]  /*12220*/  STL [R1+0x360], R3 ;  /* 0x0003600301007387 */ /* 0x0001e20000100800 */
[----:B------:R-:W-:Y:S01]  /*12230*/  IMAD.HI.U32 R7, R4, R9, RZ ;  /* 0x0000000904077227 */ /* 0x000fe200078e00ff */
[----:B------:R-:W-:-:S03]  /*12240*/  ISETP.GT.U32.AND P3, PT, R10, R8, PT ;  /* 0x000000080a00720c */ /* 0x000fc60003f64070 */
[----:B------:R-:W-:Y:S02]  /*12250*/  IMAD.MOV.U32 R15, RZ, RZ, R5 ;  /* 0x000000ffff0f7224 */ /* 0x000fe400078e0005 */
[----:B------:R-:W-:Y:S02]  /*12260*/  IMAD R11, R10, R14, R11 ;  /* 0x0000000e0a0b7224 */ /* 0x000fe400078e020b */
[----:B------:R-:W-:Y:S02]  /*12270*/  VIADD R5, R0, 0xaa ;  /* 0x000000aa00057836 */ /* 0x000fe40000000000 */
[----:B------:R-:W-:Y:S02]  /*12280*/  IMAD.MOV R7, RZ, RZ, -R7 ;  /* 0x000000ffff077224 */ /* 0x000fe400078e0a07 */
[----:B------:R-:W-:Y:S01]  /*12290*/  @!P2 IMAD.IADD R13, R13, 0x1, -R10 ;  /* 0x000000010d0da824 */ /* 0x000fe200078e0a0a */
[----:B------:R-:W-:Y:S01]  /*122a0*/  IABS R21, R5 ;  /* 0x0000000500157213 */ /* 0x000fe20000000000 */
[C---:B------:R-:W-:Y:S01]  /*122b0*/  IMAD R9, R10.reuse, R7, R9 ;  /* 0x000000070a097224 */ /* 0x040fe200078e0209 */
[----:B------:R-:W-:Y:S01]  /*122c0*/  ISETP.GT.U32.AND P2, PT, R10, R11, PT ;  /* 0x0000000b0a00720c */ /* 0x000fe20003f44070 */
[----:B0-----:R-:W-:-:S02]  /*122d0*/  IMAD.MOV.U32 R3, RZ, RZ, R2 ;  /* 0x000000ffff037224 */ /* 0x001fc400078e0002 */
[----:B------:R-:W-:Y:S01]  /*122e0*/  @!P3 IMAD.IADD R8, R8, 0x1, -R10 ;  /* 0x000000010808b824 */ /* 0x000fe200078e0a0a */
[----:B------:R-:W-:Y:S01]  /*122f0*/  ISETP.GT.U32.AND P3, PT, R10, R9, PT ;  /* 0x000000090a00720c */ /* 0x000fe20003f64070 */
[----:B------:R-:W-:-:S04]  /*12300*/  IMAD.HI.U32 R2, R4, R21, RZ ;  /* 0x0000001504027227 */ /* 0x000fc800078e00ff */
[----:B------:R-:W-:Y:S02]  /*12310*/  IMAD.MOV R2, RZ, RZ, -R2 ;  /* 0x000000ffff027224 */ /* 0x000fe400078e0a02 */
[----:B------:R-:W-:Y:S01]  /*12320*/  @!P5 IMAD.MOV R3, RZ, RZ, -R3 ;  /* 0x000000ffff03d224 */ /* 0x000fe200078e0a03 */
[----:B------:R-:W-:Y:S01]  /*12330*/  ISETP.GE.AND P5, PT, R5, RZ, PT ;  /* 0x000000ff0500720c */ /* 0x000fe20003fa6270 */
[----:B------:R-:W-:Y:S02]  /*12340*/  @!P2 IMAD.IADD R11, R11, 0x1, -R10 ;  /* 0x000000010b0ba824 */ /* 0x000fe400078e0a0a */
[C---:B------:R-:W-:Y:S02]  /*12350*/  IMAD R21, R10.reuse, R2, R21 ;  /* 0x000000020a157224 */ /* 0x040fe400078e0215 */
[----:B------:R-:W-:Y:S01]  /*12360*/  IMAD.MOV.U32 R14, RZ, RZ, R13 ;  /* 0x000000ffff0e7224 */ /* 0x000fe200078e000d */
[----:B------:R-:W-:Y:S01]  /*12370*/  ISETP.GT.U32.AND P2, PT, R10, R11, PT ;  /* 0x0000000b0a00720c */ /* 0x000fe20003f44070 */
[----:B------:R-:W-:-:S02]  /*12380*/  VIADD R5, R0, 0xa9 ;  /* 0x000000a900057836 */ /* 0x000fc40000000000 */
[----:B------:R-:W-:Y:S01]  /*12390*/  @!P6 IMAD.MOV R14, RZ, RZ, -R14 ;  /* 0x000000ffff0ee224 */ /* 0x000fe200078e0a0e */
[----:B------:R-:W-:Y:S01]  /*123a0*/  ISETP.GT.U32.AND P6, PT, R10, R21, PT ;  /* 0x000000150a00720c */ /* 0x000fe20003fc4070 */
[--C-:B------:R-:W-:Y:S01]  /*123b0*/  @!P3 IMAD.IADD R9, R9, 0x1, -R10.reuse ;  /* 0x000000010909b824 */ /* 0x100fe200078e0a0a */
[----:B------:R-:W-:Y:S01]  /*123c0*/  IABS R12, R5 ;  /* 0x00000005000c7213 */ /* 0x000fe20000000000 */
[----:B------:R-:W-:Y:S01]  /*123d0*/  @!P0 IMAD.MOV R15, RZ, RZ, -R15 ;  /* 0x000000ffff0f8224 */ /* 0x000fe200078e0a0f */
[----:B------:R-:W-:Y:S01]  /*123e0*/  ISETP.GE.AND P0, PT, R6, RZ, PT ;  /* 0x000000ff0600720c */ /* 0x000fe20003f06270 */
[----:B------:R-:W-:Y:S01]  /*123f0*/  VIADD R6, R0, 0xa8 ;  /* 0x000000a800067836 */ /* 0x000fe20000000000 */
[----:B------:R-:W-:Y:S01]  /*12400*/  ISETP.GT.U32.AND P3, PT, R10, R9, PT ;  /* 0x000000090a00720c */ /* 0x000fe20003f64070 */
[----:B------:R-:W-:Y:S01]  /*12410*/  IMAD.HI.U32 R7, R4, R12, RZ ;  /* 0x0000000c04077227 */ /* 0x000fe200078e00ff */
[----:B------:R0:W-:Y:S02]  /*12420*/  STL [R1+0x354], R15 ;  /* 0x0003540f01007387 */ /* 0x0001e40000100800 */
[----:B------:R-:W-:Y:S01]  /*12430*/  IABS R16, R6 ;  /* 0x0000000600107213 */ /* 0x000fe20000000000 */
[----:B------:R-:W-:Y:S01]  /*12440*/  IMAD.MOV R7, RZ, RZ, -R7 ;  /* 0x000000ffff077224 */ /* 0x000fe200078e0a07 */
[----:B------:R1:W-:Y:S01]  /*12450*/  STL [R1+0x34c], R3 ;  /* 0x00034c0301007387 */ /* 0x0003e20000100800 */
[--C-:B------:R-:W-:Y:S01]  /*12460*/  @!P2 IMAD.IADD R11, R11, 0x1, -R10.reuse ;  /* 0x000000010b0ba824 */ /* 0x100fe200078e0a0a */
[----:B------:R-:W-:Y:S01]  /*12470*/  ISETP.GE.AND P2, PT, R6, RZ, PT ;  /* 0x000000ff0600720c */ /* 0x000fe20003f46270 */
[----:B------:R-:W-:Y:S01]  /*12480*/  @!P6 IMAD.IADD R21, R21, 0x1, -R10 ;  /* 0x000000011515e824 */ /* 0x000fe200078e0a0a */
[----:B------:R-:W-:Y:S01]  /*12490*/  IABS R6, R19 ;  /* 0x0000001300067213 */ /* 0x000fe20000000000 */
[C---:B------:R-:W-:Y:S01]  /*124a0*/  IMAD R12, R10.reuse, R7, R12 ;  /* 0x000000070a0c7224 */ /* 0x040fe200078e020c */
[----:B0-----:R-:W-:Y:S01]  /*124b0*/  IABS R15, R20 ;  /* 0x00000014000f7213 */ /* 0x001fe20000000000 */
[----:B------:R-:W-:Y:S01]  /*124c0*/  @!P3 IMAD.IADD R9, R9, 0x1, -R10 ;  /* 0x000000010909b824 */ /* 0x000fe200078e0a0a */
[----:B------:R-:W-:Y:S01]  /*124d0*/  ISETP.GT.U32.AND P6, PT, R10, R21, PT ;  /* 0x000000150a00720c */ /* 0x000fe20003fc4070 */
[----:B------:R-:W-:Y:S01]  /*124e0*/  IMAD.HI.U32 R2, R4, R16, RZ ;  /* 0x0000001004027227 */ /* 0x000fe200078e00ff */
[----:B------:R-:W-:Y:S01]  /*124f0*/  ISETP.GT.U32.AND P3, PT, R10, R12, PT ;  /* 0x0000000c0a00720c */ /* 0x000fe20003f64070 */
[----:B------:R-:W-:Y:S02]  /*12500*/  STL [R1+0x340], R14 ;  /* 0x0003400e01007387 */ /* 0x000fe40000100800 */
[----:B-1----:R-:W-:-:S02]  /*12510*/  IMAD.MOV.U32 R3, RZ, RZ, R8 ;  /* 0x000000ffff037224 */ /* 0x002fc400078e0008 */
[----:B------:R-:W-:-:S04]  /*12520*/  IMAD.HI.U32 R8, R4, R6, RZ ;  /* 0x0000000604087227 */ /* 0x000fc800078e00ff */
[----:B------:R-:W-:Y:S02]  /*12530*/  IMAD.MOV R2, RZ, RZ, -R2 ;  /* 0x000000ffff027224 */ /* 0x000fe400078e0a02 */
[----:B------:R-:W-:Y:S02]  /*12540*/  IMAD.MOV R8, RZ, RZ, -R8 ;  /* 0x000000ffff087224 */ /* 0x000fe400078e0a08 */
[C---:B------:R-:W-:Y:S02]  /*12550*/  IMAD R16, R10.reuse, R2, R16 ;  /* 0x000000020a107224 */ /* 0x040fe400078e0210 */
[C---:B------:R-:W-:Y:S02]  /*12560*/  IMAD R6, R10.reuse, R8, R6 ;  /* 0x000000080a067224 */ /* 0x040fe400078e0206 */
[----:B------:R-:W-:Y:S01]  /*12570*/  @!P1 IMAD.MOV R3, RZ, RZ, -R3 ;  /* 0x000000ffff039224 */ /* 0x000fe200078e0a03 */
[----:B------:R-:W-:Y:S01]  /*12580*/  ISETP.GE.AND P1, PT, R5, RZ, PT ;  /* 0x000000ff0500720c */ /* 0x000fe20003f26270 */
[--C-:B------:R-:W-:Y:S01]  /*12590*/  @!P6 IMAD.IADD R21, R21, 0x1, -R10.reuse ;  /* 0x000000011515e824 */ /* 0x100fe200078e0a0a */
[----:B------:R-:W-:Y:S01]  /*125a0*/  ISETP.GT.U32.AND P6, PT, R10, R16, PT ;  /* 0x000000100a00720c */ /* 0x000fe20003fc4070 */
[----:B------:R-:W-:Y:S01]  /*125b0*/  @!P3 IMAD.IADD R12, R12, 0x1, -R10 ;  /* 0x000000010c0cb824 */ /* 0x000fe200078e0a0a */
[----:B------:R-:W-:Y:S01]  /*125c0*/  ISETP.GT.U32.AND P3, PT, R10, R6, PT ;  /* 0x000000060a00720c */ /* 0x000fe20003f64070 */
[----:B------:R-:W-:Y:S01]  /*125d0*/  IMAD.HI.U32 R23, R4, R15, RZ ;  /* 0x0000000f04177227 */ /* 0x000fe200078e00ff */
[----:B------:R0:W-:Y:S03]  /*125e0*/  STL [R1+0x338], R3 ;  /* 0x0003380301007387 */ /* 0x0001e60000100800 */
[----:B------:R-:W-:-:S02]  /*125f0*/  VIADD R5, R0, 0xa5 ;  /* 0x000000a500057836 */ /* 0x000fc40000000000 */
[----:B------:R-:W-:Y:S02]  /*12600*/  IMAD.MOV R23, RZ, RZ, -R23 ;  /* 0x000000ffff177224 */ /* 0x000fe400078e0a17 */
[----:B------:R-:W-:Y:S01]  /*12610*/  VIADD R18, R0, 0xa4 ;  /* 0x000000a400127836 */ /* 0x000fe20000000000 */
[----:B------:R-:W-:Y:S01]  /*12620*/  IABS R17, R5 ;  /* 0x0000000500117213 */ /* 0x000fe20000000000 */
[----:B------:R-:W-:Y:S02]  /*12630*/  IMAD R15, R10, R23, R15 ;  /* 0x000000170a0f7224 */ /* 0x000fe400078e020f */
[----:B0-----:R-:W-:Y:S01]  /*12640*/  IMAD.MOV.U32 R3, RZ, RZ, R11 ;  /* 0x000000ffff037224 */ /* 0x001fe200078e000b */
[----:B------:R-:W-:Y:S01]  /*12650*/  IABS R7, R18 ;  /* 0x0000001200077213 */ /* 0x000fe20000000000 */
[----:B------:R-:W-:Y:S02]  /*12660*/  VIADD R13, R0, 0xa3 ;  /* 0x000000a3000d7836 */ /* 0x000fe40000000000 */
[----:B------:R-:W-:-:S02]  /*12670*/  @!P4 IMAD.MOV R3, RZ, RZ, -R3 ;  /* 0x000000ffff03c224 */ /* 0x000fc400078e0a03 */
[--C-:B------:R-:W-:Y:S01]  /*12680*/  @!P6 IMAD.IADD R16, R16, 0x1, -R10.reuse ;  /* 0x000000011010e824 */ /* 0x100fe200078e0a0a */
[----:B------:R-:W-:Y:S01]  /*12690*/  ISETP.GT.U32.AND P6, PT, R10, R15, PT ;  /* 0x0000000f0a00720c */ /* 0x000fe20003fc4070 */
[----:B------:R-:W-:Y:S01]  /*126a0*/  @!P3 IMAD.IADD R6, R6, 0x1, -R10 ;  /* 0x000000010606b824 */ /* 0x000fe200078e0a0a */
[----:B------:R0:W-:Y:S01]  /*126b0*/  STL [R1+0x330], R3 ;  /* 0x0003300301007387 */ /* 0x0001e20000100800 */
[----:B------:R-:W-:Y:S01]  /*126c0*/  IABS R2, R13 ;  /* 0x0000000d00027213 */ /* 0x000fe20000000000 */
[----:B------:R-:W-:Y:S01]  /*126d0*/  IMAD.HI.U32 R22, R4, R17, RZ ;  /* 0x0000001104167227 */ /* 0x000fe200078e00ff */
[C---:B------:R-:W-:Y:S02]  /*126e0*/  ISETP.GT.U32.AND P3, PT, R10.reuse, R12, PT ;  /* 0x0000000c0a00720c */ /* 0x040fe40003f64070 */
[----:B------:R-:W-:Y:S01]  /*126f0*/  ISETP.GT.U32.AND P4, PT, R10, R16, PT ;  /* 0x000000100a00720c */ /* 0x000fe20003f84070 */
[----:B------:R-:W-:-:S04]  /*12700*/  IMAD.HI.U32 R8, R4, R7, RZ ;  /* 0x0000000704087227 */ /* 0x000fc800078e00ff */
[----:B0-----:R-:W-:Y:S02]  /*12710*/  IMAD.MOV.U32 R3, RZ, RZ, R9 ;  /* 0x000000ffff037224 */ /* 0x001fe400078e0009 */
[----:B------:R-:W-:Y:S02]  /*12720*/  IMAD.MOV R22, RZ, RZ, -R22 ;  /* 0x000000ffff167224 */ /* 0x000fe400078e0a16 */
[----:B------:R-:W-:Y:S01]  /*12730*/  @!P0 IMAD.MOV R3, RZ, RZ, -R3 ;  /* 0x000000ffff038224 */ /* 0x000fe200078e0a03 */
[----:B------:R-:W-:Y:S01]  /*12740*/  ISETP.GT.U32.AND P0, PT, R10, R6, PT ;  /* 0x000000060a00720c */ /* 0x000fe20003f04070 */
[----:B------:R-:W-:-:S03]  /*12750*/  IMAD.HI.U32 R14, R4, R2, RZ ;  /* 0x00000002040e7227 */ /* 0x000fc600078e00ff */
[----:B------:R0:W-:Y:S01]  /*12760*/  STL [R1+0x32c], R3 ;  /* 0x00032c0301007387 */ /* 0x0001e20000100800 */
[----:B------:R-:W-:Y:S02]  /*12770*/  IMAD.MOV R23, RZ, RZ, -R8 ;  /* 0x000000ffff177224 */ /* 0x000fe400078e0a08 */
[C---:B------:R-:W-:Y:S02]  /*12780*/  IMAD R8, R10.reuse, R22, R17 ;  /* 0x000000160a087224 */ /* 0x040fe400078e0211 */
[----:B------:R-:W-:Y:S02]  /*12790*/  IMAD.MOV R17, RZ, RZ, -R14 ;  /* 0x000000ffff117224 */ /* 0x000fe400078e0a0e */
[----:B------:R-:W-:Y:S02]  /*127a0*/  IMAD R7, R10, R23, R7 ;  /* 0x000000170a077224 */ /* 0x000fe400078e0207 */
[----:B------:R-:W-:Y:S02]  /*127b0*/  @!P6 IMAD.IADD R15, R15, 0x1, -R10 ;  /* 0x000000010f0fe824 */ /* 0x000fe400078e0a0a */
[----:B0-----:R-:W-:-:S02]  /*127c0*/  IMAD.MOV.U32 R3, RZ, RZ, R21 ;  /* 0x000000ffff037224 */ /* 0x001fc400078e0015 */
[C---:B------:R-:W-:Y:S01]  /*127d0*/  IMAD R2, R10.reuse, R17, R2 ;  /* 0x000000110a027224 */ /* 0x040fe200078e0202 */
[C---:B------:R-:W-:Y:S01]  /*127e0*/  ISETP.GT.U32.AND P6, PT, R10.reuse, R15, PT ;  /* 0x0000000f0a00720c */ /* 0x040fe20003fc4070 */
[----:B------:R-:W-:Y:S01]  /*127f0*/  @!P5 IMAD.MOV R3, RZ, RZ, -R3 ;  /* 0x000000ffff03d224 */ /* 0x000fe200078e0a03 */
[----:B------:R-:W-:Y:S01]  /*12800*/  ISETP.GT.U32.AND P5, PT, R10, R8, PT ;  /* 0x000000080a00720c */ /* 0x000fe20003fa4070 */
[--C-:B------:R-:W-:Y:S01]  /*12810*/  @!P3 IMAD.IADD R12, R12, 0x1, -R10.reuse ;  /* 0x000000010c0cb824 */ /* 0x100fe200078e0a0a */
[----:B------:R-:W-:Y:S01]  /*12820*/  ISETP.GT.U32.AND P3, PT, R10, R7, PT ;  /* 0x000000070a00720c */ /* 0x000fe20003f64070 */
[----:B------:R-:W-:Y:S01]  /*12830*/  @!P0 IMAD.IADD R6, R6, 0x1, -R10 ;  /* 0x0000000106068824 */ /* 0x000fe200078e0a0a */
[----:B------:R-:W-:Y:S01]  /*12840*/  ISETP.GT.U32.AND P0, PT, R10, R2, PT ;  /* 0x000000020a00720c */ /* 0x000fe20003f04070 */
[C---:B------:R-:W-:Y:S01]  /*12850*/  VIADD R14, R0.reuse, 0xa2 ;  /* 0x000000a2000e7836 */ /* 0x040fe20000000000 */
[----:B------:R0:W-:Y:S01]  /*12860*/  STL [R1+0x328], R3 ;  /* 0x0003280301007387 */ /* 0x0001e20000100800 */
[----:B------:R-:W-:-:S02]  /*12870*/  VIADD R11, R0, 0xa1 ;  /* 0x000000a1000b7836 */ /* 0x000fc40000000000 */
[----:B------:R-:W-:Y:S01]  /*12880*/  @!P4 IMAD.IADD R16, R16, 0x1, -R10 ;  /* 0x000000011010c824 */ /* 0x000fe200078e0a0a */
[----:B------:R-:W-:Y:S01]  /*12890*/  IABS R17, R14 ;  /* 0x0000000e00117213 */ /* 0x000fe20000000000 */
[----:B------:R-:W-:Y:S01]  /*128a0*/  IMAD.MOV.U32 R22, RZ, RZ, R12 ;  /* 0x000000ffff167224 */ /* 0x000fe200078e000c */
[----:B------:R-:W-:Y:S01]  /*128b0*/  IABS R9, R11 ;  /* 0x0000000b00097213 */ /* 0x000fe20000000000 */
[--C-:B------:R-:W-:Y:S01]  /*128c0*/  @!P5 IMAD.IADD R8, R8, 0x1, -R10.reuse ;  /* 0x000000010808d824 */ /* 0x100fe200078e0a0a */
[----:B------:R-:W-:Y:S01]  /*128d0*/  ISETP.GE.AND P4, PT, R19, RZ, PT ;  /* 0x000000ff1300720c */ /* 0x000fe20003f86270 */
[----:B------:R-:W-:Y:S01]  /*128e0*/  @!P3 IMAD.IADD R7, R7, 0x1, -R10 ;  /* 0x000000010707b824 */ /* 0x000fe200078e0a0a */
[----:B------:R-:W-:Y:S01]  /*128f0*/  ISETP.GE.AND P5, PT, R5, RZ, PT ;  /* 0x000000ff0500720c */ /* 0x000fe20003fa6270 */
[----:B0-----:R-:W-:Y:S01]  /*12900*/  IMAD.MOV.U32 R3, RZ, RZ, R16 ;  /* 0x000000ffff037224 */ /* 0x001fe200078e0010 */
[----:B------:R-:W-:Y:S01]  /*12910*/  ISETP.GE.AND P3, PT, R18, RZ, PT ;  /* 0x000000ff1200720c */ /* 0x000fe20003f66270 */
[----:B------:R-:W-:-:S04]  /*12920*/  IMAD.HI.U32 R21, R4, R17, RZ ;  /* 0x0000001104157227 */ /* 0x000fc800078e00ff */
[--C-:B------:R-:W-:Y:S01]  /*12930*/  @!P6 IMAD.IADD R15, R15, 0x1, -R10.reuse ;  /* 0x000000010f0fe824 */ /* 0x100fe200078e0a0a */
[----:B------:R-:W-:Y:S01]  /*12940*/  ISETP.GE.AND P6, PT, R20, RZ, PT ;  /* 0x000000ff1400720c */ /* 0x000fe20003fc6270 */
[----:B------:R-:W-:Y:S01]  /*12950*/  @!P0 IMAD.IADD R2, R2, 0x1, -R10 ;  /* 0x0000000102028824 */ /* 0x000fe200078e0a0a */
[C---:B------:R-:W-:Y:S01]  /*12960*/  ISETP.GT.U32.AND P0, PT, R10.reuse, R8, PT ;  /* 0x000000080a00720c */ /* 0x040fe20003f04070 */
[----:B------:R-:W-:Y:S01]  /*12970*/  @!P2 IMAD.MOV R3, RZ, RZ, -R3 ;  /* 0x000000ffff03a224 */ /* 0x000fe200078e0a03 */
[C---:B------:R-:W-:Y:S01]  /*12980*/  ISETP.GT.U32.AND P2, PT, R10.reuse, R7, PT ;  /* 0x000000070a00720c */ /* 0x040fe20003f44070 */
[----:B------:R-:W-:Y:S01]  /*12990*/  @!P1 IMAD.MOV R22, RZ, RZ, -R22 ;  /* 0x000000ffff169224 */ /* 0x000fe200078e0a16 */
[----:B------:R-:W-:Y:S01]  /*129a0*/  ISETP.GT.U32.AND P1, PT, R10, R2, PT ;  /* 0x000000020a00720c */ /* 0x000fe20003f24070 */
[----:B------:R-:W-:-:S03]  /*129b0*/  IMAD.HI.U32 R19, R4, R9, RZ ;  /* 0x0000000904137227 */ /* 0x000fc600078e00ff */
[----:B------:R-:W-:Y:S01]  /*129c0*/  STL [R1+0x324], R22 ;  /* 0x0003241601007387 */ /* 0x000fe20000100800 */
[----:B------:R-:W-:Y:S02]  /*129d0*/  IMAD.MOV R21, RZ, RZ, -R21 ;  /* 0x000000ffff157224 */ /* 0x000fe400078e0a15 */
[----:B------:R-:W-:Y:S01]  /*129e0*/  IMAD.MOV R19, RZ, RZ, -R19 ;  /* 0x000000ffff137224 */ /* 0x000fe200078e0a13 */
[----:B------:R0:W-:Y:S01]  /*129f0*/  STL [R1+0x320], R3 ;  /* 0x0003200301007387 */ /* 0x0001e20000100800 */
[C---:B------:R-:W-:Y:S02]  /*12a00*/  IMAD R5, R10.reuse, R21, R17 ;  /* 0x000000150a057224 */ /* 0x040fe400078e0211 */
[----:B------:R-:W-:Y:S02]  /*12a10*/  IMAD.MOV.U32 R16, RZ, RZ, R6 ;  /* 0x000000ffff107224 */ /* 0x000fe400078e0006 */
[----:B------:R-:W-:Y:S02]  /*12a20*/  IMAD R9, R10, R19, R9 ;  /* 0x000000130a097224 */ /* 0x000fe400078e0209 */
[----:B------:R-:W-:-:S02]  /*12a30*/  VIADD R12, R0, 0xa0 ;  /* 0x000000a0000c7836 */ /* 0x000fc40000000000 */
[----:B------:R-:W-:Y:S01]  /*12a40*/  @!P4 IMAD.MOV R16, RZ, RZ, -R16 ;  /* 0x000000ffff10c224 */ /* 0x000fe200078e0a10 */
[----:B------:R-:W-:Y:S01]  /*12a50*/  ISETP.GT.U32.AND P4, PT, R10, R5, PT ;  /* 0x000000050a00720c */ /* 0x000fe20003f84070 */
[----:B0-----:R-:W-:Y:S02]  /*12a60*/  IMAD.MOV.U32 R3, RZ, RZ, R15 ;  /* 0x000000ffff037224 */ /* 0x001fe400078e000f */
[--C-:B------:R-:W-:Y:S01]  /*12a70*/  @!P0 IMAD.IADD R8, R8, 0x1, -R10.reuse ;  /* 0x0000000108088824 */ /* 0x100fe200078e0a0a */
[----:B------:R-:W-:Y:S01]  /*12a80*/  ISETP.GT.U32.AND P0, PT, R10, R9, PT ;  /* 0x000000090a00720c */ /* 0x000fe20003f04070 */
[----:B------:R-:W-:Y:S01]  /*12a90*/  @!P6 IMAD.MOV R3, RZ, RZ, -R3 ;  /* 0x000000ffff03e224 */ /* 0x000fe200078e0a03 */
[----:B------:R-:W-:Y:S01]  /*12aa0*/  ISETP.GE.AND P6, PT, R13, RZ, PT ;  /* 0x000000ff0d00720c */ /* 0x000fe20003fc6270 */
[----:B------:R-:W-:Y:S01]  /*12ab0*/  @!P2 IMAD.IADD R7, R7, 0x1, -R10 ;  /* 0x000000010707a824 */ /* 0x000fe200078e0a0a */
[----:B------:R-:W-:Y:S01]  /*12ac0*/  IABS R13, R12 ;  /* 0x0000000c000d7213 */ /* 0x000fe20000000000 */
[----:B------:R-:W-:Y:S01]  /*12ad0*/  STL [R1+0x31c], R16 ;  /* 0x00031c1001007387 */ /* 0x000fe20000100800 */
[----:B------:R-:W-:Y:S01]  /*12ae0*/  IMAD.MOV.U32 R15, RZ, RZ, R8 ;  /* 0x000000ffff0f7224 */ /* 0x000fe200078e0008 */
[----:B------:R-:W-:Y:S01]  /*12af0*/  ISETP.GE.AND P2, PT, R14, RZ, PT ;  /* 0x000000ff0e00720c */ /* 0x000fe20003f46270 */
[----:B------:R-:W-:Y:S01]  /*12b00*/  @!P1 IMAD.IADD R2, R2, 0x1, -R10 ;  /* 0x0000000102029824 */ /* 0x000fe200078e0a0a */
[----:B------:R0:W-:Y:S01]  /*12b10*/  STL [R1+0x310], R3 ;  /* 0x0003100301007387 */ /* 0x0001e20000100800 */
[----:B------:R-:W-:Y:S01]  /*12b20*/  IMAD.HI.U32 R14, R4, R13, RZ ;  /* 0x0000000d040e7227 */ /* 0x000fe200078e00ff */
[----:B------:R-:W-:-:S03]  /*12b30*/  ISETP.GE.AND P1, PT, R11, RZ, PT ;  /* 0x000000ff0b00720c */ /* 0x000fc60003f26270 */
[----:B------:R-:W-:Y:S02]  /*12b40*/  @!P5 IMAD.MOV R15, RZ, RZ, -R15 ;  /* 0x000000ffff0fd224 */ /* 0x000fe400078e0a0f */
[----:B------:R-:W-:Y:S01]  /*12b50*/  @!P4 IMAD.IADD R5, R5, 0x1, -R10 ;  /* 0x000000010505c824 */ /* 0x000fe200078e0a0a */
[----:B------:R-:W-:Y:S01]  /*12b60*/  ISETP.GE.AND P4, PT, R12, RZ, PT ;  /* 0x000000ff0c00720c */ /* 0x000fe20003f86270 */
[----:B------:R-:W-:Y:S01]  /*12b70*/  IMAD.MOV R14, RZ, RZ, -R14 ;  /* 0x000000ffff0e7224 */ /* 0x000fe200078e0a0e */
[----:B------:R-:W-:Y:S01]  /*12b80*/  STL [R1+0x304], R15 ;  /* 0x0003040f01007387 */ /* 0x000fe20000100800 */
[----:B0-----:R-:W-:Y:S02]  /*12b90*/  IMAD.MOV.U32 R3, RZ, RZ, R7 ;  /* 0x000000ffff037224 */ /* 0x001fe400078e0007 */
[----:B------:R-:W-:Y:S02]  /*12ba0*/  VIADD R6, R0, 0x9f ;  /* 0x0000009f00067836 */ /* 0x000fe40000000000 */
[----:B------:R-:W-:-:S02]  /*12bb0*/  @!P3 IMAD.MOV R3, RZ, RZ, -R3 ;  /* 0x000000ffff03b224 */ /* 0x000fc400078e0a03 */
[----:B------:R-:W-:Y:S01]  /*12bc0*/  @!P0 IMAD.IADD R9, R9, 0x1, -R10 ;  /* 0x0000000109098824 */ /* 0x000fe200078e0a0a */
[C---:B------:R-:W-:Y:S01]  /*12bd0*/  ISETP.GT.U32.AND P0, PT, R10.reuse, R5, PT ;  /* 0x000000050a00720c */ /* 0x040fe20003f04070 */
[----:B------:R-:W-:Y:S01]  /*12be0*/  IMAD R13, R10, R14, R13 ;  /* 0x0000000e0a0d7224 */ /* 0x000fe200078e020d */
[----:B------:R0:W-:Y:S01]  /*12bf0*/  STL [R1+0x300], R3 ;  /* 0x0003000301007387 */ /* 0x0001e20000100800 */
[----:B------:R-:W-:Y:S01]  /*12c00*/  IABS R16, R6 ;  /* 0x0000000600107213 */ /* 0x000fe20000000000 */
[----:B------:R-:W-:Y:S01]  /*12c10*/  VIADD R14, R0, 0x9e ;  /* 0x0000009e000e7836 */ /* 0x000fe20000000000 */
[----:B------:R-:W-:Y:S01]  /*12c20*/  ISETP.GT.U32.AND P5, PT, R10, R9, PT ;  /* 0x000000090a00720c */ /* 0x000fe20003fa4070 */
[----:B------:R-:W-:Y:S01]  /*12c30*/  VIADD R7, R0, 0x9c ;  /* 0x0000009c00077836 */ /* 0x000fe20000000000 */
[----:B------:R-:W-:Y:S01]  /*12c40*/  ISETP.GE.AND P3, PT, R6, RZ, PT ;  /* 0x000000ff0600720c */ /* 0x000fe20003f66270 */
[----:B------:R-:W-:-:S03]  /*12c50*/  IMAD.HI.U32 R11, R4, R16, RZ ;  /* 0x00000010040b7227 */ /* 0x000fc600078e00ff */
[----:B------:R-:W-:Y:S01]  /*12c60*/  IABS R12, R7 ;  /* 0x00000007000c7213 */ /* 0x000fe20000000000 */
[----:B0-----:R-:W-:Y:S02]  /*12c70*/  IMAD.MOV.U32 R3, RZ, RZ, R2 ;  /* 0x000000ffff037224 */ /* 0x001fe400078e0002 */
[----:B------:R-:W-:Y:S02]  /*12c80*/  IMAD.MOV R11, RZ, RZ, -R11 ;  /* 0x000000ffff0b7224 */ /* 0x000fe400078e0a0b */
[----:B------:R-:W-:Y:S01]  /*12c90*/  @!P6 IMAD.MOV R3, RZ, RZ, -R3 ;  /* 0x000000ffff03e224 */ /* 0x000fe200078e0a03 */
[----:B------:R-:W-:Y:S01]  /*12ca0*/  ISETP.GT.U32.AND P6, PT, R10, R13, PT ;  /* 0x0000000d0a00720c */ /* 0x000fe20003fc4070 */
[----:B------:R-:W-:Y:S01]  /*12cb0*/  @!P0 IMAD.IADD R5, R5, 0x1, -R10 ;  /* 0x0000000105058824 */ /* 0x000fe200078e0a0a */
        /* <DEDUP_REMOVED lines=10> */
[----:B------:R-:W-:Y:S01]  /*12d60*/  @!P6 IMAD.IADD R13, R13, 0x1, -R10 ;  /* 0x000000010d0de824 */ /* 0x000fe200078e0a0a */
[----:B------:R-:W-:Y:S01]  /*12d70*/  ISETP.GE.AND P6, PT, R2, RZ, PT ;  /* 0x000000ff0200720c */ /* 0x000fe20003fc6270 */
[----:B------:R-:W-:Y:S02]  /*12d80*/  @!P2 IMAD.MOV R3, RZ, RZ, -R3 ;  /* 0x000000ffff03a224 */ /* 0x000fe400078e0a03 */
[----:B------:R-:W-:Y:S01]  /*12d90*/  IMAD.MOV R8, RZ, RZ, -R8 ;  /* 0x000000ffff087224 */ /* 0x000fe200078e0a08 */
[----:B------:R-:W-:Y:S01]  /*12da0*/  ISETP.GT.U32.AND P2, PT, R10, R13, PT ;  /* 0x0000000d0a00720c */ /* 0x000fe20003f44070 */
[----:B------:R-:W-:Y:S01]  /*12db0*/  @!P5 IMAD.IADD R16, R16, 0x1, -R10 ;  /* 0x000000011010d824 */ /* 0x000fe200078e0a0a */
[----:B------:R0:W-:Y:S01]  /*12dc0*/  STL [R1+0x2f4], R3 ;  /* 0x0002f40301007387 */ /* 0x0001e20000100800 */
[----:B------:R-:W-:-:S02]  /*12dd0*/  IMAD R14, R10, R8, R14 ;  /* 0x000000080a0e7224 */ /* 0x000fc400078e020e */
[----:B------:R-:W-:Y:S01]  /*12de0*/  IMAD.HI.U32 R2, R4, R12, RZ ;  /* 0x0000000c04027227 */ /* 0x000fe200078e00ff */
[----:B------:R-:W-:-:S03]  /*12df0*/  ISETP.GT.U32.AND P5, PT, R10, R16, PT ;  /* 0x000000100a00720c */ /* 0x000fc60003fa4070 */
[----:B------:R-:W-:-:S04]  /*12e00*/  IMAD.HI.U32 R5, R4, R6, RZ ;  /* 0x0000000604057227 */ /* 0x000fc800078e00ff */
[----:B------:R-:W-:Y:S01]  /*12e10*/  @!P2 IMAD.IADD R13, R13, 0x1, -R10 ;  /* 0x000000010d0da824 */ /* 0x000fe200078e0a0a */
[----:B------:R-:W-:Y:S01]  /*12e20*/  ISETP.GT.U32.AND P2, PT, R10, R14, PT ;  /* 0x0000000e0a00720c */ /* 0x000fe20003f44070 */
[----:B0-----:R-:W-:Y:S02]  /*12e30*/  IMAD.MOV.U32 R3, RZ, RZ, R9 ;  /* 0x000000ffff037224 */ /* 0x001fe400078e0009 */
[----:B------:R-:W-:Y:S02]  /*12e40*/  IMAD.MOV R5, RZ, RZ, -R5 ;  /* 0x000000ffff057224 */ /* 0x000fe400078e0a05 */
[----:B------:R-:W-:Y:S01]  /*12e50*/  @!P1 IMAD.MOV R3, RZ, RZ, -R3 ;  /* 0x000000ffff039224 */ /* 0x000fe200078e0a03 */
[----:B------:R-:W-:Y:S01]  /*12e60*/  ISETP.GE.AND P1, PT, R7, RZ, PT ;  /* 0x000000ff0700720c */ /* 0x000fe20003f26270 */
[----:B------:R-:W-:Y:S02]  /*12e70*/  IMAD.MOV R7, RZ, RZ, -R2 ;  /* 0x000000ffff077224 */ /* 0x000fe400078e0a02 */
[----:B------:R-:W-:Y:S01]  /*12e80*/  VIADD R2, R0, 0x9b ;  /* 0x0000009b00027836 */ /* 0x000fe20000000000 */
[----:B------:R0:W-:Y:S01]  /*12e90*/  STL [R1+0x2f0], R3 ;  /* 0x0002f00301007387 */ /* 0x0001e20000100800 */
[----:B------:R-:W-:-:S02]  /*12ea0*/  IMAD R12, R10, R7, R12 ;  /* 0x000000070a0c7224 */ /* 0x000fc400078e020c */
[----:B------:R-:W-:Y:S01]  /*12eb0*/  @!P2 IMAD.IADD R14, R14, 0x1, -R10 ;  /* 0x000000010e0ea824 */ /* 0x000fe200078e0a0a */
[----:B------:R-:W-:Y:S01]  /*12ec0*/  IABS R7, R2 ;  /* 0x0000000200077213 */ /* 0x000fe20000000000 */
[----:B------:R-:W-:Y:S02]  /*12ed0*/  IMAD R6, R10, R5, R6 ;  /* 0x000000050a067224 */ /* 0x000fe400078e0206 */
[----:B------:R-:W-:Y:S01]  /*12ee0*/  @!P5 IMAD.IADD R16, R16, 0x1, -R10 ;  /* 0x000000011010d824 */ /* 0x000fe200078e0a0a */
[----:B------:R-:W-:Y:S01]  /*12ef0*/  ISETP.GT.U32.AND P2, PT, R10, R14, PT ;  /* 0x0000000e0a00720c */ /* 0x000fe20003f44070 */
[----:B------:R-:W-:Y:S01]  /*12f00*/  VIADD R9, R0, 0x99 ;  /* 0x0000009900097836 */ /* 0x000fe20000000000 */
[----:B------:R-:W-:Y:S01]  /*12f10*/  ISETP.GT.U32.AND P5, PT, R10, R6, PT ;  /* 0x000000060a00720c */ /* 0x000fe20003fa4070 */
[----:B0-----:R-:W-:Y:S02]  /*12f20*/  IMAD.MOV.U32 R3, RZ, RZ, R13 ;  /* 0x000000ffff037224 */ /* 0x001fe400078e000d */
[----:B------:R-:W-:Y:S01]  /*12f30*/  IMAD.HI.U32 R13, R4, R7, RZ ;  /* 0x00000007040d7227 */ /* 0x000fe200078e00ff */
[----:B------:R-:W-:-:S03]  /*12f40*/  IABS R11, R9 ;  /* 0x00000009000b7213 */ /* 0x000fc60000000000 */
[----:B------:R-:W-:Y:S01]  /*12f50*/  @!P4 IMAD.MOV R3, RZ, RZ, -R3 ;  /* 0x000000ffff03c224 */ /* 0x000fe200078e0a03 */
[----:B------:R-:W-:Y:S01]  /*12f60*/  ISETP.GT.U32.AND P4, PT, R10, R12, PT ;  /* 0x0000000c0a00720c */ /* 0x000fe20003f84070 */
[----:B------:R-:W-:Y:S02]  /*12f70*/  IMAD.MOV R13, RZ, RZ, -R13 ;  /* 0x000000ffff0d7224 */ /* 0x000fe400078e0a0d */
[--C-:B------:R-:W-:Y:S01]  /*12f80*/  @!P2 IMAD.IADD R14, R14, 0x1, -R10.reuse ;  /* 0x000000010e0ea824 */ /* 0x100fe200078e0a0a */
[----:B------:R0:W-:Y:S01]  /*12f90*/  STL [R1+0x2e4], R3 ;  /* 0x0002e40301007387 */ /* 0x0001e20000100800 */
[----:B------:R-:W-:Y:S02]  /*12fa0*/  @!P5 IMAD.IADD R6, R6, 0x1, -R10 ;  /* 0x000000010606d824 */ /* 0x000fe400078e0a0a */
[C---:B------:R-:W-:Y:S02]  /*12fb0*/  VIADD R15, R0.reuse, 0x9a ;  /* 0x0000009a000f7836 */ /* 0x040fe40000000000 */
[----:B------:R-:W-:Y:S01]  /*12fc0*/  VIADD R5, R0, 0x98 ;  /* 0x0000009800057836 */ /* 0x000fe20000000000 */
[----:B------:R-:W-:-:S02]  /*12fd0*/  ISETP.GT.U32.AND P5, PT, R10, R6, PT ;  /* 0x000000060a00720c */ /* 0x000fc40003fa4070 */
[----:B------:R-:W-:Y:S01]  /*12fe0*/  IABS R17, R15 ;  /* 0x0000000f00117213 */ /* 0x000fe20000000000 */
[----:B------:R-:W-:Y:S01]  /*12ff0*/  @!P4 IMAD.IADD R12, R12, 0x1, -R10 ;  /* 0x000000010c0cc824 */ /* 0x000fe200078e0a0a */
[----:B------:R-:W-:Y:S01]  /*13000*/  IABS R8, R5 ;  /* 0x0000000500087213 */ /* 0x000fe20000000000 */
[----:B0-----:R-:W-:Y:S02]  /*13010*/  IMAD.MOV.U32 R3, RZ, RZ, R16 ;  /* 0x000000ffff037224 */ /* 0x001fe400078e0010 */
[----:B------:R-:W-:Y:S01]  /*13020*/  IMAD.HI.U32 R16, R4, R17, RZ ;  /* 0x0000001104107227 */ /* 0x000fe200078e00ff */
[----:B------:R-:W-:-:S03]  /*13030*/  ISETP.GT.U32.AND P4, PT, R10, R12, PT ;  /* 0x0000000c0a00720c */ /* 0x000fc60003f84070 */
[----:B------:R-:W-:Y:S01]  /*13040*/  @!P3 IMAD.MOV R3, RZ, RZ, -R3 ;  /* 0x000000ffff03b224 */ /* 0x000fe200078e0a03 */
[----:B------:R-:W-:Y:S01]  /*13050*/  ISETP.GE.AND P3, PT, R2, RZ, PT ;  /* 0x000000ff0200720c */ /* 0x000fe20003f66270 */
[----:B------:R-:W-:Y:S02]  /*13060*/  IMAD R2, R10, R13, R7 ;  /* 0x0000000d0a027224 */ /* 0x000fe400078e0207 */
[----:B------:R-:W-:Y:S01]  /*13070*/  IMAD.HI.U32 R7, R4, R11, RZ ;  /* 0x0000000b04077227 */ /* 0x000fe200078e00ff */
[----:B------:R0:W-:Y:S02]  /*13080*/  STL [R1+0x2e0], R3 ;  /* 0x0002e00301007387 */ /* 0x0001e40000100800 */
[----:B------:R-:W-:Y:S01]  /*13090*/  ISETP.GT.U32.AND P2, PT, R10, R2, PT ;  /* 0x000000020a00720c */ /* 0x000fe20003f44070 */
[----:B------:R-:W-:Y:S02]  /*130a0*/  IMAD.MOV R7, RZ, RZ, -R7 ;  /* 0x000000ffff077224 */ /* 0x000fe400078e0a07 */
[----:B------:R-:W-:-:S04]  /*130b0*/  IMAD.HI.U32 R13, R4, R8, RZ ;  /* 0x00000008040d7227 */ /* 0x000fc800078e00ff */
[----:B------:R-:W-:Y:S02]  /*130c0*/  IMAD.MOV R16, RZ, RZ, -R16 ;  /* 0x000000ffff107224 */ /* 0x000fe400078e0a10 */
[----:B0-----:R-:W-:Y:S02]  /*130d0*/  IMAD.MOV.U32 R3, RZ, RZ, R14 ;  /* 0x000000ffff037224 */ /* 0x001fe400078e000e */
[----:B------:R-:W-:Y:S02]  /*130e0*/  IMAD R11, R10, R7, R11 ;  /* 0x000000070a0b7224 */ /* 0x000fe400078e020b */
[----:B------:R-:W-:Y:S02]  /*130f0*/  @!P2 IMAD.IADD R2, R2, 0x1, -R10 ;  /* 0x000000010202a824 */ /* 0x000fe400078e0a0a */
[----:B------:R-:W-:Y:S02]  /*13100*/  IMAD.MOV R13, RZ, RZ, -R13 ;  /* 0x000000ffff0d7224 */ /* 0x000fe400078e0a0d */
[----:B------:R-:W-:Y:S01]  /*13110*/  VIADD R7, R0, 0x97 ;  /* 0x0000009700077836 */ /* 0x000fe20000000000 */
[----:B------:R-:W-:Y:S01]  /*13120*/  ISETP.GT.U32.AND P2, PT, R10, R2, PT ;  /* 0x000000020a00720c */ /* 0x000fe20003f44070 */
[----:B------:R-:W-:-:S02]  /*13130*/  @!P0 IMAD.MOV R3, RZ, RZ, -R3 ;  /* 0x000000ffff038224 */ /* 0x000fc400078e0a03 */
[--C-:B------:R-:W-:Y:S01]  /*13140*/  @!P5 IMAD.IADD R6, R6, 0x1, -R10.reuse ;  /* 0x000000010606d824 */ /* 0x100fe200078e0a0a */
[----:B------:R-:W-:Y:S01]  /*13150*/  ISETP.GE.AND P5, PT, R15, RZ, PT ;  /* 0x000000ff0f00720c */ /* 0x000fe20003fa6270 */
[----:B------:R-:W-:Y:S01]  /*13160*/  IMAD R17, R10, R16, R17 ;  /* 0x000000100a117224 */ /* 0x000fe200078e0211 */
[----:B------:R0:W-:Y:S01]  /*13170*/  STL [R1+0x2d8], R3 ;  /* 0x0002d80301007387 */ /* 0x0001e20000100800 */
[----:B------:R-:W-:Y:S01]  /*13180*/  @!P4 IMAD.IADD R12, R12, 0x1, -R10 ;  /* 0x000000010c0cc824 */ /* 0x000fe200078e0a0a */
[C---:B------:R-:W-:Y:S01]  /*13190*/  ISETP.GT.U32.AND P4, PT, R10.reuse, R11, PT ;  /* 0x0000000b0a00720c */ /* 0x040fe20003f84070 */
[C---:B------:R-:W-:Y:S01]  /*131a0*/  IMAD R8, R10.reuse, R13, R8 ;  /* 0x0000000d0a087224 */ /* 0x040fe200078e0208 */
[----:B------:R-:W-:Y:S01]  /*131b0*/  IABS R13, R7 ;  /* 0x00000007000d7213 */ /* 0x000fe20000000000 */
[----:B------:R-:W-:Y:S01]  /*131c0*/  IMAD.MOV.U32 R14, RZ, RZ, R6 ;  /* 0x000000ffff0e7224 */ /* 0x000fe200078e0006 */
[----:B------:R-:W-:Y:S01]  /*131d0*/  ISETP.GT.U32.AND P0, PT, R10, R17, PT ;  /* 0x000000110a00720c */ /* 0x000fe20003f04070 */
[----:B------:R-:W-:Y:S01]  /*131e0*/  @!P2 IMAD.IADD R2, R2, 0x1, -R10 ;  /* 0x000000010202a824 */ /* 0x000fe200078e0a0a */
[----:B------:R-:W-:Y:S01]  /*131f0*/  ISETP.GE.AND P2, PT, R5, RZ, PT ;  /* 0x000000ff0500720c */ /* 0x000fe20003f46270 */
[----:B------:R-:W-:-:S02]  /*13200*/  IMAD.MOV.U32 R6, RZ, RZ, R13 ;  /* 0x000000ffff067224 */ /* 0x000fc400078e000d */
[----:B0-----:R-:W-:Y:S02]  /*13210*/  IMAD.MOV.U32 R3, RZ, RZ, R12 ;  /* 0x000000ffff037224 */ /* 0x001fe400078e000c */
[----:B------:R-:W-:Y:S01]  /*13220*/  @!P6 IMAD.MOV R14, RZ, RZ, -R14 ;  /* 0x000000ffff0ee224 */ /* 0x000fe200078e0a0e */
[----:B------:R-:W-:Y:S01]  /*13230*/  ISETP.GE.AND P6, PT, R9, RZ, PT ;  /* 0x000000ff0900720c */ /* 0x000fe20003fc6270 */
[----:B------:R-:W-:Y:S01]  /*13240*/  @!P1 IMAD.MOV R3, RZ, RZ, -R3 ;  /* 0x000000ffff039224 */ /* 0x000fe200078e0a03 */
[----:B------:R-:W-:Y:S01]  /*13250*/  ISETP.GT.U32.AND P1, PT, R10, R8, PT ;  /* 0x000000080a00720c */ /* 0x000fe20003f24070 */
[----:B------:R-:W-:Y:S01]  /*13260*/  VIADD R9, R0, 0x96 ;  /* 0x0000009600097836 */ /* 0x000fe20000000000 */
[----:B------:R-:W-:Y:S01]  /*13270*/  STL [R1+0x2d4], R14 ;  /* 0x0002d40e01007387 */ /* 0x000fe20000100800 */
[----:B------:R-:W-:-:S03]  /*13280*/  IMAD.HI.U32 R12, R4, R6, RZ ;  /* 0x00000006040c7227 */ /* 0x000fc600078e00ff */
[----:B------:R0:W-:Y:S01]  /*13290*/  STL [R1+0x2d0], R3 ;  /* 0x0002d00301007387 */ /* 0x0001e20000100800 */
[----:B------:R-:W-:Y:S01]  /*132a0*/  @!P4 IMAD.IADD R11, R11, 0x1, -R10 ;  /* 0x000000010b0bc824 */ /* 0x000fe200078e0a0a */
[----:B------:R-:W-:Y:S01]  /*132b0*/  IABS R16, R9 ;  /* 0x0000000900107213 */ /* 0x000fe20000000000 */
[----:B------:R-:W-:Y:S02]  /*132c0*/  IMAD.MOV R12, RZ, RZ, -R12 ;  /* 0x000000ffff0c7224 */ /* 0x000fe400078e0a0c */
[----:B------:R-:W-:Y:S01]  /*132d0*/  @!P0 IMAD.IADD R17, R17, 0x1, -R10 ;  /* 0x0000000111118824 */ /* 0x000fe200078e0a0a */
[----:B------:R-:W-:Y:S01]  /*132e0*/  ISETP.GE.AND P0, PT, R7, RZ, PT ;  /* 0x000000ff0700720c */ /* 0x000fe20003f06270 */
[----:B------:R-:W-:Y:S02]  /*132f0*/  IMAD R6, R10, R12, R6 ;  /* 0x0000000c0a067224 */ /* 0x000fe400078e0206 */
[----:B------:R-:W-:Y:S01]  /*13300*/  IMAD.HI.U32 R12, R4, R16, RZ ;  /* 0x00000010040c7227 */ /* 0x000fe200078e00ff */
[----:B------:R-:W-:-:S03]  /*13310*/  ISETP.GT.U32.AND P4, PT, R10, R17, PT ;  /* 0x000000110a00720c */ /* 0x000fc60003f84070 */
[----:B0-----:R-:W-:Y:S02]  /*13320*/  IMAD.MOV.U32 R3, RZ, RZ, R2 ;  /* 0x000000ffff037224 */ /* 0x001fe400078e0002 */
[----:B------:R-:W-:Y:S02]  /*13330*/  @!P1 IMAD.IADD R8, R8, 0x1, -R10 ;  /* 0x0000000108089824 */ /* 0x000fe400078e0a0a */
[----:B------:R-:W-:Y:S01]  /*13340*/  @!P3 IMAD.MOV R3, RZ, RZ, -R3 ;  /* 0x000000ffff03b224 */ /* 0x000fe200078e0a03 */
[C---:B------:R-:W-:Y:S01]  /*13350*/  ISETP.GT.U32.AND P3, PT, R10.reuse, R11, PT ;  /* 0x0000000b0a00720c */ /* 0x040fe20003f64070 */
[----:B------:R-:W-:Y:S01]  /*13360*/  IMAD.MOV R12, RZ, RZ, -R12 ;  /* 0x000000ffff0c7224 */ /* 0x000fe200078e0a0c */
[----:B------:R-:W-:Y:S01]  /*13370*/  ISETP.GT.U32.AND P1, PT, R10, R8, PT ;  /* 0x000000080a00720c */ /* 0x000fe20003f24070 */
[----:B------:R-:W-:Y:S01]  /*13380*/  VIADD R7, R0, 0x95 ;  /* 0x0000009500077836 */ /* 0x000fe20000000000 */
[----:B------:R0:W-:Y:S01]  /*13390*/  STL [R1+0x2cc], R3 ;  /* 0x0002cc0301007387 */ /* 0x0001e20000100800 */
[----:B------:R-:W-:-:S02]  /*133a0*/  IMAD R16, R10, R12, R16 ;  /* 0x0000000c0a107224 */ /* 0x000fc400078e0210 */
[----:B------:R-:W-:Y:S01]  /*133b0*/  VIADD R5, R0, 0x94 ;  /* 0x0000009400057836 */ /* 0x000fe20000000000 */
[----:B------:R-:W-:Y:S01]  /*133c0*/  IABS R15, R7 ;  /* 0x00000007000f7213 */ /* 0x000fe20000000000 */
[--C-:B------:R-:W-:Y:S01]  /*133d0*/  @!P4 IMAD.IADD R17, R17, 0x1, -R10.reuse ;  /* 0x000000011111c824 */ /* 0x100fe200078e0a0a */
[----:B------:R-:W-:Y:S01]  /*133e0*/  ISETP.GT.U32.AND P4, PT, R10, R6, PT ;  /* 0x000000060a00720c */ /* 0x000fe20003f84070 */
[----:B------:R-:W-:Y:S01]  /*133f0*/  VIADD R2, R0, 0x93 ;  /* 0x0000009300027836 */ /* 0x000fe20000000000 */
[----:B------:R-:W-:Y:S01]  /*13400*/  IABS R14, R5 ;  /* 0x00000005000e7213 */ /* 0x000fe20000000000 */
[----:B------:R-:W-:Y:S01]  /*13410*/  @!P3 IMAD.IADD R11, R11, 0x1, -R10 ;  /* 0x000000010b0bb824 */ /* 0x000fe200078e0a0a */
[----:B------:R-:W-:Y:S01]  /*13420*/  ISETP.GT.U32.AND P3, PT, R10, R16, PT ;  /* 0x000000100a00720c */ /* 0x000fe20003f64070 */
[----:B------:R-:W-:Y:S01]  /*13430*/  IMAD.HI.U32 R12, R4, R15, RZ ;  /* 0x0000000f040c7227 */ /* 0x000fe200078e00ff */
[----:B------:R-:W-:-:S03]  /*13440*/  IABS R13, R2 ;  /* 0x00000002000d7213 */ /* 0x000fc60000000000 */
[----:B------:R-:W-:Y:S01]  /*13450*/  @!P1 IMAD.IADD R8, R8, 0x1, -R10 ;  /* 0x0000000108089824 */ /* 0x000fe200078e0a0a */
[----:B------:R-:W-:Y:S01]  /*13460*/  ISETP.GE.AND P1, PT, R9, RZ, PT ;  /* 0x000000ff0900720c */ /* 0x000fe20003f26270 */
[----:B0-----:R-:W-:Y:S02]  /*13470*/  IMAD.MOV.U32 R3, RZ, RZ, R17 ;  /* 0x000000ffff037224 */ /* 0x001fe400078e0011 */
[----:B------:R-:W-:-:S04]  /*13480*/  IMAD.HI.U32 R9, R4, R14, RZ ;  /* 0x0000000e04097227 */ /* 0x000fc800078e00ff */
[----:B------:R-:W-:Y:S02]  /*13490*/  IMAD.MOV R12, RZ, RZ, -R12 ;  /* 0x000000ffff0c7224 */ /* 0x000fe400078e0a0c */
[----:B------:R-:W-:Y:S02]  /*134a0*/  @!P5 IMAD.MOV R3, RZ, RZ, -R3 ;  /* 0x000000ffff03d224 */ /* 0x000fe400078e0a03 */
[----:B------:R-:W-:Y:S02]  /*134b0*/  IMAD.MOV R9, RZ, RZ, -R9 ;  /* 0x000000ffff097224 */ /* 0x000fe400078e0a09 */
[--C-:B------:R-:W-:Y:S01]  /*134c0*/  @!P3 IMAD.IADD R16, R16, 0x1, -R10.reuse ;  /* 0x000000011010b824 */ /* 0x100fe200078e0a0a */
[----:B------:R0:W-:Y:S01]  /*134d0*/  STL [R1+0x2bc], R3 ;  /* 0x0002bc0301007387 */ /* 0x0001e20000100800 */
[----:B------:R-:W-:Y:S02]  /*134e0*/  IMAD R15, R10, R12, R15 ;  /* 0x0000000c0a0f7224 */ /* 0x000fe400078e020f */
[----:B------:R-:W-:Y:S01]  /*134f0*/  @!P4 IMAD.IADD R6, R6, 0x1, -R10 ;  /* 0x000000010606c824 */ /* 0x000fe200078e0a0a */
[----:B------:R-:W-:Y:S01]  /*13500*/  ISETP.GE.AND P4, PT, R7, RZ, PT ;  /* 0x000000ff0700720c */ /* 0x000fe20003f86270 */
[C---:B------:R-:W-:Y:S01]  /*13510*/  IMAD R14, R10.reuse, R9, R14 ;  /* 0x000000090a0e7224 */ /* 0x040fe200078e020e */
[C---:B------:R-:W-:Y:S01]  /*13520*/  ISETP.GT.U32.AND P3, PT, R10.reuse, R16, PT ;  /* 0x000000100a00720c */ /* 0x040fe20003f64070 */
[----:B------:R-:W-:Y:S01]  /*13530*/  @!P6 IMAD.MOV R11, RZ, RZ, -R11 ;  /* 0x000000ffff0be224 */ /* 0x000fe200078e0a0b */
[----:B------:R-:W-:Y:S01]  /*13540*/  ISETP.GT.U32.AND P6, PT, R10, R15, PT ;  /* 0x0000000f0a00720c */ /* 0x000fe20003fc4070 */
[----:B------:R-:W-:Y:S01]  /*13550*/  IMAD.HI.U32 R7, R4, R13, RZ ;  /* 0x0000000d04077227 */ /* 0x000fe200078e00ff */
[----:B------:R-:W-:-:S02]  /*13560*/  ISETP.GT.U32.AND P5, PT, R10, R6, PT ;  /* 0x000000060a00720c */ /* 0x000fc40003fa4070 */
[----:B------:R1:W-:Y:S01]  /*13570*/  STL [R1+0x2b8], R11 ;  /* 0x0002b80b01007387 */ /* 0x0003e20000100800 */
[----:B0-----:R-:W-:Y:S02]  /*13580*/  IMAD.MOV.U32 R3, RZ, RZ, R8 ;  /* 0x000000ffff037224 */ /* 0x001fe400078e0008 */
[----:B------:R-:W-:Y:S02]  /*13590*/  IMAD.MOV R7, RZ, RZ, -R7 ;  /* 0x000000ffff077224 */ /* 0x000fe400078e0a07 */
[----:B------:R-:W-:Y:S01]  /*135a0*/  @!P2 IMAD.MOV R3, RZ, RZ, -R3 ;  /* 0x000000ffff03a224 */ /* 0x000fe200078e0a03 */
[C---:B------:R-:W-:Y:S01]  /*135b0*/  ISETP.GT.U32.AND P2, PT, R10.reuse, R14, PT ;  /* 0x0000000e0a00720c */ /* 0x040fe20003f44070 */
[----:B------:R-:W-:Y:S02]  /*135c0*/  IMAD R13, R10, R7, R13 ;  /* 0x000000070a0d7224 */ /* 0x000fe400078e020d */
[----:B------:R-:W-:Y:S01]  /*135d0*/  VIADD R12, R0, 0x92 ;  /* 0x00000092000c7836 */ /* 0x000fe20000000000 */
[----:B------:R0:W-:Y:S01]  /*135e0*/  STL [R1+0x2b0], R3 ;  /* 0x0002b00301007387 */ /* 0x0001e20000100800 */
[--C-:B------:R-:W-:Y:S01]  /*135f0*/  @!P3 IMAD.IADD R16, R16, 0x1, -R10.reuse ;  /* 0x000000011010b824 */ /* 0x100fe200078e0a0a */
[----:B------:R-:W-:Y:S01]  /*13600*/  ISETP.GT.U32.AND P3, PT, R10, R13, PT ;  /* 0x0000000d0a00720c */ /* 0x000fe20003f64070 */
[--C-:B------:R-:W-:Y:S01]  /*13610*/  @!P6 IMAD.IADD R15, R15, 0x1, -R10.reuse ;  /* 0x000000010f0fe824 */ /* 0x100fe200078e0a0a */
[----:B------:R-:W-:Y:S01]  /*13620*/  IABS R7, R12 ;  /* 0x0000000c00077213 */ /* 0x000fe20000000000 */
[--C-:B------:R-:W-:Y:S01]  /*13630*/  @!P5 IMAD.IADD R6, R6, 0x1, -R10.reuse ;  /* 0x000000010606d824 */ /* 0x100fe200078e0a0a */
[----:B------:R-:W-:Y:S01]  /*13640*/  ISETP.GE.AND P5, PT, R5, RZ, PT ;  /* 0x000000ff0500720c */ /* 0x000fe20003fa6270 */
[----:B------:R-:W-:Y:S01]  /*13650*/  VIADD R8, R0, 0x91 ;  /* 0x0000009100087836 */ /* 0x000fe20000000000 */
[----:B------:R-:W-:Y:S01]  /*13660*/  ISETP.GE.AND P6, PT, R2, RZ, PT ;  /* 0x000000ff0200720c */ /* 0x000fe20003fc6270 */
[----:B------:R-:W-:Y:S01]  /*13670*/  @!P2 IMAD.IADD R14, R14, 0x1, -R10 ;  /* 0x000000010e0ea824 */ /* 0x000fe200078e0a0a */
[----:B------:R-:W-:Y:S01]  /*13680*/  ISETP.GT.U32.AND P2, PT, R10, R15, PT ;  /* 0x0000000f0a00720c */ /* 0x000fe20003f44070 */
[----:B------:R-:W-:Y:S01]  /*13690*/  IMAD.HI.U32 R5, R4, R7, RZ ;  /* 0x0000000704057227 */ /* 0x000fe200078e00ff */
[----:B-1----:R-:W-:-:S03]  /*136a0*/  IABS R11, R8 ;  /* 0x00000008000b7213 */ /* 0x002fc60000000000 */
[----:B------:R-:W-:Y:S02]  /*136b0*/  IMAD.MOV R5, RZ, RZ, -R5 ;  /* 0x000000ffff057224 */ /* 0x000fe400078e0a05 */
[----:B------:R-:W-:Y:S01]  /*136c0*/  @!P3 IMAD.IADD R13, R13, 0x1, -R10 ;  /* 0x000000010d0db824 */ /* 0x000fe200078e0a0a */
[C---:B------:R-:W-:Y:S01]  /*136d0*/  ISETP.GT.U32.AND P3, PT, R10.reuse, R14, PT ;  /* 0x0000000e0a00720c */ /* 0x040fe20003f64070 */
[----:B------:R-:W-:Y:S02]  /*136e0*/  IMAD R7, R10, R5, R7 ;  /* 0x000000050a077224 */ /* 0x000fe400078e0207 */
[----:B0-----:R-:W-:Y:S02]  /*136f0*/  IMAD.MOV.U32 R3, RZ, RZ, R6 ;  /* 0x000000ffff037224 */ /* 0x001fe400078e0006 */
[----:B------:R-:W-:-:S04]  /*13700*/  IMAD.HI.U32 R6, R4, R11, RZ ;  /* 0x0000000b04067227 */ /* 0x000fc800078e00ff */
[----:B------:R-:W-:Y:S01]  /*13710*/  @!P2 IMAD.IADD R15, R15, 0x1, -R10 ;  /* 0x000000010f0fa824 */ /* 0x000fe200078e0a0a */
[C---:B------:R-:W-:Y:S01]  /*13720*/  ISETP.GT.U32.AND P2, PT, R10.reuse, R7, PT ;  /* 0x000000070a00720c */ /* 0x040fe20003f44070 */
[----:B------:R-:W-:Y:S02]  /*13730*/  IMAD.MOV R6, RZ, RZ, -R6 ;  /* 0x000000ffff067224 */ /* 0x000fe400078e0a06 */
[----:B------:R-:W-:Y:S01]  /*13740*/  @!P0 IMAD.MOV R3, RZ, RZ, -R3 ;  /* 0x000000ffff038224 */ /* 0x000fe200078e0a03 */
[----:B------:R-:W-:Y:S01]  /*13750*/  ISETP.GT.U32.AND P0, PT, R10, R13, PT ;  /* 0x0000000d0a00720c */ /* 0x000fe20003f04070 */
[----:B------:R-:W-:Y:S02]  /*13760*/  VIADD R2, R0, 0x90 ;  /* 0x0000009000027836 */ /* 0x000fe40000000000 */
[----:B------:R-:W-:Y:S01]  /*13770*/  IMAD R11, R10, R6, R11 ;  /* 0x000000060a0b7224 */ /* 0x000fe200078e020b */
[----:B------:R0:W-:Y:S01]  /*13780*/  STL [R1+0x2a4], R3 ;  /* 0x0002a40301007387 */ /* 0x0001e20000100800 */
[----:B------:R-:W-:Y:S01]  /*13790*/  VIADD R5, R0, 0x8f ;  /* 0x0000008f00057836 */ /* 0x000fe20000000000 */
[----:B------:R-:W-:Y:S01]  /*137a0*/  IABS R17, R2 ;  /* 0x0000000200117213 */ /* 0x000fe20000000000 */
[--C-:B------:R-:W-:Y:S01]  /*137b0*/  @!P3 IMAD.IADD R14, R14, 0x1, -R10.reuse ;  /* 0x000000010e0eb824 */ /* 0x100fe200078e0a0a */
[----:B------:R-:W-:Y:S01]  /*137c0*/  ISETP.GT.U32.AND P3, PT, R10, R11, PT ;  /* 0x0000000b0a00720c */ /* 0x000fe20003f64070 */
[----:B------:R-:W-:Y:S01]  /*137d0*/  @!P2 IMAD.IADD R7, R7, 0x1, -R10 ;  /* 0x000000010707a824 */ /* 0x000fe200078e0a0a */
[----:B------:R-:W-:Y:S01]  /*137e0*/  IABS R9, R5 ;  /* 0x0000000500097213 */ /* 0x000fe20000000000 */
[----:B------:R-:W-:Y:S01]  /*137f0*/  IMAD.HI.U32 R18, R4, R17, RZ ;  /* 0x0000001104127227 */ /* 0x000fe200078e00ff */
[----:B------:R-:W-:-:S03]  /*13800*/  ISETP.GE.AND P2, PT, R8, RZ, PT ;  /* 0x000000ff0800720c */ /* 0x000fc60003f46270 */
[----:B0-----:R-:W-:Y:S02]  /*13810*/  IMAD.MOV.U32 R3, RZ, RZ, R15 ;  /* 0x000000ffff037224 */ /* 0x001fe400078e000f */
[----:B------:R-:W-:Y:S01]  /*13820*/  @!P0 IMAD.IADD R13, R13, 0x1, -R10 ;  /* 0x000000010d0d8824 */ /* 0x000fe200078e0a0a */
[----:B------:R-:W-:Y:S01]  /*13830*/  ISETP.GE.AND P0, PT, R12, RZ, PT ;  /* 0x000000ff0c00720c */ /* 0x000fe20003f06270 */
[----:B------:R-:W-:Y:S01]  /*13840*/  @!P1 IMAD.MOV R16, RZ, RZ, -R16 ;  /* 0x000000ffff109224 */ /* 0x000fe200078e0a10 */
[----:B------:R-:W-:Y:S01]  /*13850*/  ISETP.GT.U32.AND P1, PT, R10, R7, PT ;  /* 0x000000070a00720c */ /* 0x000fe20003f24070 */
[----:B------:R-:W-:Y:S02]  /*13860*/  IMAD.MOV R18, RZ, RZ, -R18 ;  /* 0x000000ffff127224 */ /* 0x000fe400078e0a12 */
[----:B------:R-:W-:Y:S01]  /*13870*/  IMAD.HI.U32 R12, R4, R9, RZ ;  /* 0x00000009040c7227 */ /* 0x000fe200078e00ff */
[----:B------:R-:W-:Y:S03]  /*13880*/  STL [R1+0x2a0], R16 ;  /* 0x0002a01001007387 */ /* 0x000fe60000100800 */
[----:B------:R-:W-:-:S02]  /*13890*/  @!P4 IMAD.MOV R3, RZ, RZ, -R3 ;  /* 0x000000ffff03c224 */ /* 0x000fc400078e0a03 */
[C---:B------:R-:W-:Y:S02]  /*138a0*/  IMAD R8, R10.reuse, R18, R17 ;  /* 0x000000120a087224 */ /* 0x040fe400078e0211 */
[----:B------:R-:W-:Y:S01]  /*138b0*/  IMAD.MOV R12, RZ, RZ, -R12 ;  /* 0x000000ffff0c7224 */ /* 0x000fe200078e0a0c */
[----:B------:R0:W-:Y:S01]  /*138c0*/  STL [R1+0x29c], R3 ;  /* 0x00029c0301007387 */ /* 0x0001e20000100800 */
[----:B------:R-:W-:Y:S01]  /*138d0*/  @!P3 IMAD.IADD R11, R11, 0x1, -R10 ;  /* 0x000000010b0bb824 */ /* 0x000fe200078e0a0a */
[----:B------:R-:W-:Y:S01]  /*138e0*/  ISETP.GT.U32.AND P4, PT, R10, R8, PT ;  /* 0x000000080a00720c */ /* 0x000fe20003f84070 */
[----:B------:R-:W-:Y:S01]  /*138f0*/  @!P5 IMAD.MOV R14, RZ, RZ, -R14 ;  /* 0x000000ffff0ed224 */ /* 0x000fe200078e0a0e */
[----:B------:R-:W-:Y:S01]  /*13900*/  ISETP.GE.AND P5, PT, R2, RZ, PT ;  /* 0x000000ff0200720c */ /* 0x000fe20003fa6270 */
[----:B------:R-:W-:Y:S01]  /*13910*/  VIADD R6, R0, 0x8e ;  /* 0x0000008e00067836 */ /* 0x000fe20000000000 */
[C---:B------:R-:W-:Y:S01]  /*13920*/  ISETP.GT.U32.AND P3, PT, R10.reuse, R11, PT ;  /* 0x0000000b0a00720c */ /* 0x040fe20003f64070 */
[C---:B------:R-:W-:Y:S01]  /*13930*/  IMAD R2, R10.reuse, R12, R9 ;  /* 0x0000000c0a027224 */ /* 0x040fe200078e0209 */
[----:B------:R-:W-:Y:S01]  /*13940*/  STL [R1+0x298], R14 ;  /* 0x0002980e01007387 */ /* 0x000fe20000100800 */
[----:B------:R-:W-:Y:S01]  /*13950*/  @!P1 IMAD.IADD R7, R7, 0x1, -R10 ;  /* 0x0000000107079824 */ /* 0x000fe200078e0a0a */
[----:B------:R-:W-:Y:S01]  /*13960*/  IABS R19, R6 ;  /* 0x0000000600137213 */ /* 0x000fe20000000000 */
[----:B0-----:R-:W-:Y:S01]  /*13970*/  IMAD.MOV.U32 R3, RZ, RZ, R13 ;  /* 0x000000ffff037224 */ /* 0x001fe200078e000d */
[----:B------:R-:W-:Y:S01]  /*13980*/  ISETP.GT.U32.AND P1, PT, R10, R2, PT ;  /* 0x000000020a00720c */ /* 0x000fe20003f24070 */
[----:B------:R-:W-:-:S02]  /*13990*/  VIADD R9, R0, 0x8b ;  /* 0x0000008b00097836 */ /* 0x000fc40000000000 */
[----:B------:R-:W-:Y:S01]  /*139a0*/  @!P6 IMAD.MOV R3, RZ, RZ, -R3 ;  /* 0x000000ffff03e224 */ /* 0x000fe200078e0a03 */
[----:B------:R-:W-:Y:S01]  /*139b0*/  ISETP.GE.AND P6, PT, R5, RZ, PT ;  /* 0x000000ff0500720c */ /* 0x000fe20003fc6270 */
[----:B------:R-:W-:Y:S01]  /*139c0*/  IMAD.HI.U32 R13, R4, R19, RZ ;  /* 0x00000013040d7227 */ /* 0x000fe200078e00ff */
[----:B------:R-:W-:Y:S02]  /*139d0*/  IABS R17, R9 ;  /* 0x0000000900117213 */ /* 0x000fe40000000000 */
[----:B------:R0:W-:Y:S01]  /*139e0*/  STL [R1+0x294], R3 ;  /* 0x0002940301007387 */ /* 0x0001e20000100800 */
[----:B------:R-:W-:Y:S02]  /*139f0*/  VIADD R5, R0, 0x8d ;  /* 0x0000008d00057836 */ /* 0x000fe40000000000 */
[----:B------:R-:W-:Y:S02]  /*13a00*/  IMAD.MOV R13, RZ, RZ, -R13 ;  /* 0x000000ffff0d7224 */ /* 0x000fe400078e0a0d */
[--C-:B------:R-:W-:Y:S01]  /*13a10*/  @!P3 IMAD.IADD R11, R11, 0x1, -R10.reuse ;  /* 0x000000010b0bb824 */ /* 0x100fe200078e0a0a */
[----:B------:R-:W-:Y:S01]  /*13a20*/  IABS R18, R5 ;  /* 0x0000000500127213 */ /* 0x000fe20000000000 */
[----:B------:R-:W-:Y:S01]  /*13a30*/  @!P4 IMAD.IADD R8, R8, 0x1, -R10 ;  /* 0x000000010808c824 */ /* 0x000fe200078e0a0a */
[----:B------:R-:W-:Y:S01]  /*13a40*/  ISETP.GE.AND P3, PT, R6, RZ, PT ;  /* 0x000000ff0600720c */ /* 0x000fe20003f66270 */
[----:B------:R-:W-:Y:S01]  /*13a50*/  IMAD R19, R10, R13, R19 ;  /* 0x0000000d0a137224 */ /* 0x000fe200078e0213 */
[----:B------:R-:W-:Y:S01]  /*13a60*/  ISETP.GE.AND P4, PT, R5, RZ, PT ;  /* 0x000000ff0500720c */ /* 0x000fe20003f86270 */
[----:B0-----:R-:W-:-:S02]  /*13a70*/  IMAD.MOV.U32 R3, RZ, RZ, R7 ;  /* 0x000000ffff037224 */ /* 0x001fc400078e0007 */
[----:B------:R-:W-:Y:S01]  /*13a80*/  @!P1 IMAD.IADD R2, R2, 0x1, -R10 ;  /* 0x0000000102029824 */ /* 0x000fe200078e0a0a */
[----:B------:R-:W-:Y:S01]  /*13a90*/  ISETP.GT.U32.AND P1, PT, R10, R8, PT ;  /* 0x000000080a00720c */ /* 0x000fe20003f24070 */
[----:B------:R-:W-:Y:S02]  /*13aa0*/  @!P0 IMAD.MOV R3, RZ, RZ, -R3 ;  /* 0x000000ffff038224 */ /* 0x000fe400078e0a03 */
[----:B------:R-:W-:Y:S01]  /*13ab0*/  IMAD.HI.U32 R7, R4, R18, RZ ;  /* 0x0000001204077227 */ /* 0x000fe200078e00ff */
[----:B------:R-:W-:Y:S02]  /*13ac0*/  ISETP.GT.U32.AND P0, PT, R10, R2, PT ;  /* 0x000000020a00720c */ /* 0x000fe40003f04070 */
[----:B------:R0:W-:Y:S01]  /*13ad0*/  STL [R1+0x284], R3 ;  /* 0x0002840301007387 */ /* 0x0001e20000100800 */
[----:B------:R-:W-:Y:S02]  /*13ae0*/  IMAD.MOV R7, RZ, RZ, -R7 ;  /* 0x000000ffff077224 */ /* 0x000fe400078e0a07 */
[----:B------:R-:W-:-:S02]  /*13af0*/  VIADD R6, R0, 0x8c ;  /* 0x0000008c00067836 */ /* 0x000fc40000000000 */
[----:B------:R-:W-:Y:S02]  /*13b00*/  IMAD R18, R10, R7, R18 ;  /* 0x000000070a127224 */ /* 0x000fe400078e0212 */
[----:B------:R-:W-:Y:S01]  /*13b10*/  @!P1 IMAD.IADD R8, R8, 0x1, -R10 ;  /* 0x0000000108089824 */ /* 0x000fe200078e0a0a */
[----:B------:R-:W-:Y:S01]  /*13b20*/  IABS R14, R6 ;  /* 0x00000006000e7213 */ /* 0x000fe20000000000 */
[----:B------:R-:W-:Y:S01]  /*13b30*/  IMAD.HI.U32 R7, R4, R17, RZ ;  /* 0x0000001104077227 */ /* 0x000fe200078e00ff */
[----:B------:R-:W-:-:S03]  /*13b40*/  ISETP.GT.U32.AND P1, PT, R10, R18, PT ;  /* 0x000000120a00720c */ /* 0x000fc60003f24070 */
[----:B0-----:R-:W-:Y:S02]  /*13b50*/  IMAD.MOV.U32 R3, RZ, RZ, R11 ;  /* 0x000000ffff037224 */ /* 0x001fe400078e000b */
[----:B------:R-:W-:-:S04]  /*13b60*/  IMAD.HI.U32 R11, R4, R14, RZ ;  /* 0x0000000e040b7227 */ /* 0x000fc800078e00ff */
[----:B------:R-:W-:Y:S01]  /*13b70*/  @!P2 IMAD.MOV R3, RZ, RZ, -R3 ;  /* 0x000000ffff03a224 */ /* 0x000fe200078e0a03 */
[----:B------:R-:W-:Y:S01]  /*13b80*/  ISETP.GT.U32.AND P2, PT, R10, R19, PT ;  /* 0x000000130a00720c */ /* 0x000fe20003f44070 */
[----:B------:R-:W-:Y:S01]  /*13b90*/  @!P0 IMAD.IADD R2, R2, 0x1, -R10 ;  /* 0x0000000102028824 */ /* 0x000fe200078e0a0a */
[----:B------:R-:W-:Y:S01]  /*13ba0*/  ISETP.GE.AND P0, PT, R6, RZ, PT ;  /* 0x000000ff0600720c */ /* 0x000fe20003f06270 */
[----:B------:R-:W-:Y:S01]  /*13bb0*/  IMAD.MOV R11, RZ, RZ, -R11 ;  /* 0x000000ffff0b7224 */ /* 0x000fe200078e0a0b */
[----:B------:R0:W-:Y:S01]  /*13bc0*/  STL [R1+0x26c], R3 ;  /* 0x00026c0301007387 */ /* 0x0001e20000100800 */
[----:B------:R-:W-:Y:S02]  /*13bd0*/  VIADD R5, R0, 0x8a ;  /* 0x0000008a00057836 */ /* 0x000fe40000000000 */
[----:B------:R-:W-:Y:S02]  /*13be0*/  IMAD.MOV R7, RZ, RZ, -R7 ;  /* 0x000000ffff077224 */ /* 0x000fe400078e0a07 */
[----:B------:R-:W-:Y:S01]  /*13bf0*/  IMAD R14, R10, R11, R14 ;  /* 0x0000000b0a0e7224 */ /* 0x000fe200078e020e */
[----:B------:R-:W-:Y:S01]  /*13c00*/  IABS R16, R5 ;  /* 0x0000000500107213 */ /* 0x000fe20000000000 */
[----:B------:R-:W-:-:S02]  /*13c10*/  @!P1 IMAD.IADD R18, R18, 0x1, -R10 ;  /* 0x0000000112129824 */ /* 0x000fc400078e0a0a */
[----:B------:R-:W-:Y:S01]  /*13c20*/  @!P2 IMAD.IADD R19, R19, 0x1, -R10 ;  /* 0x000000011313a824 */ /* 0x000fe200078e0a0a */
[----:B------:R-:W-:Y:S01]  /*13c30*/  ISETP.GE.AND P2, PT, R9, RZ, PT ;  /* 0x000000ff0900720c */ /* 0x000fe20003f46270 */
[----:B0-----:R-:W-:Y:S01]  /*13c40*/  IMAD.MOV.U32 R3, RZ, RZ, R8 ;  /* 0x000000ffff037224 */ /* 0x001fe200078e0008 */
[C---:B------:R-:W-:Y:S01]  /*13c50*/  ISETP.GT.U32.AND P1, PT, R10.reuse, R18, PT ;  /* 0x000000120a00720c */ /* 0x040fe20003f24070 */
[C---:B------:R-:W-:Y:S02]  /*13c60*/  IMAD R17, R10.reuse, R7, R17 ;  /* 0x000000070a117224 */ /* 0x040fe400078e0211 */
[----:B------:R-:W-:Y:S01]  /*13c70*/  @!P5 IMAD.MOV R3, RZ, RZ, -R3 ;  /* 0x000000ffff03d224 */ /* 0x000fe200078e0a03 */
[----:B------:R-:W-:Y:S01]  /*13c80*/  ISETP.GT.U32.AND P5, PT, R10, R19, PT ;  /* 0x000000130a00720c */ /* 0x000fe20003fa4070 */
[----:B------:R-:W-:-:S03]  /*13c90*/  IMAD.HI.U32 R6, R4, R16, RZ ;  /* 0x0000001004067227 */ /* 0x000fc600078e00ff */
[----:B------:R0:W-:Y:S01]  /*13ca0*/  STL [R1+0x268], R3 ;  /* 0x0002680301007387 */ /* 0x0001e20000100800 */
[----:B------:R-:W-:Y:S02]  /*13cb0*/  IMAD.MOV R6, RZ, RZ, -R6 ;  /* 0x000000ffff067224 */ /* 0x000fe400078e0a06 */
[----:B------:R-:W-:Y:S02]  /*13cc0*/  VIADD R9, R0, 0x89 ;  /* 0x0000008900097836 */ /* 0x000fe40000000000 */
[----:B------:R-:W-:Y:S02]  /*13cd0*/  IMAD R16, R10, R6, R16 ;  /* 0x000000060a107224 */ /* 0x000fe400078e0210 */
[--C-:B------:R-:W-:Y:S01]  /*13ce0*/  @!P1 IMAD.IADD R18, R18, 0x1, -R10.reuse ;  /* 0x0000000112129824 */ /* 0x100fe200078e0a0a */
[----:B------:R-:W-:Y:S01]  /*13cf0*/  IABS R12, R9 ;  /* 0x00000009000c7213 */ /* 0x000fe20000000000 */
[----:B------:R-:W-:Y:S01]  /*13d00*/  @!P5 IMAD.IADD R19, R19, 0x1, -R10 ;  /* 0x000000011313d824 */ /* 0x000fe200078e0a0a */
[C---:B------:R-:W-:Y:S01]  /*13d10*/  ISETP.GT.U32.AND P5, PT, R10.reuse, R17, PT ;  /* 0x000000110a00720c */ /* 0x040fe20003fa4070 */
[----:B0-----:R-:W-:Y:S01]  /*13d20*/  IMAD.MOV.U32 R3, RZ, RZ, R2 ;  /* 0x000000ffff037224 */ /* 0x001fe200078e0002 */
[----:B------:R-:W-:Y:S01]  /*13d30*/  ISETP.GT.U32.AND P1, PT, R10, R16, PT ;  /* 0x000000100a00720c */ /* 0x000fe20003f24070 */
[----:B------:R-:W-:-:S02]  /*13d40*/  VIADD R2, R0, 0x88 ;  /* 0x0000008800027836 */ /* 0x000fc40000000000 */
[----:B------:R-:W-:Y:S01]  /*13d50*/  @!P6 IMAD.MOV R3, RZ, RZ, -R3 ;  /* 0x000000ffff03e224 */ /* 0x000fe200078e0a03 */
[----:B------:R-:W-:Y:S01]  /*13d60*/  ISETP.GT.U32.AND P6, PT, R10, R14, PT ;  /* 0x0000000e0a00720c */ /* 0x000fe20003fc4070 */
[----:B------:R-:W-:Y:S01]  /*13d70*/  IMAD.MOV.U32 R20, RZ, RZ, R19 ;  /* 0x000000ffff147224 */ /* 0x000fe200078e0013 */
[----:B------:R-:W-:Y:S01]  /*13d80*/  IABS R8, R2 ;  /* 0x0000000200087213 */ /* 0x000fe20000000000 */
[----:B------:R-:W-:Y:S01]  /*13d90*/  IMAD.HI.U32 R15, R4, R12, RZ ;  /* 0x0000000c040f7227 */ /* 0x000fe200078e00ff */
[----:B------:R0:W-:Y:S03]  /*13da0*/  STL [R1+0x25c], R3 ;  /* 0x00025c0301007387 */ /* 0x0001e60000100800 */
[----:B------:R-:W-:Y:S02]  /*13db0*/  @!P5 IMAD.IADD R17, R17, 0x1, -R10 ;  /* 0x000000011111d824 */ /* 0x000fe400078e0a0a */
[----:B------:R-:W-:-:S02]  /*13dc0*/  @!P3 IMAD.MOV R20, RZ, RZ, -R20 ;  /* 0x000000ffff14b224 */ /* 0x000fc400078e0a14 */
[----:B------:R-:W-:Y:S01]  /*13dd0*/  VIADD R13, R0, 0x86 ;  /* 0x00000086000d7836 */ /* 0x000fe20000000000 */
[----:B------:R-:W-:Y:S01]  /*13de0*/  ISETP.GT.U32.AND P3, PT, R10, R17, PT ;  /* 0x000000110a00720c */ /* 0x000fe20003f64070 */
[----:B------:R-:W-:Y:S01]  /*13df0*/  @!P6 IMAD.IADD R14, R14, 0x1, -R10 ;  /* 0x000000010e0ee824 */ /* 0x000fe200078e0a0a */
[----:B------:R-:W-:Y:S01]  /*13e00*/  ISETP.GE.AND P6, PT, R5, RZ, PT ;  /* 0x000000ff0500720c */ /* 0x000fe20003fc6270 */
[----:B------:R-:W-:Y:S01]  /*13e10*/  IMAD.HI.U32 R5, R4, R8, RZ ;  /* 0x0000000804057227 */ /* 0x000fe200078e00ff */
[----:B------:R-:W-:Y:S01]  /*13e20*/  IABS R6, R13 ;  /* 0x0000000d00067213 */ /* 0x000fe20000000000 */
[----:B------:R-:W-:Y:S01]  /*13e30*/  STL [R1+0x258], R20 ;  /* 0x0002581401007387 */ /* 0x000fe20000100800 */
[----:B------:R-:W-:Y:S01]  /*13e40*/  ISETP.GT.U32.AND P5, PT, R10, R14, PT ;  /* 0x0000000e0a00720c */ /* 0x000fe20003fa4070 */
[----:B------:R-:W-:Y:S02]  /*13e50*/  IMAD.MOV R15, RZ, RZ, -R15 ;  /* 0x000000ffff0f7224 */ /* 0x000fe400078e0a0f */
        /* <DEDUP_REMOVED lines=14> */
[----:B------:R-:W-:-:S02]  /*13f40*/  VIADD R11, R0, 0x87 ;  /* 0x00000087000b7836 */ /* 0x000fc40000000000 */
[----:B------:R-:W-:Y:S02]  /*13f50*/  IMAD.MOV R9, RZ, RZ, -R9 ;  /* 0x000000ffff097224 */ /* 0x000fe400078e0a09 */
[----:B------:R-:W-:Y:S01]  /*13f60*/  VIADD R5, R0, 0x85 ;  /* 0x0000008500057836 */ /* 0x000fe20000000000 */
[----:B------:R-:W-:Y:S01]  /*13f70*/  IABS R7, R11 ;  /* 0x0000000b00077213 */ /* 0x000fe20000000000 */
        /* <DEDUP_REMOVED lines=117> */
[----:B0-----:R-:W-:Y:S02]  /*146d0*/  IMAD.MOV.U32 R3, RZ, RZ, R19 ;  /* 0x000000ffff037224 */ /* 0x001fe400078e0013 */
[----:B------:R-:W-:Y:S01]  /*146e0*/  VIADD R2, R0, 0x7b ;  /* 0x0000007b00027836 */ /* 0x000fe20000000000 */
[----:B------:R-:W-:Y:S01]  /*146f0*/  IABS R16, R5 ;  /* 0x0000000500107213 */ /* 0x000fe20000000000 */
[--C-:B------:R-:W-:Y:S02]  /*14700*/  @!P4 IMAD.IADD R8, R8, 0x1, -R10.reuse ;  /* 0x000000010808c824 */ /* 0x100fe400078e0a0a */
[----:B------:R-:W-:Y:S01]  /*14710*/  @!P5 IMAD.IADD R9, R9, 0x1, -R10 ;  /* 0x000000010909d824 */ /* 0x000fe200078e0a0a */
[----:B------:R-:W-:Y:S01]  /*14720*/  ISETP.GT.U32.AND P5, PT, R10, R17, PT ;  /* 0x000000110a00720c */ /* 0x000fe20003fa4070 */
[----:B------:R-:W-:Y:S01]  /*14730*/  @!P1 IMAD.MOV R3, RZ, RZ, -R3 ;  /* 0x000000ffff039224 */ /* 0x000fe200078e0a03 */
[----:B------:R-:W-:Y:S01]  /*14740*/  ISETP.GE.AND P1, PT, R18, RZ, PT ;  /* 0x000000ff1200720c */ /* 0x000fe20003f26270 */
[----:B------:R-:W-:Y:S01]  /*14750*/  IMAD.HI.U32 R11, R4, R16, RZ ;  /* 0x00000010040b7227 */ /* 0x000fe200078e00ff */
[----:B------:R-:W-:-:S02]  /*14760*/  IABS R18, R2 ;  /* 0x0000000200127213 */ /* 0x000fc40000000000 */
[----:B------:R0:W-:Y:S01]  /*14770*/  STL [R1+0x218], R3 ;  /* 0x0002180301007387 */ /* 0x0001e20000100800 */
[----:B------:R-:W-:Y:S01]  /*14780*/  ISETP.GT.U32.AND P4, PT, R10, R8, PT ;  /* 0x000000080a00720c */ /* 0x000fe20003f84070 */
[----:B------:R-:W-:Y:S01]  /*14790*/  @!P2 IMAD.IADD R6, R6, 0x1, -R10 ;  /* 0x000000010606a824 */ /* 0x000fe200078e0a0a */
[----:B------:R-:W-:Y:S01]  /*147a0*/  ISETP.GE.AND P2, PT, R15, RZ, PT ;  /* 0x000000ff0f00720c */ /* 0x000fe20003f46270 */
[----:B------:R-:W-:Y:S02]  /*147b0*/  IMAD.MOV R11, RZ, RZ, -R11 ;  /* 0x000000ffff0b7224 */ /* 0x000fe400078e0a0b */
[----:B------:R-:W-:Y:S02]  /*147c0*/  IMAD.MOV.U32 R15, RZ, RZ, R18 ;  /* 0x000000ffff0f7224 */ /* 0x000fe400078e0012 */
[----:B------:R-:W-:Y:S01]  /*147d0*/  @!P5 IMAD.IADD R17, R17, 0x1, -R10 ;  /* 0x000000011111d824 */ /* 0x000fe200078e0a0a */
[----:B------:R-:W-:Y:S01]  /*147e0*/  ISETP.GT.U32.AND P5, PT, R10, R6, PT ;  /* 0x000000060a00720c */ /* 0x000fe20003fa4070 */
[----:B0-----:R-:W-:-:S02]  /*147f0*/  IMAD.MOV.U32 R3, RZ, RZ, R12 ;  /* 0x000000ffff037224 */ /* 0x001fc400078e000c */
[----:B------:R-:W-:-:S04]  /*14800*/  IMAD.HI.U32 R13, R4, R14, RZ ;  /* 0x0000000e040d7227 */ /* 0x000fc800078e00ff */
[----:B------:R-:W-:Y:S01]  /*14810*/  @!P6 IMAD.MOV R3, RZ, RZ, -R3 ;  /* 0x000000ffff03e224 */ /* 0x000fe200078e0a03 */
[C---:B------:R-:W-:Y:S01]  /*14820*/  ISETP.GT.U32.AND P6, PT, R10.reuse, R17, PT ;  /* 0x000000110a00720c */ /* 0x040fe20003fc4070 */
[----:B------:R-:W-:Y:S02]  /*14830*/  IMAD R16, R10, R11, R16 ;  /* 0x0000000b0a107224 */ /* 0x000fe400078e0210 */
[----:B------:R-:W-:Y:S01]  /*14840*/  IMAD.HI.U32 R11, R4, R15, RZ ;  /* 0x0000000f040b7227 */ /* 0x000fe200078e00ff */
[----:B------:R0:W-:Y:S03]  /*14850*/  STL [R1+0x214], R3 ;  /* 0x0002140301007387 */ /* 0x0001e60000100800 */
[----:B------:R-:W-:Y:S02]  /*14860*/  IMAD.MOV R13, RZ, RZ, -R13 ;  /* 0x000000ffff0d7224 */ /* 0x000fe400078e0a0d */
[----:B------:R-:W-:-:S02]  /*14870*/  IMAD.MOV R11, RZ, RZ, -R11 ;  /* 0x000000ffff0b7224 */ /* 0x000fc400078e0a0b */
[----:B------:R-:W-:Y:S02]  /*14880*/  IMAD R14, R10, R13, R14 ;  /* 0x0000000d0a0e7224 */ /* 0x000fe400078e020e */
[----:B------:R-:W-:Y:S02]  /*14890*/  @!P4 IMAD.IADD R8, R8, 0x1, -R10 ;  /* 0x000000010808c824 */ /* 0x000fe400078e0a0a */
[C---:B------:R-:W-:Y:S01]  /*148a0*/  IMAD R15, R10.reuse, R11, R15 ;  /* 0x0000000b0a0f7224 */ /* 0x040fe200078e020f */
[C---:B------:R-:W-:Y:S01]  /*148b0*/  ISETP.GT.U32.AND P4, PT, R10.reuse, R14, PT ;  /* 0x0000000e0a00720c */ /* 0x040fe20003f84070 */
[----:B0-----:R-:W-:Y:S02]  /*148c0*/  IMAD.MOV.U32 R3, RZ, RZ, R8 ;  /* 0x000000ffff037224 */ /* 0x001fe400078e0008 */
[----:B------:R-:W-:Y:S01]  /*148d0*/  @!P6 IMAD.IADD R17, R17, 0x1, -R10 ;  /* 0x000000011111e824 */ /* 0x000fe200078e0a0a */
[C---:B------:R-:W-:Y:S01]  /*148e0*/  ISETP.GT.U32.AND P6, PT, R10.reuse, R15, PT ;  /* 0x0000000f0a00720c */ /* 0x040fe20003fc4070 */
[----:B------:R-:W-:Y:S01]  /*148f0*/  @!P0 IMAD.MOV R3, RZ, RZ, -R3 ;  /* 0x000000ffff038224 */ /* 0x000fe200078e0a03 */
[----:B------:R-:W-:Y:S01]  /*14900*/  ISETP.GT.U32.AND P0, PT, R10, R16, PT ;  /* 0x000000100a00720c */ /* 0x000fe20003f04070 */
[----:B------:R-:W-:Y:S01]  /*14910*/  @!P3 IMAD.MOV R9, RZ, RZ, -R9 ;  /* 0x000000ffff09b224 */ /* 0x000fe200078e0a09 */
[----:B------:R-:W-:Y:S01]  /*14920*/  ISETP.GE.AND P3, PT, R7, RZ, PT ;  /* 0x000000ff0700720c */ /* 0x000fe20003f66270 */
[----:B------:R-:W-:-:S02]  /*14930*/  VIADD R11, R0, 0x7a ;  /* 0x0000007a000b7836 */ /* 0x000fc40000000000 */
[--C-:B------:R-:W-:Y:S01]  /*14940*/  @!P5 IMAD.IADD R6, R6, 0x1, -R10.reuse ;  /* 0x000000010606d824 */ /* 0x100fe200078e0a0a */
[----:B------:R0:W-:Y:S01]  /*14950*/  STL [R1+0x204], R9 ;  /* 0x0002040901007387 */ /* 0x0001e20000100800 */
[----:B------:R-:W-:Y:S01]  /*14960*/  VIADD R7, R0, 0x79 ;  /* 0x0000007900077836 */ /* 0x000fe20000000000 */
[----:B------:R-:W-:Y:S01]  /*14970*/  IABS R8, R11 ;  /* 0x0000000b00087213 */ /* 0x000fe20000000000 */
[--C-:B------:R-:W-:Y:S01]  /*14980*/  @!P4 IMAD.IADD R14, R14, 0x1, -R10.reuse ;  /* 0x000000010e0ec824 */ /* 0x100fe200078e0a0a */
[----:B------:R1:W-:Y:S01]  /*14990*/  STL [R1+0x1fc], R3 ;  /* 0x0001fc0301007387 */ /* 0x0003e20000100800 */
[----:B------:R-:W-:Y:S01]  /*149a0*/  ISETP.GE.AND P5, PT, R5, RZ, PT ;  /* 0x000000ff0500720c */ /* 0x000fe20003fa6270 */
[--C-:B------:R-:W-:Y:S01]  /*149b0*/  @!P6 IMAD.IADD R15, R15, 0x1, -R10.reuse ;  /* 0x000000010f0fe824 */ /* 0x100fe200078e0a0a */
[----:B------:R-:W-:Y:S01]  /*149c0*/  IABS R5, R7 ;  /* 0x0000000700057213 */ /* 0x000fe20000000000 */
[----:B------:R-:W-:Y:S01]  /*149d0*/  @!P0 IMAD.IADD R16, R16, 0x1, -R10 ;  /* 0x0000000110108824 */ /* 0x000fe200078e0a0a */
[----:B------:R-:W-:Y:S01]  /*149e0*/  ISETP.GT.U32.AND P0, PT, R10, R14, PT ;  /* 0x0000000e0a00720c */ /* 0x000fe20003f04070 */
[----:B0-----:R-:W-:Y:S01]  /*149f0*/  IMAD.HI.U32 R9, R4, R8, RZ ;  /* 0x0000000804097227 */ /* 0x001fe200078e00ff */
[----:B------:R-:W-:-:S02]  /*14a00*/  ISETP.GE.AND P4, PT, R2, RZ, PT ;  /* 0x000000ff0200720c */ /* 0x000fc40003f86270 */
        /* <DEDUP_REMOVED lines=10> */
[----:B------:R-:W-:-:S02]  /*14ab0*/  VIADD R2, R0, 0x78 ;  /* 0x0000007800027836 */ /* 0x000fc40000000000 */
        /* <DEDUP_REMOVED lines=15> */
[----:B------:R-:W-:Y:S01]  /*14bb0*/  IMAD.HI.U32 R12, R4, R20, RZ ;  /* 0x00000014040c7227 */ /* 0x000fe200078e00ff */
[----:B------:R-:W-:-:S03]  /*14bc0*/  ISETP.GT.U32.AND P1, PT, R10, R8, PT ;  /* 0x000000080a00720c */ /* 0x000fc60003f24070 */
[----:B------:R-:W-:Y:S02]  /*14bd0*/  VIADD R11, R0, 0x76 ;  /* 0x00000076000b7836 */ /* 0x000fe40000000000 */
[C---:B------:R-:W-:Y:S02]  /*14be0*/  IMAD R9, R10.reuse, R13, R9 ;  /* 0x0000000d0a097224 */ /* 0x040fe400078e0209 */
[----:B------:R-:W-:Y:S01]  /*14bf0*/  @!P3 IMAD.MOV R3, RZ, RZ, -R3 ;  /* 0x000000ffff03b224 */ /* 0x000fe200078e0a03 */
[----:B------:R-:W-:Y:S01]  /*14c00*/  ISETP.GT.U32.AND P3, PT, R10, R5, PT ;  /* 0x000000050a00720c */ /* 0x000fe20003f64070 */
[----:B------:R-:W-:Y:S01]  /*14c10*/  IMAD.MOV R12, RZ, RZ, -R12 ;  /* 0x000000ffff0c7224 */ /* 0x000fe200078e0a0c */
[----:B------:R-:W-:Y:S01]  /*14c20*/  IABS R13, R11 ;  /* 0x0000000b000d7213 */ /* 0x000fe20000000000 */
[----:B------:R-:W-:Y:S02]  /*14c30*/  VIADD R7, R0, 0x75 ;  /* 0x0000007500077836 */ /* 0x000fe40000000000 */
[----:B------:R-:W-:Y:S01]  /*14c40*/  @!P2 IMAD.MOV R17, RZ, RZ, -R17 ;  /* 0x000000ffff11a224 */ /* 0x000fe200078e0a11 */
[C---:B------:R-:W-:Y:S01]  /*14c50*/  ISETP.GT.U32.AND P2, PT, R10.reuse, R9, PT ;  /* 0x000000090a00720c */ /* 0x040fe20003f44070 */
[----:B------:R-:W-:Y:S01]  /*14c60*/  IMAD R20, R10, R12, R20 ;  /* 0x0000000c0a147224 */ /* 0x000fe200078e0214 */
[----:B------:R-:W-:Y:S01]  /*14c70*/  IABS R12, R7 ;  /* 0x00000007000c7213 */ /* 0x000fe20000000000 */
[----:B------:R-:W-:Y:S01]  /*14c80*/  IMAD.HI.U32 R14, R4, R13, RZ ;  /* 0x0000000d040e7227 */ /* 0x000fe200078e00ff */
[----:B------:R-:W-:Y:S03]  /*14c90*/  STL [R1+0x1f4], R17 ;  /* 0x0001f41101007387 */ /* 0x000fe60000100800 */
[----:B------:R-:W-:Y:S01]  /*14ca0*/  @!P5 IMAD.MOV R16, RZ, RZ, -R16 ;  /* 0x000000ffff10d224 */ /* 0x000fe200078e0a10 */
[----:B------:R0:W-:Y:S01]  /*14cb0*/  STL [R1+0x1f0], R3 ;  /* 0x0001f00301007387 */ /* 0x0001e20000100800 */
[----:B------:R-:W-:Y:S01]  /*14cc0*/  ISETP.GT.U32.AND P5, PT, R10, R20, PT ;  /* 0x000000140a00720c */ /* 0x000fe20003fa4070 */
[----:B------:R-:W-:Y:S01]  /*14cd0*/  @!P1 IMAD.IADD R8, R8, 0x1, -R10 ;  /* 0x0000000108089824 */ /* 0x000fe200078e0a0a */
[----:B------:R-:W-:Y:S01]  /*14ce0*/  ISETP.GE.AND P1, PT, R6, RZ, PT ;  /* 0x000000ff0600720c */ /* 0x000fe20003f26270 */
[----:B------:R-:W-:Y:S01]  /*14cf0*/  IMAD.MOV R14, RZ, RZ, -R14 ;  /* 0x000000ffff0e7224 */ /* 0x000fe200078e0a0e */
[----:B------:R1:W-:Y:S01]  /*14d00*/  STL [R1+0x1ec], R16 ;  /* 0x0001ec1001007387 */ /* 0x0003e20000100800 */
[--C-:B------:R-:W-:Y:S01]  /*14d10*/  @!P3 IMAD.IADD R5, R5, 0x1, -R10.reuse ;  /* 0x000000010505b824 */ /* 0x100fe200078e0a0a */
[----:B------:R-:W-:Y:S01]  /*14d20*/  ISETP.GE.AND P3, PT, R11, RZ, PT ;  /* 0x000000ff0b00720c */ /* 0x000fe20003f66270 */
[----:B------:R-:W-:-:S02]  /*14d30*/  @!P2 IMAD.IADD R9, R9, 0x1, -R10 ;  /* 0x000000010909a824 */ /* 0x000fc400078e0a0a */
[----:B0-----:R-:W-:Y:S02]  /*14d40*/  IMAD.MOV.U32 R3, RZ, RZ, R15 ;  /* 0x000000ffff037224 */ /* 0x001fe400078e000f */
        /* <DEDUP_REMOVED lines=24> */
[----:B------:R-:W-:Y:S01]  /*14ed0*/  ISETP.GE.AND P2, PT, R7, RZ, PT ;  /* 0x000000ff0700720c */ /* 0x000fe20003f46270 */
[----:B------:R-:W-:-:S02]  /*14ee0*/  IMAD.HI.U32 R7, R4, R15, RZ ;  /* 0x0000000f04077227 */ /* 0x000fc400078e00ff */
[----:B------:R-:W-:Y:S02]  /*14ef0*/  ISETP.GT.U32.AND P6, PT, R10, R11, PT ;  /* 0x0000000b0a00720c */ /* 0x000fe40003fc4070 */
        /* <DEDUP_REMOVED lines=31> */
[----:B------:R-:W-:-:S02]  /*150f0*/  IMAD.MOV R2, RZ, RZ, -R2 ;  /* 0x000000ffff027224 */ /* 0x000fc400078e0a02 */
[----:B------:R-:W-:-:S04]  /*15100*/  IMAD.HI.U32 R19, R4, R17, RZ ;  /* 0x0000001104137227 */ /* 0x000fc800078e00ff */
[----:B0-----:R-:W-:Y:S02]  /*15110*/  IMAD.MOV.U32 R3, RZ, RZ, R11 ;  /* 0x000000ffff037224 */ /* 0x001fe400078e000b */
[----:B------:R-:W-:Y:S02]  /*15120*/  IMAD R13, R10, R2, R13 ;  /* 0x000000020a0d7224 */ /* 0x000fe400078e020d */
[----:B------:R-:W-:-:S03]  /*15130*/  IMAD.HI.U32 R16, R4, R18, RZ ;  /* 0x0000001204107227 */ /* 0x000fc600078e00ff */
[----:B------:R-:W-:Y:S01]  /*15140*/  ISETP.GT.U32.AND P6, PT, R10, R13, PT ;  /* 0x0000000d0a00720c */ /* 0x000fe20003fc4070 */
[----:B------:R-:W-:Y:S02]  /*15150*/  IMAD.MOV R19, RZ, RZ, -R19 ;  /* 0x000000ffff137224 */ /* 0x000fe400078e0a13 */
[----:B------:R-:W-:Y:S02]  /*15160*/  VIADD R6, R0, 0x6f ;  /* 0x0000006f00067836 */ /* 0x000fe40000000000 */
[----:B------:R-:W-:Y:S02]  /*15170*/  @!P3 IMAD.MOV R3, RZ, RZ, -R3 ;  /* 0x000000ffff03b224 */ /* 0x000fe400078e0a03 */
[----:B------:R-:W-:Y:S01]  /*15180*/  IMAD.MOV R16, RZ, RZ, -R16 ;  /* 0x000000ffff107224 */ /* 0x000fe200078e0a10 */
[----:B------:R-:W-:Y:S01]  /*15190*/  IABS R14, R6 ;  /* 0x00000006000e7213 */ /* 0x000fe20000000000 */
[----:B------:R-:W-:Y:S01]  /*151a0*/  IMAD R17, R10, R19, R17 ;  /* 0x000000130a117224 */ /* 0x000fe200078e0211 */
[----:B------:R0:W-:Y:S01]  /*151b0*/  STL [R1+0x1c0], R3 ;  /* 0x0001c00301007387 */ /* 0x0001e20000100800 */
[----:B------:R-:W-:-:S02]  /*151c0*/  @!P4 IMAD.IADD R15, R15, 0x1, -R10 ;  /* 0x000000010f0fc824 */ /* 0x000fc400078e0a0a */
[C---:B------:R-:W-:Y:S01]  /*151d0*/  IMAD R18, R10.reuse, R16, R18 ;  /* 0x000000100a127224 */ /* 0x040fe200078e0212 */
[----:B------:R-:W-:Y:S01]  /*151e0*/  ISETP.GT.U32.AND P4, PT, R10, R17, PT ;  /* 0x000000110a00720c */ /* 0x000fe20003f84070 */
[----:B------:R-:W-:-:S04]  /*151f0*/  IMAD.HI.U32 R11, R4, R14, RZ ;  /* 0x0000000e040b7227 */ /* 0x000fc800078e00ff */
[----:B------:R-:W-:Y:S02]  /*15200*/  IMAD.MOV R11, RZ, RZ, -R11 ;  /* 0x000000ffff0b7224 */ /* 0x000fe400078e0a0b */
[----:B0-----:R-:W-:Y:S02]  /*15210*/  IMAD.MOV.U32 R3, RZ, RZ, R15 ;  /* 0x000000ffff037224 */ /* 0x001fe400078e000f */
[----:B------:R-:W-:Y:S02]  /*15220*/  VIADD R2, R0, 0x6e ;  /* 0x0000006e00027836 */ /* 0x000fe40000000000 */
[----:B------:R-:W-:Y:S01]  /*15230*/  @!P5 IMAD.MOV R3, RZ, RZ, -R3 ;  /* 0x000000ffff03d224 */ /* 0x000fe200078e0a03 */
[C---:B------:R-:W-:Y:S01]  /*15240*/  ISETP.GT.U32.AND P5, PT, R10.reuse, R18, PT ;  /* 0x000000120a00720c */ /* 0x040fe20003fa4070 */
[----:B------:R-:W-:Y:S01]  /*15250*/  @!P6 IMAD.IADD R13, R13, 0x1, -R10 ;  /* 0x000000010d0de824 */ /* 0x000fe200078e0a0a */
[C---:B------:R-:W-:Y:S01]  /*15260*/  ISETP.GT.U32.AND P6, PT, R10.reuse, R5, PT ;  /* 0x000000050a00720c */ /* 0x040fe20003fc4070 */
[C---:B------:R-:W-:Y:S01]  /*15270*/  IMAD R14, R10.reuse, R11, R14 ;  /* 0x0000000b0a0e7224 */ /* 0x040fe200078e020e */
[----:B------:R-:W-:Y:S01]  /*15280*/  IABS R8, R2 ;  /* 0x0000000200087213 */ /* 0x000fe20000000000 */
[----:B------:R-:W-:Y:S01]  /*15290*/  @!P4 IMAD.IADD R17, R17, 0x1, -R10 ;  /* 0x000000011111c824 */ /* 0x000fe200078e0a0a */
[C---:B------:R-:W-:Y:S01]  /*152a0*/  ISETP.GT.U32.AND P3, PT, R10.reuse, R13, PT ;  /* 0x0000000d0a00720c */ /* 0x040fe20003f64070 */
[----:B------:R-:W-:Y:S01]  /*152b0*/  IMAD.MOV.U32 R16, RZ, RZ, R12 ;  /* 0x000000ffff107224 */ /* 0x000fe200078e000c */
[----:B------:R-:W-:Y:S01]  /*152c0*/  ISETP.GT.U32.AND P4, PT, R10, R14, PT ;  /* 0x0000000e0a00720c */ /* 0x000fe20003f84070 */
[----:B------:R-:W-:-:S04]  /*152d0*/  IMAD.HI.U32 R12, R4, R8, RZ ;  /* 0x00000008040c7227 */ /* 0x000fc800078e00ff */
[----:B------:R-:W-:Y:S01]  /*152e0*/  @!P5 IMAD.IADD R18, R18, 0x1, -R10 ;  /* 0x000000011212d824 */ /* 0x000fe200078e0a0a */
[----:B------:R-:W-:Y:S01]  /*152f0*/  ISETP.GT.U32.AND P5, PT, R10, R17, PT ;  /* 0x000000110a00720c */ /* 0x000fe20003fa4070 */
[----:B------:R-:W-:Y:S01]  /*15300*/  @!P2 IMAD.MOV R16, RZ, RZ, -R16 ;  /* 0x000000ffff10a224 */ /* 0x000fe200078e0a10 */
[----:B------:R-:W-:Y:S01]  /*15310*/  ISETP.GE.AND P2, PT, R7, RZ, PT ;  /* 0x000000ff0700720c */ /* 0x000fe20003f46270 */
[----:B------:R-:W-:Y:S02]  /*15320*/  IMAD.MOV R12, RZ, RZ, -R12 ;  /* 0x000000ffff0c7224 */ /* 0x000fe400078e0a0c */
[----:B------:R-:W-:Y:S01]  /*15330*/  @!P6 IMAD.IADD R5, R5, 0x1, -R10 ;  /* 0x000000010505e824 */ /* 0x000fe200078e0a0a */
[----:B------:R0:W-:Y:S01]  /*15340*/  STL [R1+0x1bc], R16 ;  /* 0x0001bc1001007387 */ /* 0x0001e20000100800 */
[----:B------:R-:W-:Y:S01]  /*15350*/  VIADD R15, R0, 0x6d ;  /* 0x0000006d000f7836 */ /* 0x000fe20000000000 */
[----:B------:R-:W-:Y:S01]  /*15360*/  ISETP.GE.AND P6, PT, R9, RZ, PT ;  /* 0x000000ff0900720c */ /* 0x000fe20003fc6270 */
[----:B------:R-:W-:Y:S01]  /*15370*/  IMAD R8, R10, R12, R8 ;  /* 0x0000000c0a087224 */ /* 0x000fe200078e0208 */
[----:B------:R1:W-:Y:S01]  /*15380*/  STL [R1+0x1b8], R3 ;  /* 0x0001b80301007387 */ /* 0x0003e20000100800 */
[----:B------:R-:W-:-:S02]  /*15390*/  @!P4 IMAD.IADD R14, R14, 0x1, -R10 ;  /* 0x000000010e0ec824 */ /* 0x000fc400078e0a0a */
[--C-:B------:R-:W-:Y:S01]  /*153a0*/  @!P5 IMAD.IADD R17, R17, 0x1, -R10.reuse ;  /* 0x000000011111d824 */ /* 0x100fe200078e0a0a */
[----:B------:R-:W-:Y:S01]  /*153b0*/  ISETP.GT.U32.AND P5, PT, R10, R8, PT ;  /* 0x000000080a00720c */ /* 0x000fe20003fa4070 */
[----:B------:R-:W-:Y:S01]  /*153c0*/  @!P3 IMAD.IADD R13, R13, 0x1, -R10 ;  /* 0x000000010d0db824 */ /* 0x000fe200078e0a0a */
[----:B------:R-:W-:Y:S01]  /*153d0*/  ISETP.GE.AND P3, PT, R6, RZ, PT ;  /* 0x000000ff0600720c */ /* 0x000fe20003f66270 */
[----:B------:R-:W-:Y:S01]  /*153e0*/  VIADD R7, R0, 0x6b ;  /* 0x0000006b00077836 */ /* 0x000fe20000000000 */
[----:B------:R-:W-:Y:S01]  /*153f0*/  ISETP.GT.U32.AND P4, PT, R10, R14, PT ;  /* 0x0000000e0a00720c */ /* 0x000fe20003f84070 */
[C---:B0-----:R-:W-:Y:S02]  /*15400*/  VIADD R16, R0.reuse, 0x6c ;  /* 0x0000006c00107836 */ /* 0x041fe40000000000 */
[----:B-1----:R-:W-:Y:S01]  /*15410*/  IMAD.MOV.U32 R3, RZ, RZ, R5 ;  /* 0x000000ffff037224 */ /* 0x002fe200078e0005 */
[----:B------:R-:W-:Y:S01]  /*15420*/  IABS R5, R15 ;  /* 0x0000000f00057213 */ /* 0x000fe20000000000 */
[----:B------:R-:W-:Y:S01]  /*15430*/  VIADD R11, R0, 0x6a ;  /* 0x0000006a000b7836 */ /* 0x000fe20000000000 */
[----:B------:R-:W-:Y:S01]  /*15440*/  IABS R12, R7 ;  /* 0x00000007000c7213 */ /* 0x000fe20000000000 */
[----:B------:R-:W-:Y:S01]  /*15450*/  @!P0 IMAD.MOV R3, RZ, RZ, -R3 ;  /* 0x000000ffff038224 */ /* 0x000fe200078e0a03 */
[----:B------:R-:W-:Y:S01]  /*15460*/  ISETP.GT.U32.AND P0, PT, R10, R18, PT ;  /* 0x000000120a00720c */ /* 0x000fe20003f04070 */
[----:B------:R-:W-:Y:S01]  /*15470*/  IMAD.HI.U32 R6, R4, R5, RZ ;  /* 0x0000000504067227 */ /* 0x000fe200078e00ff */
[----:B------:R-:W-:-:S02]  /*15480*/  IABS R19, R16 ;  /* 0x0000001000137213 */ /* 0x000fc40000000000 */
[----:B------:R-:W-:Y:S01]  /*15490*/  IABS R9, R11 ;  /* 0x0000000b00097213 */ /* 0x000fe20000000000 */
[----:B------:R-:W-:Y:S01]  /*154a0*/  IMAD.MOV R6, RZ, RZ, -R6 ;  /* 0x000000ffff067224 */ /* 0x000fe200078e0a06 */
[----:B------:R0:W-:Y:S01]  /*154b0*/  STL [R1+0x1b4], R3 ;  /* 0x0001b40301007387 */ /* 0x0001e20000100800 */
[--C-:B------:R-:W-:Y:S01]  /*154c0*/  @!P5 IMAD.IADD R8, R8, 0x1, -R10.reuse ;  /* 0x000000010808d824 */ /* 0x100fe200078e0a0a */
[----:B------:R-:W-:Y:S01]  /*154d0*/  ISETP.GE.AND P5, PT, R15, RZ, PT ;  /* 0x000000ff0f00720c */ /* 0x000fe20003fa6270 */
[----:B------:R-:W-:Y:S02]  /*154e0*/  IMAD R5, R10, R6, R5 ;  /* 0x000000060a057224 */ /* 0x000fe400078e0205 */
[----:B------:R-:W-:Y:S02]  /*154f0*/  IMAD.MOV.U32 R21, RZ, RZ, R13 ;  /* 0x000000ffff157224 */ /* 0x000fe400078e000d */
[----:B------:R-:W-:Y:S01]  /*15500*/  @!P0 IMAD.IADD R18, R18, 0x1, -R10 ;  /* 0x0000000112128824 */ /* 0x000fe200078e0a0a */
[----:B------:R-:W-:Y:S01]  /*15510*/  ISETP.GE.AND P0, PT, R2, RZ, PT ;  /* 0x000000ff0200720c */ /* 0x000fe20003f06270 */
[----:B------:R-:W-:-:S04]  /*15520*/  IMAD.HI.U32 R2, R4, R12, RZ ;  /* 0x0000000c04027227 */ /* 0x000fc800078e00ff */
[----:B------:R-:W-:Y:S01]  /*15530*/  @!P4 IMAD.IADD R14, R14, 0x1, -R10 ;  /* 0x000000010e0ec824 */ /* 0x000fe200078e0a0a */
[C---:B------:R-:W-:Y:S01]  /*15540*/  ISETP.GT.U32.AND P4, PT, R10.reuse, R5, PT ;  /* 0x000000050a00720c */ /* 0x040fe20003f84070 */
[----:B------:R-:W-:Y:S01]  /*15550*/  @!P1 IMAD.MOV R21, RZ, RZ, -R21 ;  /* 0x000000ffff159224 */ /* 0x000fe200078e0a15 */
[----:B------:R-:W-:Y:S01]  /*15560*/  ISETP.GT.U32.AND P1, PT, R10, R8, PT ;  /* 0x000000080a00720c */ /* 0x000fe20003f24070 */
[----:B------:R-:W-:-:S03]  /*15570*/  IMAD.HI.U32 R20, R4, R19, RZ ;  /* 0x0000001304147227 */ /* 0x000fc600078e00ff */
[----:B------:R-:W-:Y:S01]  /*15580*/  STL [R1+0x1b0], R21 ;  /* 0x0001b01501007387 */ /* 0x000fe20000100800 */
[----:B------:R-:W-:-:S04]  /*15590*/  IMAD.HI.U32 R6, R4, R9, RZ ;  /* 0x0000000904067227 */ /* 0x000fc800078e00ff */
[----:B------:R-:W-:Y:S02]  /*155a0*/  IMAD.MOV R2, RZ, RZ, -R2 ;  /* 0x000000ffff027224 */ /* 0x000fe400078e0a02 */
[----:B0-----:R-:W-:Y:S02]  /*155b0*/  IMAD.MOV.U32 R3, RZ, RZ, R17 ;  /* 0x000000ffff037224 */ /* 0x001fe400078e0011 */
[----:B------:R-:W-:Y:S02]  /*155c0*/  IMAD.MOV R20, RZ, RZ, -R20 ;  /* 0x000000ffff147224 */ /* 0x000fe400078e0a14 */
[----:B------:R-:W-:Y:S02]  /*155d0*/  IMAD.MOV R6, RZ, RZ, -R6 ;  /* 0x000000ffff067224 */ /* 0x000fe400078e0a06 */
[----:B------:R-:W-:Y:S02]  /*155e0*/  IMAD R12, R10, R2, R12 ;  /* 0x000000020a0c7224 */ /* 0x000fe400078e020c */
[----:B------:R-:W-:-:S02]  /*155f0*/  @!P2 IMAD.MOV R3, RZ, RZ, -R3 ;  /* 0x000000ffff03a224 */ /* 0x000fc400078e0a03 */
[C---:B------:R-:W-:Y:S02]  /*15600*/  IMAD R15, R10.reuse, R20, R19 ;  /* 0x000000140a0f7224 */ /* 0x040fe400078e0213 */
[C---:B------:R-:W-:Y:S01]  /*15610*/  IMAD R9, R10.reuse, R6, R9 ;  /* 0x000000060a097224 */ /* 0x040fe200078e0209 */
[----:B------:R0:W-:Y:S01]  /*15620*/  STL [R1+0x1ac], R3 ;  /* 0x0001ac0301007387 */ /* 0x0001e20000100800 */
[----:B------:R-:W-:Y:S01]  /*15630*/  @!P6 IMAD.MOV R18, RZ, RZ, -R18 ;  /* 0x000000ffff12e224 */ /* 0x000fe200078e0a12 */
[C---:B------:R-:W-:Y:S01]  /*15640*/  ISETP.GT.U32.AND P6, PT, R10.reuse, R12, PT ;  /* 0x0000000c0a00720c */ /* 0x040fe20003fc4070 */
[--C-:B------:R-:W-:Y:S01]  /*15650*/  @!P4 IMAD.IADD R5, R5, 0x1, -R10.reuse ;  /* 0x000000010505c824 */ /* 0x100fe200078e0a0a */
[----:B------:R-:W-:Y:S01]  /*15660*/  ISETP.GT.U32.AND P4, PT, R10, R15, PT ;  /* 0x0000000f0a00720c */ /* 0x000fe20003f84070 */
[----:B------:R-:W-:Y:S01]  /*15670*/  @!P1 IMAD.IADD R8, R8, 0x1, -R10 ;  /* 0x0000000108089824 */ /* 0x000fe200078e0a0a */
[----:B------:R-:W-:Y:S01]  /*15680*/  ISETP.GT.U32.AND P1, PT, R10, R9, PT ;  /* 0x000000090a00720c */ /* 0x000fe20003f24070 */
[----:B------:R-:W-:Y:S01]  /*15690*/  VIADD R2, R0, 0x69 ;  /* 0x0000006900027836 */ /* 0x000fe20000000000 */
[----:B------:R-:W-:Y:S01]  /*156a0*/  ISETP.GT.U32.AND P2, PT, R10, R5, PT ;  /* 0x000000050a00720c */ /* 0x000fe20003f44070 */
[----:B------:R-:W-:Y:S01]  /*156b0*/  STL [R1+0x1a8], R18 ;  /* 0x0001a81201007387 */ /* 0x000fe20000100800 */
[----:B0-----:R-:W-:Y:S01]  /*156c0*/  IMAD.MOV.U32 R3, RZ, RZ, R14 ;  /* 0x000000ffff037224 */ /* 0x001fe200078e000e */
[C---:B------:R-:W-:Y:S01]  /*156d0*/  LOP3.LUT R6, R0.reuse, 0xc, RZ, 0xfc, !PT ;  /* 0x0000000c00067812 */ /* 0x040fe200078efcff */
[----:B------:R-:W-:Y:S01]  /*156e0*/  VIADD R19, R0, 0x62 ;  /* 0x0000006200137836 */ /* 0x000fe20000000000 */
[----:B------:R-:W-:Y:S01]  /*156f0*/  IABS R13, R2 ;  /* 0x00000002000d7213 */ /* 0x000fe20000000000 */
[----:B------:R-:W-:Y:S01]  /*15700*/  @!P3 IMAD.MOV R3, RZ, RZ, -R3 ;  /* 0x000000ffff03b224 */ /* 0x000fe200078e0a03 */
[----:B------:R-:W-:Y:S01]  /*15710*/  IABS R17, R6 ;  /* 0x0000000600117213 */ /* 0x000fe20000000000 */
[--C-:B------:R-:W-:Y:S01]  /*15720*/  @!P6 IMAD.IADD R12, R12, 0x1, -R10.reuse ;  /* 0x000000010c0ce824 */ /* 0x100fe200078e0a0a */
[----:B------:R-:W-:Y:S01]  /*15730*/  ISETP.GE.AND P3, PT, R16, RZ, PT ;  /* 0x000000ff1000720c */ /* 0x000fe20003f66270 */
[----:B------:R-:W-:Y:S01]  /*15740*/  IMAD.HI.U32 R14, R4, R13, RZ ;  /* 0x0000000d040e7227 */ /* 0x000fe200078e00ff */
[----:B------:R0:W-:Y:S03]  /*15750*/  STL [R1+0x1a4], R3 ;  /* 0x0001a40301007387 */ /* 0x0001e60000100800 */
[--C-:B------:R-:W-:Y:S01]  /*15760*/  @!P4 IMAD.IADD R15, R15, 0x1, -R10.reuse ;  /* 0x000000010f0fc824 */ /* 0x100fe200078e0a0a */
[----:B------:R-:W-:Y:S01]  /*15770*/  ISETP.GE.AND P4, PT, R11, RZ, PT ;  /* 0x000000ff0b00720c */ /* 0x000fe20003f86270 */
[----:B------:R-:W-:Y:S01]  /*15780*/  @!P1 IMAD.IADD R9, R9, 0x1, -R10 ;  /* 0x0000000109099824 */ /* 0x000fe200078e0a0a */
[C---:B------:R-:W-:Y:S01]  /*15790*/  ISETP.GT.U32.AND P1, PT, R10.reuse, R12, PT ;  /* 0x0000000c0a00720c */ /* 0x040fe20003f24070 */
[----:B------:R-:W-:Y:S01]  /*157a0*/  IMAD.MOV R14, RZ, RZ, -R14 ;  /* 0x000000ffff0e7224 */ /* 0x000fe200078e0a0e */
[----:B------:R-:W-:Y:S01]  /*157b0*/  ISETP.GT.U32.AND P6, PT, R10, R15, PT ;  /* 0x0000000f0a00720c */ /* 0x000fe20003fc4070 */
[----:B------:R-:W-:Y:S01]  /*157c0*/  @!P2 IMAD.IADD R5, R5, 0x1, -R10 ;  /* 0x000000010505a824 */ /* 0x000fe200078e0a0a */
[----:B------:R-:W-:Y:S01]  /*157d0*/  ISETP.GE.AND P2, PT, R7, RZ, PT ;  /* 0x000000ff0700720c */ /* 0x000fe20003f46270 */
[----:B0-----:R-:W-:-:S02]  /*157e0*/  IMAD.MOV.U32 R3, RZ, RZ, R8 ;  /* 0x000000ffff037224 */ /* 0x001fc400078e0008 */
[----:B------:R-:W-:-:S04]  /*157f0*/  IMAD.HI.U32 R11, R4, R17, RZ ;  /* 0x00000011040b7227 */ /* 0x000fc800078e00ff */
[----:B------:R-:W-:Y:S01]  /*15800*/  @!P0 IMAD.MOV R3, RZ, RZ, -R3 ;  /* 0x000000ffff038224 */ /* 0x000fe200078e0a03 */
[C---:B------:R-:W-:Y:S01]  /*15810*/  ISETP.GT.U32.AND P0, PT, R10.reuse, R9, PT ;  /* 0x000000090a00720c */ /* 0x040fe20003f04070 */
[----:B------:R-:W-:Y:S02]  /*15820*/  IMAD R7, R10, R14, R13 ;  /* 0x0000000e0a077224 */ /* 0x000fe400078e020d */
[----:B------:R-:W-:Y:S01]  /*15830*/  IMAD.MOV R11, RZ, RZ, -R11 ;  /* 0x000000ffff0b7224 */ /* 0x000fe200078e0a0b */
[----:B------:R0:W-:Y:S01]  /*15840*/  STL [R1+0x1a0], R3 ;  /* 0x0001a00301007387 */ /* 0x0001e20000100800 */
[--C-:B------:R-:W-:Y:S02]  /*15850*/  @!P1 IMAD.IADD R12, R12, 0x1, -R10.reuse ;  /* 0x000000010c0c9824 */ /* 0x100fe400078e0a0a */
[----:B------:R-:W-:Y:S02]  /*15860*/  IMAD R17, R10, R11, R17 ;  /* 0x0000000b0a117224 */ /* 0x000fe400078e0211 */
[--C-:B------:R-:W-:Y:S01]  /*15870*/  @!P6 IMAD.IADD R15, R15, 0x1, -R10.reuse ;  /* 0x000000010f0fe824 */ /* 0x100fe200078e0a0a */
[----:B------:R-:W-:Y:S01]  /*15880*/  ISETP.GE.AND P6, PT, R2, RZ, PT ;  /* 0x000000ff0200720c */ /* 0x000fe20003fc6270 */
[----:B------:R-:W-:Y:S01]  /*15890*/  VIADD R14, R0, 0x68 ;  /* 0x00000068000e7836 */ /* 0x000fe20000000000 */
[----:B------:R-:W-:Y:S01]  /*158a0*/  ISETP.GT.U32.AND P1, PT, R10, R17, PT ;  /* 0x000000110a00720c */ /* 0x000fe20003f24070 */
[----:B------:R-:W-:Y:S01]  /*158b0*/  @!P0 IMAD.IADD R9, R9, 0x1, -R10 ;  /* 0x0000000109098824 */ /* 0x000fe200078e0a0a */
[----:B------:R-:W-:Y:S01]  /*158c0*/  ISETP.GE.AND P0, PT, R6, RZ, PT ;  /* 0x000000ff0600720c */ /* 0x000fe20003f06270 */
[----:B0-----:R-:W-:Y:S01]  /*158d0*/  IMAD.MOV.U32 R3, RZ, RZ, R5 ;  /* 0x000000ffff037224 */ /* 0x001fe200078e0005 */
[----:B------:R-:W-:Y:S01]  /*158e0*/  IABS R5, R14 ;  /* 0x0000000e00057213 */ /* 0x000fe20000000000 */
[----:B------:R-:W-:-:S02]  /*158f0*/  VIADD R6, R0, 0x66 ;  /* 0x0000006600067836 */ /* 0x000fc40000000000 */
[----:B------:R-:W-:Y:S01]  /*15900*/  @!P5 IMAD.MOV R3, RZ, RZ, -R3 ;  /* 0x000000ffff03d224 */ /* 0x000fe200078e0a03 */
[----:B------:R-:W-:Y:S01]  /*15910*/  ISETP.GT.U32.AND P5, PT, R10, R7, PT ;  /* 0x000000070a00720c */ /* 0x000fe20003fa4070 */
[----:B------:R-:W-:Y:S02]  /*15920*/  VIADD R8, R0, 0x67 ;  /* 0x0000006700087836 */ /* 0x000fe40000000000 */
[----:B------:R-:W-:Y:S01]  /*15930*/  IMAD.HI.U32 R13, R4, R5, RZ ;  /* 0x00000005040d7227 */ /* 0x000fe200078e00ff */
[----:B------:R0:W-:Y:S02]  /*15940*/  STL [R1+0x19c], R3 ;  /* 0x00019c0301007387 */ /* 0x0001e40000100800 */
[----:B------:R-:W-:Y:S01]  /*15950*/  IABS R2, R8 ;  /* 0x0000000800027213 */ /* 0x000fe20000000000 */
[----:B------:R-:W-:Y:S02]  /*15960*/  @!P1 IMAD.IADD R17, R17, 0x1, -R10 ;  /* 0x0000000111119824 */ /* 0x000fe400078e0a0a */
[----:B------:R-:W-:-:S02]  /*15970*/  @!P2 IMAD.MOV R12, RZ, RZ, -R12 ;  /* 0x000000ffff0ca224 */ /* 0x000fc400078e0a0c */
[----:B------:R-:W-:-:S04]  /*15980*/  IMAD.HI.U32 R11, R4, R2, RZ ;  /* 0x00000002040b7227 */ /* 0x000fc800078e00ff */
[----:B------:R-:W-:Y:S01]  /*15990*/  @!P5 IMAD.IADD R7, R7, 0x1, -R10 ;  /* 0x000000010707d824 */ /* 0x000fe200078e0a0a */
[----:B------:R-:W-:Y:S01]  /*159a0*/  ISETP.GE.AND P5, PT, R14, RZ, PT ;  /* 0x000000ff0e00720c */ /* 0x000fe20003fa6270 */
[----:B0-----:R-:W-:Y:S01]  /*159b0*/  IMAD.MOV.U32 R3, RZ, RZ, R15 ;  /* 0x000000ffff037224 */ /* 0x001fe200078e000f */
[----:B------:R-:W-:Y:S01]  /*159c0*/  IABS R14, R6 ;  /* 0x00000006000e7213 */ /* 0x000fe20000000000 */
[----:B------:R-:W-:Y:S01]  /*159d0*/  IMAD.MOV R13, RZ, RZ, -R13 ;  /* 0x000000ffff0d7224 */ /* 0x000fe200078e0a0d */
[C---:B------:R-:W-:Y:S01]  /*159e0*/  ISETP.GT.U32.AND P1, PT, R10.reuse, R7, PT ;  /* 0x000000070a00720c */ /* 0x040fe20003f24070 */
[----:B------:R-:W-:Y:S01]  /*159f0*/  @!P3 IMAD.MOV R3, RZ, RZ, -R3 ;  /* 0x000000ffff03b224 */ /* 0x000fe200078e0a03 */
[C---:B------:R-:W-:Y:S01]  /*15a00*/  ISETP.GT.U32.AND P3, PT, R10.reuse, R17, PT ;  /* 0x000000110a00720c */ /* 0x040fe20003f64070 */
[----:B------:R-:W-:Y:S02]  /*15a10*/  IMAD.MOV R11, RZ, RZ, -R11 ;  /* 0x000000ffff0b7224 */ /* 0x000fe400078e0a0b */
[C---:B------:R-:W-:Y:S01]  /*15a20*/  IMAD R5, R10.reuse, R13, R5 ;  /* 0x0000000d0a057224 */ /* 0x040fe200078e0205 */
[----:B------:R0:W-:Y:S01]  /*15a30*/  STL [R1+0x198], R3 ;  /* 0x0001980301007387 */ /* 0x0001e20000100800 */
[----:B------:R-:W-:-:S02]  /*15a40*/  IMAD R2, R10, R11, R2 ;  /* 0x0000000b0a027224 */ /* 0x000fc400078e0202 */
[----:B------:R-:W-:Y:S01]  /*15a50*/  VIADD R15, R0, 0x5c ;  /* 0x0000005c000f7836 */ /* 0x000fe20000000000 */
[----:B------:R-:W-:Y:S01]  /*15a60*/  STL [R1+0x194], R12 ;  /* 0x0001940c01007387 */ /* 0x000fe20000100800 */
[----:B------:R-:W-:Y:S01]  /*15a70*/  ISETP.GT.U32.AND P2, PT, R10, R5, PT ;  /* 0x000000050a00720c */ /* 0x000fe20003f44070 */
[----:B------:R-:W-:Y:S02]  /*15a80*/  VIADD R16, R0, 0x5b ;  /* 0x0000005b00107836 */ /* 0x000fe40000000000 */
[----:B------:R-:W-:Y:S01]  /*15a90*/  @!P1 IMAD.IADD R7, R7, 0x1, -R10 ;  /* 0x0000000107079824 */ /* 0x000fe200078e0a0a */
[----:B------:R-:W-:Y:S01]  /*15aa0*/  ISETP.GT.U32.AND P1, PT, R10, R2, PT ;  /* 0x000000020a00720c */ /* 0x000fe20003f24070 */
[----:B0-----:R-:W-:Y:S02]  /*15ab0*/  IMAD.MOV.U32 R3, RZ, RZ, R9 ;  /* 0x000000ffff037224 */ /* 0x001fe400078e0009 */
[----:B------:R-:W-:-:S04]  /*15ac0*/  IMAD.HI.U32 R9, R4, R14, RZ ;  /* 0x0000000e04097227 */ /* 0x000fc800078e00ff */
[----:B------:R-:W-:Y:S01]  /*15ad0*/  @!P4 IMAD.MOV R3, RZ, RZ, -R3 ;  /* 0x000000ffff03c224 */ /* 0x000fe200078e0a03 */
[----:B------:R-:W-:Y:S01]  /*15ae0*/  ISETP.GE.AND P4, PT, R8, RZ, PT ;  /* 0x000000ff0800720c */ /* 0x000fe20003f86270 */
[----:B------:R-:W-:Y:S02]  /*15af0*/  IMAD.MOV R8, RZ, RZ, -R9 ;  /* 0x000000ffff087224 */ /* 0x000fe400078e0a09 */
[----:B------:R-:W-:Y:S01]  /*15b00*/  VIADD R9, R0, 0x64 ;  /* 0x0000006400097836 */ /* 0x000fe20000000000 */
[----:B------:R0:W-:Y:S01]  /*15b10*/  STL [R1+0x190], R3 ;  /* 0x0001900301007387 */ /* 0x0001e20000100800 */
[----:B------:R-:W-:Y:S02]  /*15b20*/  IMAD R14, R10, R8, R14 ;  /* 0x000000080a0e7224 */ /* 0x000fe400078e020e */
[--C-:B------:R-:W-:Y:S01]  /*15b30*/  @!P2 IMAD.IADD R5, R5, 0x1, -R10.reuse ;  /* 0x000000010505a824 */ /* 0x100fe200078e0a0a */
[----:B------:R-:W-:Y:S01]  /*15b40*/  IABS R22, R9 ;  /* 0x0000000900167213 */ /* 0x000fe20000000000 */
[--C-:B------:R-:W-:Y:S01]  /*15b50*/  @!P3 IMAD.IADD R17, R17, 0x1, -R10.reuse ;  /* 0x000000011111b824 */ /* 0x100fe200078e0a0a */
[----:B------:R-:W-:Y:S01]  /*15b60*/  ISETP.GE.AND P3, PT, R6, RZ, PT ;  /* 0x000000ff0600720c */ /* 0x000fe20003f66270 */
[----:B------:R-:W-:Y:S01]  /*15b70*/  @!P1 IMAD.IADD R2, R2, 0x1, -R10 ;  /* 0x0000000102029824 */ /* 0x000fe200078e0a0a */
[----:B------:R-:W-:Y:S01]  /*15b80*/  ISETP.GT.U32.AND P2, PT, R10, R5, PT ;  /* 0x000000050a00720c */ /* 0x000fe20003f44070 */
[----:B------:R-:W-:-:S02]  /*15b90*/  VIADD R6, R0, 0x65 ;  /* 0x0000006500067836 */ /* 0x000fc40000000000 */
[----:B0-----:R-:W-:Y:S01]  /*15ba0*/  IMAD.MOV.U32 R3, RZ, RZ, R7 ;  /* 0x000000ffff037224 */ /* 0x001fe200078e0007 */
[----:B------:R-:W-:Y:S01]  /*15bb0*/  ISETP.GT.U32.AND P1, PT, R10, R2, PT ;  /* 0x000000020a00720c */ /* 0x000fe20003f24070 */
[----:B------:R-:W-:Y:S01]  /*15bc0*/  IMAD.HI.U32 R7, R4, R22, RZ ;  /* 0x0000001604077227 */ /* 0x000fe200078e00ff */
[----:B------:R-:W-:-:S03]  /*15bd0*/  IABS R21, R6 ;  /* 0x0000000600157213 */ /* 0x000fc60000000000 */
[----:B------:R-:W-:Y:S01]  /*15be0*/  @!P6 IMAD.MOV R3, RZ, RZ, -R3 ;  /* 0x000000ffff03e224 */ /* 0x000fe200078e0a03 */
[----:B------:R-:W-:Y:S01]  /*15bf0*/  ISETP.GT.U32.AND P6, PT, R10, R14, PT ;  /* 0x0000000e0a00720c */ /* 0x000fe20003fc4070 */
[----:B------:R-:W-:Y:S02]  /*15c00*/  IMAD.MOV R7, RZ, RZ, -R7 ;  /* 0x000000ffff077224 */ /* 0x000fe400078e0a07 */
[----:B------:R-:W-:-:S04]  /*15c10*/  IMAD.HI.U32 R11, R4, R21, RZ ;  /* 0x00000015040b7227 */ /* 0x000fc800078e00ff */
[----:B------:R-:W-:Y:S02]  /*15c20*/  IMAD R22, R10, R7, R22 ;  /* 0x000000070a167224 */ /* 0x000fe400078e0216 */
[----:B------:R-:W-:Y:S02]  /*15c30*/  VIADD R8, R0, 0x63 ;  /* 0x0000006300087836 */ /* 0x000fe40000000000 */
[--C-:B------:R-:W-:Y:S01]  /*15c40*/  @!P2 IMAD.IADD R5, R5, 0x1, -R10.reuse ;  /* 0x000000010505a824 */ /* 0x100fe200078e0a0a */
[----:B------:R-:W-:Y:S01]  /*15c50*/  ISETP.GE.AND P2, PT, R9, RZ, PT ;  /* 0x000000ff0900720c */ /* 0x000fe20003f46270 */
[--C-:B------:R-:W-:Y:S01]  /*15c60*/  @!P6 IMAD.IADD R14, R14, 0x1, -R10.reuse ;  /* 0x000000010e0ee824 */ /* 0x100fe200078e0a0a */
[----:B------:R-:W-:Y:S01]  /*15c70*/  IABS R20, R8 ;  /* 0x0000000800147213 */ /* 0x000fe20000000000 */
[----:B------:R-:W-:Y:S01]  /*15c80*/  @!P0 IMAD.MOV R17, RZ, RZ, -R17 ;  /* 0x000000ffff118224 */ /* 0x000fe200078e0a11 */
[----:B------:R-:W-:Y:S01]  /*15c90*/  ISETP.GE.AND P0, PT, R6, RZ, PT ;  /* 0x000000ff0600720c */ /* 0x000fe20003f06270 */
[----:B------:R-:W-:Y:S01]  /*15ca0*/  IMAD.MOV R9, RZ, RZ, -R11 ;  /* 0x000000ffff097224 */ /* 0x000fe200078e0a0b */
[----:B------:R-:W-:Y:S01]  /*15cb0*/  ISETP.GT.U32.AND P6, PT, R10, R14, PT ;  /* 0x0000000e0a00720c */ /* 0x000fe20003fc4070 */
[----:B------:R-:W-:Y:S01]  /*15cc0*/  @!P1 IMAD.IADD R2, R2, 0x1, -R10 ;  /* 0x0000000102029824 */ /* 0x000fe200078e0a0a */
[----:B------:R-:W-:Y:S01]  /*15cd0*/  STL [R1+0x38f0], R17 ;  /* 0x0038f01101007387 */ /* 0x000fe20000100800 */
[----:B------:R-:W-:Y:S01]  /*15ce0*/  IMAD R21, R10, R9, R21 ;  /* 0x000000090a157224 */ /* 0x000fe200078e0215 */
[----:B------:R-:W-:Y:S01]  /*15cf0*/  ISETP.GE.AND P1, PT, R8, RZ, PT ;  /* 0x000000ff0800720c */ /* 0x000fe20003f26270 */
[----:B------:R-:W-:Y:S01]  /*15d00*/  IMAD.MOV.U32 R12, RZ, RZ, R5 ;  /* 0x000000ffff0c7224 */ /* 0x000fe200078e0005 */
[----:B------:R0:W-:Y:S01]  /*15d10*/  STL [R1+0x18c], R3 ;  /* 0x00018c0301007387 */ /* 0x0001e20000100800 */
[----:B------:R-:W-:-:S04]  /*15d20*/  IMAD.HI.U32 R6, R4, R20, RZ ;  /* 0x0000001404067227 */ /* 0x000fc800078e00ff */
[----:B------:R-:W-:Y:S01]  /*15d30*/  @!P5 IMAD.MOV R12, RZ, RZ, -R12 ;  /* 0x000000ffff0cd224 */ /* 0x000fe200078e0a0c */
[----:B------:R-:W-:Y:S01]  /*15d40*/  ISETP.GT.U32.AND P5, PT, R10, R21, PT ;  /* 0x000000150a00720c */ /* 0x000fe20003fa4070 */
[----:B------:R-:W-:Y:S01]  /*15d50*/  @!P6 IMAD.IADD R14, R14, 0x1, -R10 ;  /* 0x000000010e0ee824 */ /* 0x000fe200078e0a0a */
[----:B------:R-:W-:Y:S01]  /*15d60*/  ISETP.GT.U32.AND P6, PT, R10, R22, PT ;  /* 0x000000160a00720c */ /* 0x000fe20003fc4070 */
[----:B------:R-:W-:Y:S01]  /*15d70*/  IMAD.MOV R6, RZ, RZ, -R6 ;  /* 0x000000ffff067224 */ /* 0x000fe200078e0a06 */
[----:B------:R1:W-:Y:S01]  /*15d80*/  STL [R1+0x188], R12 ;  /* 0x0001880c01007387 */ /* 0x0003e20000100800 */
[----:B0-----:R-:W-:Y:S02]  /*15d90*/  IMAD.MOV.U32 R3, RZ, RZ, R2 ;  /* 0x000000ffff037224 */ /* 0x001fe400078e0002 */
[----:B------:R-:W-:Y:S02]  /*15da0*/  VIADD R9, R0, 0x61 ;  /* 0x0000006100097836 */ /* 0x000fe40000000000 */
[----:B------:R-:W-:Y:S01]  /*15db0*/  @!P4 IMAD.MOV R3, RZ, RZ, -R3 ;  /* 0x000000ffff03c224 */ /* 0x000fe200078e0a03 */
[----:B------:R-:W-:Y:S01]  /*15dc0*/  ISETP.GE.AND P4, PT, R19, RZ, PT ;  /* 0x000000ff1300720c */ /* 0x000fe20003f86270 */
[----:B------:R-:W-:Y:S01]  /*15dd0*/  IMAD R20, R10, R6, R20 ;  /* 0x000000060a147224 */ /* 0x000fe200078e0214 */
[----:B------:R-:W-:Y:S01]  /*15de0*/  IABS R19, R19 ;  /* 0x0000001300137213 */ /* 0x000fe20000000000 */
[----:B------:R-:W-:Y:S01]  /*15df0*/  VIADD R6, R0, 0x5f ;  /* 0x0000005f00067836 */ /* 0x000fe20000000000 */
[----:B------:R0:W-:Y:S01]  /*15e00*/  STL [R1+0x184], R3 ;  /* 0x0001840301007387 */ /* 0x0001e20000100800 */
[----:B------:R-:W-:Y:S01]  /*15e10*/  @!P6 IMAD.IADD R22, R22, 0x1, -R10 ;  /* 0x000000011616e824 */ /* 0x000fe200078e0a0a */
[----:B------:R-:W-:Y:S01]  /*15e20*/  IABS R18, R9 ;  /* 0x0000000900127213 */ /* 0x000fe20000000000 */
[----:B------:R-:W-:Y:S01]  /*15e30*/  IMAD.HI.U32 R11, R4, R19, RZ ;  /* 0x00000013040b7227 */ /* 0x000fe200078e00ff */
[----:B-1----:R-:W-:-:S02]  /*15e40*/  IABS R12, R6 ;  /* 0x00000006000c7213 */ /* 0x002fc40000000000 */
[----:B------:R-:W-:Y:S01]  /*15e50*/  ISETP.GT.U32.AND P6, PT, R10, R22, PT ;  /* 0x000000160a00720c */ /* 0x000fe20003fc4070 */
[----:B------:R-:W-:Y:S02]  /*15e60*/  IMAD.MOV R11, RZ, RZ, -R11 ;  /* 0x000000ffff0b7224 */ /* 0x000fe400078e0a0b */
[----:B------:R-:W-:Y:S02]  /*15e70*/  @!P5 IMAD.IADD R21, R21, 0x1, -R10 ;  /* 0x000000011515d824 */ /* 0x000fe400078e0a0a */
[----:B0-----:R-:W-:Y:S02]  /*15e80*/  IMAD.MOV.U32 R3, RZ, RZ, R14 ;  /* 0x000000ffff037224 */ /* 0x001fe400078e000e */
[----:B------:R-:W-:Y:S01]  /*15e90*/  IMAD.HI.U32 R8, R4, R18, RZ ;  /* 0x0000001204087227 */ /* 0x000fe200078e00ff */
[----:B------:R-:W-:-:S03]  /*15ea0*/  ISETP.GT.U32.AND P5, PT, R10, R21, PT ;  /* 0x000000150a00720c */ /* 0x000fc60003fa4070 */
[----:B------:R-:W-:Y:S01]  /*15eb0*/  @!P3 IMAD.MOV R3, RZ, RZ, -R3 ;  /* 0x000000ffff03b224 */ /* 0x000fe200078e0a03 */
[C---:B------:R-:W-:Y:S01]  /*15ec0*/  ISETP.GT.U32.AND P3, PT, R10.reuse, R20, PT ;  /* 0x000000140a00720c */ /* 0x040fe20003f64070 */
[----:B------:R-:W-:Y:S02]  /*15ed0*/  IMAD R19, R10, R11, R19 ;  /* 0x0000000b0a137224 */ /* 0x000fe400078e0213 */
[----:B------:R-:W-:Y:S01]  /*15ee0*/  IMAD.MOV R8, RZ, RZ, -R8 ;  /* 0x000000ffff087224 */ /* 0x000fe200078e0a08 */
[----:B------:R0:W-:Y:S01]  /*15ef0*/  STL [R1+0x180], R3 ;  /* 0x0001800301007387 */ /* 0x0001e20000100800 */
[----:B------:R-:W-:Y:S01]  /*15f00*/  @!P6 IMAD.IADD R22, R22, 0x1, -R10 ;  /* 0x000000011616e824 */ /* 0x000fe200078e0a0a */
[C---:B------:R-:W-:Y:S01]  /*15f10*/  ISETP.GT.U32.AND P6, PT, R10.reuse, R19, PT ;  /* 0x000000130a00720c */ /* 0x040fe20003fc4070 */
[----:B------:R-:W-:Y:S01]  /*15f20*/  IMAD R18, R10, R8, R18 ;  /* 0x000000080a127224 */ /* 0x000fe200078e0212 */
[----:B------:R-:W-:Y:S01]  /*15f30*/  IABS R8, R15 ;  /* 0x0000000f00087213 */ /* 0x000fe20000000000 */
[----:B------:R-:W-:-:S04]  /*15f40*/  IMAD.HI.U32 R2, R4, R12, RZ ;  /* 0x0000000c04027227 */ /* 0x000fc800078e00ff */
[----:B------:R-:W-:Y:S01]  /*15f50*/  @!P3 IMAD.IADD R20, R20, 0x1, -R10 ;  /* 0x000000011414b824 */ /* 0x000fe200078e0a0a */
[----:B------:R-:W-:Y:S01]  /*15f60*/  ISETP.GT.U32.AND P3, PT, R10, R18, PT ;  /* 0x000000120a00720c */ /* 0x000fe20003f64070 */
[----:B------:R-:W-:Y:S02]  /*15f70*/  IMAD.MOV R2, RZ, RZ, -R2 ;  /* 0x000000ffff027224 */ /* 0x000fe400078e0a02 */
[----:B------:R-:W-:Y:S02]  /*15f80*/  VIADD R7, R0, 0x60 ;  /* 0x0000006000077836 */ /* 0x000fe40000000000 */
[----:B------:R-:W-:Y:S02]  /*15f90*/  IMAD R12, R10, R2, R12 ;  /* 0x000000020a0c7224 */ /* 0x000fe400078e020c */
[--C-:B------:R-:W-:Y:S01]  /*15fa0*/  @!P5 IMAD.IADD R21, R21, 0x1, -R10.reuse ;  /* 0x000000011515d824 */ /* 0x100fe200078e0a0a */
[----:B------:R-:W-:Y:S01]  /*15fb0*/  IABS R13, R7 ;  /* 0x00000007000d7213 */ /* 0x000fe20000000000 */
[----:B------:R-:W-:Y:S01]  /*15fc0*/  VIADD R2, R0, 0x5e ;  /* 0x0000005e00027836 */ /* 0x000fe20000000000 */
[----:B------:R-:W-:Y:S01]  /*15fd0*/  ISETP.GE.AND P5, PT, R9, RZ, PT ;  /* 0x000000ff0900720c */ /* 0x000fe20003fa6270 */
[----:B------:R-:W-:Y:S01]  /*15fe0*/  @!P6 IMAD.IADD R19, R19, 0x1, -R10 ;  /* 0x000000011313e824 */ /* 0x000fe200078e0a0a */
[----:B------:R-:W-:Y:S01]  /*15ff0*/  ISETP.GT.U32.AND P6, PT, R10, R20, PT ;  /* 0x000000140a00720c */ /* 0x000fe20003fc4070 */
[----:B------:R-:W-:Y:S01]  /*16000*/  VIADD R14, R0, 0x5d ;  /* 0x0000005d000e7836 */ /* 0x000fe20000000000 */
[----:B------:R-:W-:Y:S01]  /*16010*/  IABS R11, R2 ;  /* 0x00000002000b7213 */ /* 0x000fe20000000000 */
[----:B0-----:R-:W-:-:S02]  /*16020*/  IMAD.MOV.U32 R3, RZ, RZ, R21 ;  /* 0x000000ffff037224 */ /* 0x001fc400078e0015 */
[----:B------:R-:W-:Y:S01]  /*16030*/  @!P3 IMAD.IADD R18, R18, 0x1, -R10 ;  /* 0x000000011212b824 */ /* 0x000fe200078e0a0a */
[----:B------:R-:W-:Y:S01]  /*16040*/  IABS R9, R14 ;  /* 0x0000000e00097213 */ /* 0x000fe20000000000 */
        /* <DEDUP_REMOVED lines=8> */
[----:B------:R-:W-:Y:S02]  /*160d0*/  IMAD.MOV R21, RZ, RZ, -R21 ;  /* 0x000000ffff157224 */ /* 0x000fe400078e0a15 */
[----:B------:R-:W-:Y:S01]  /*160e0*/  @!P6 IMAD.IADD R20, R20, 0x1, -R10 ;  /* 0x000000011414e824 */ /* 0x000fe200078e0a0a */
[C---:B------:R-:W-:Y:S01]  /*160f0*/  ISETP.GT.U32.AND P6, PT, R10.reuse, R12, PT ;  /* 0x0000000c0a00720c */ /* 0x040fe20003fc4070 */
[C---:B------:R-:W-:Y:S01]  /*16100*/  IMAD R13, R10.reuse, R5, R13 ;  /* 0x000000050a0d7224 */ /* 0x040fe200078e020d */
[----:B------:R-:W-:Y:S01]  /*16110*/  IABS R5, R16 ;  /* 0x0000001000057213 */ /* 0x000fe20000000000 */
[----:B0-----:R-:W-:Y:S02]  /*16120*/  IMAD.MOV.U32 R3, RZ, RZ, R22 ;  /* 0x000000ffff037224 */ /* 0x001fe400078e0016 */
[----:B------:R-:W-:Y:S02]  /*16130*/  IMAD.MOV R23, RZ, RZ, -R23 ;  /* 0x000000ffff177224 */ /* 0x000fe400078e0a17 */
[----:B------:R-:W-:-:S02]  /*16140*/  IMAD R11, R10, R21, R11 ;  /* 0x000000150a0b7224 */ /* 0x000fc400078e020b */
[----:B------:R-:W-:Y:S01]  /*16150*/  @!P2 IMAD.MOV R3, RZ, RZ, -R3 ;  /* 0x000000ffff03a224 */ /* 0x000fe200078e0a03 */
[C---:B------:R-:W-:Y:S01]  /*16160*/  ISETP.GT.U32.AND P2, PT, R10.reuse, R13, PT ;  /* 0x0000000d0a00720c */ /* 0x040fe20003f44070 */
[C---:B------:R-:W-:Y:S02]  /*16170*/  IMAD R9, R10.reuse, R23, R9 ;  /* 0x000000170a097224 */ /* 0x040fe400078e0209 */
[--C-:B------:R-:W-:Y:S01]  /*16180*/  @!P0 IMAD.IADD R19, R19, 0x1, -R10.reuse ;  /* 0x0000000113138824 */ /* 0x100fe200078e0a0a */
[----:B------:R-:W-:Y:S01]  /*16190*/  ISETP.GT.U32.AND P0, PT, R10, R11, PT ;  /* 0x0000000b0a00720c */ /* 0x000fe20003f04070 */
[----:B------:R-:W-:Y:S01]  /*161a0*/  @!P3 IMAD.IADD R18, R18, 0x1, -R10 ;  /* 0x000000011212b824 */ /* 0x000fe200078e0a0a */
[----:B------:R-:W-:Y:S01]  /*161b0*/  ISETP.GT.U32.AND P3, PT, R10, R9, PT ;  /* 0x000000090a00720c */ /* 0x000fe20003f64070 */
[----:B------:R0:W-:Y:S01]  /*161c0*/  STL [R1+0x178], R3 ;  /* 0x0001780301007387 */ /* 0x0001e20000100800 */
[----:B------:R-:W-:Y:S02]  /*161d0*/  IMAD.MOV.U32 R17, RZ, RZ, R20 ;  /* 0x000000ffff117224 */ /* 0x000fe400078e0014 */
[----:B------:R-:W-:Y:S01]  /*161e0*/  @!P6 IMAD.IADD R12, R12, 0x1, -R10 ;  /* 0x000000010c0ce824 */ /* 0x000fe200078e0a0a */
[----:B------:R-:W-:Y:S01]  /*161f0*/  ISETP.GE.AND P6, PT, R6, RZ, PT ;  /* 0x000000ff0600720c */ /* 0x000fe20003fc6270 */
[----:B------:R-:W-:-:S04]  /*16200*/  IMAD.HI.U32 R21, R4, R8, RZ ;  /* 0x0000000804157227 */ /* 0x000fc800078e00ff */
[----:B------:R-:W-:Y:S01]  /*16210*/  @!P1 IMAD.MOV R17, RZ, RZ, -R17 ;  /* 0x000000ffff119224 */ /* 0x000fe200078e0a11 */
[C---:B------:R-:W-:Y:S01]  /*16220*/  ISETP.GT.U32.AND P1, PT, R10.reuse, R12, PT ;  /* 0x0000000c0a00720c */ /* 0x040fe20003f24070 */
[----:B0-----:R-:W-:Y:S02]  /*16230*/  IMAD.MOV.U32 R3, RZ, RZ, R19 ;  /* 0x000000ffff037224 */ /* 0x001fe400078e0013 */
[--C-:B------:R-:W-:Y:S01]  /*16240*/  @!P2 IMAD.IADD R13, R13, 0x1, -R10.reuse ;  /* 0x000000010d0da824 */ /* 0x100fe200078e0a0a */
[----:B------:R-:W-:Y:S01]  /*16250*/  STL [R1+0x174], R17 ;  /* 0x0001741101007387 */ /* 0x000fe20000100800 */
[----:B------:R-:W-:Y:S01]  /*16260*/  @!P4 IMAD.MOV R3, RZ, RZ, -R3 ;  /* 0x000000ffff03c224 */ /* 0x000fe200078e0a03 */
[----:B------:R-:W-:Y:S01]  /*16270*/  ISETP.GE.AND P2, PT, R7, RZ, PT ;  /* 0x000000ff0700720c */ /* 0x000fe20003f46270 */
[----:B------:R-:W-:Y:S01]  /*16280*/  @!P0 IMAD.IADD R11, R11, 0x1, -R10 ;  /* 0x000000010b0b8824 */ /* 0x000fe200078e0a0a */
[----:B------:R-:W-:Y:S01]  /*16290*/  ISETP.GT.U32.AND P0, PT, R10, R13, PT ;  /* 0x0000000d0a00720c */ /* 0x000fe20003f04070 */
[----:B------:R-:W-:Y:S01]  /*162a0*/  IMAD.HI.U32 R22, R4, R5, RZ ;  /* 0x0000000504167227 */ /* 0x000fe200078e00ff */
[----:B------:R0:W-:Y:S03]  /*162b0*/  STL [R1+0x170], R3 ;  /* 0x0001700301007387 */ /* 0x0001e60000100800 */
[----:B------:R-:W-:-:S02]  /*162c0*/  IMAD.MOV R21, RZ, RZ, -R21 ;  /* 0x000000ffff157224 */ /* 0x000fc400078e0a15 */
[----:B------:R-:W-:Y:S01]  /*162d0*/  @!P3 IMAD.IADD R9, R9, 0x1, -R10 ;  /* 0x000000010909b824 */ /* 0x000fe200078e0a0a */
[C---:B------:R-:W-:Y:S01]  /*162e0*/  ISETP.GT.U32.AND P3, PT, R10.reuse, R11, PT ;  /* 0x0000000b0a00720c */ /* 0x040fe20003f64070 */
[----:B------:R-:W-:Y:S02]  /*162f0*/  IMAD.MOV R22, RZ, RZ, -R22 ;  /* 0x000000ffff167224 */ /* 0x000fe400078e0a16 */
[C---:B------:R-:W-:Y:S01]  /*16300*/  IMAD R6, R10.reuse, R21, R8 ;  /* 0x000000150a067224 */ /* 0x040fe200078e0208 */
[C---:B------:R-:W-:Y:S01]  /*16310*/  ISETP.GT.U32.AND P4, PT, R10.reuse, R9, PT ;  /* 0x000000090a00720c */ /* 0x040fe20003f84070 */
[----:B0-----:R-:W-:Y:S02]  /*16320*/  IMAD.MOV.U32 R3, RZ, RZ, R18 ;  /* 0x000000ffff037224 */ /* 0x001fe400078e0012 */
[C---:B------:R-:W-:Y:S02]  /*16330*/  IMAD R5, R10.reuse, R22, R5 ;  /* 0x000000160a057224 */ /* 0x040fe400078e0205 */
[----:B------:R-:W-:Y:S01]  /*16340*/  @!P5 IMAD.MOV R3, RZ, RZ, -R3 ;  /* 0x000000ffff03d224 */ /* 0x000fe200078e0a03 */
[----:B------:R-:W-:Y:S01]  /*16350*/  ISETP.GT.U32.AND P5, PT, R10, R6, PT ;  /* 0x000000060a00720c */ /* 0x000fe20003fa4070 */
[----:B------:R-:W-:-:S02]  /*16360*/  VIADD R8, R0, 0x5a ;  /* 0x0000005a00087836 */ /* 0x000fc40000000000 */
[--C-:B------:R-:W-:Y:S01]  /*16370*/  @!P1 IMAD.IADD R12, R12, 0x1, -R10.reuse ;  /* 0x000000010c0c9824 */ /* 0x100fe200078e0a0a */
[----:B------:R-:W-:Y:S01]  /*16380*/  ISETP.GT.U32.AND P1, PT, R10, R5, PT ;  /* 0x000000050a00720c */ /* 0x000fe20003f24070 */
[--C-:B------:R-:W-:Y:S01]  /*16390*/  @!P0 IMAD.IADD R13, R13, 0x1, -R10.reuse ;  /* 0x000000010d0d8824 */ /* 0x100fe200078e0a0a */
[----:B------:R-:W-:Y:S01]  /*163a0*/  IABS R18, R8 ;  /* 0x0000000800127213 */ /* 0x000fe20000000000 */
[----:B------:R-:W-:Y:S01]  /*163b0*/  @!P3 IMAD.IADD R11, R11, 0x1, -R10 ;  /* 0x000000010b0bb824 */ /* 0x000fe200078e0a0a */
[----:B------:R-:W-:Y:S01]  /*163c0*/  ISETP.GE.AND P0, PT, R2, RZ, PT ;  /* 0x000000ff0200720c */ /* 0x000fe20003f06270 */
[----:B------:R-:W-:Y:S01]  /*163d0*/  VIADD R7, R0, 0x59 ;  /* 0x0000005900077836 */ /* 0x000fe20000000000 */
[----:B------:R-:W-:Y:S01]  /*163e0*/  ISETP.GE.AND P3, PT, R14, RZ, PT ;  /* 0x000000ff0e00720c */ /* 0x000fe20003f66270 */
[----:B------:R-:W-:Y:S01]  /*163f0*/  IMAD.HI.U32 R14, R4, R18, RZ ;  /* 0x00000012040e7227 */ /* 0x000fe200078e00ff */
[----:B------:R0:W-:Y:S02]  /*16400*/  STL [R1+0x16c], R3 ;  /* 0x00016c0301007387 */ /* 0x0001e40000100800 */
[----:B------:R-:W-:Y:S01]  /*16410*/  IABS R19, R7 ;  /* 0x0000000700137213 */ /* 0x000fe20000000000 */
[----:B------:R-:W-:-:S02]  /*16420*/  IMAD.MOV.U32 R17, RZ, RZ, R13 ;  /* 0x000000ffff117224 */ /* 0x000fc400078e000d */
[----:B------:R-:W-:Y:S01]  /*16430*/  @!P5 IMAD.IADD R6, R6, 0x1, -R10 ;  /* 0x000000010606d824 */ /* 0x000fe200078e0a0a */
[----:B------:R-:W-:Y:S01]  /*16440*/  ISETP.GE.AND P5, PT, R16, RZ, PT ;  /* 0x000000ff1000720c */ /* 0x000fe20003fa6270 */
[----:B------:R-:W-:Y:S02]  /*16450*/  IMAD.MOV R14, RZ, RZ, -R14 ;  /* 0x000000ffff0e7224 */ /* 0x000fe400078e0a0e */
[----:B------:R-:W-:Y:S01]  /*16460*/  @!P2 IMAD.MOV R17, RZ, RZ, -R17 ;  /* 0x000000ffff11a224 */ /* 0x000fe200078e0a11 */
[----:B------:R-:W-:Y:S01]  /*16470*/  ISETP.GE.AND P2, PT, R8, RZ, PT ;  /* 0x000000ff0800720c */ /* 0x000fe20003f46270 */
[----:B0-----:R-:W-:Y:S02]  /*16480*/  IMAD.MOV.U32 R3, RZ, RZ, R12 ;  /* 0x000000ffff037224 */ /* 0x001fe400078e000c */
[----:B------:R-:W-:Y:S01]  /*16490*/  @!P1 IMAD.IADD R5, R5, 0x1, -R10 ;  /* 0x0000000105059824 */ /* 0x000fe200078e0a0a */
[C---:B------:R-:W-:Y:S01]  /*164a0*/  ISETP.GT.U32.AND P1, PT, R10.reuse, R6, PT ;  /* 0x000000060a00720c */ /* 0x040fe20003f24070 */
[C---:B------:R-:W-:Y:S01]  /*164b0*/  IMAD R8, R10.reuse, R14, R18 ;  /* 0x0000000e0a087224 */ /* 0x040fe200078e0212 */
[----:B------:R-:W-:Y:S01]  /*164c0*/  STL [R1+0x168], R17 ;  /* 0x0001681101007387 */ /* 0x000fe20000100800 */
[----:B------:R-:W-:Y:S01]  /*164d0*/  @!P6 IMAD.MOV R3, RZ, RZ, -R3 ;  /* 0x000000ffff03e224 */ /* 0x000fe200078e0a03 */
[----:B------:R-:W-:Y:S01]  /*164e0*/  ISETP.GT.U32.AND P6, PT, R10, R5, PT ;  /* 0x000000050a00720c */ /* 0x000fe20003fc4070 */
[----:B------:R-:W-:-:S02]  /*164f0*/  IMAD.MOV.U32 R2, RZ, RZ, R19 ;  /* 0x000000ffff027224 */ /* 0x000fc400078e0013 */
[----:B------:R-:W-:Y:S01]  /*16500*/  @!P4 IMAD.IADD R9, R9, 0x1, -R10 ;  /* 0x000000010909c824 */ /* 0x000fe200078e0a0a */
[----:B------:R-:W-:Y:S01]  /*16510*/  ISETP.GE.AND P4, PT, R15, RZ, PT ;  /* 0x000000ff0f00720c */ /* 0x000fe20003f86270 */
[----:B------:R-:W-:Y:S01]  /*16520*/  @!P0 IMAD.MOV R11, RZ, RZ, -R11 ;  /* 0x000000ffff0b8224 */ /* 0x000fe200078e0a0b */
[----:B------:R-:W-:Y:S01]  /*16530*/  ISETP.GT.U32.AND P0, PT, R10, R8, PT ;  /* 0x000000080a00720c */ /* 0x000fe20003f04070 */
[----:B------:R0:W-:Y:S01]  /*16540*/  STL [R1+0x164], R3 ;  /* 0x0001640301007387 */ /* 0x0001e20000100800 */
[----:B------:R-:W-:-:S03]  /*16550*/  IMAD.HI.U32 R15, R4, R2, RZ ;  /* 0x00000002040f7227 */ /* 0x000fc600078e00ff */
[----:B------:R1:W-:Y:S01]  /*16560*/  STL [R1+0x160], R11 ;  /* 0x0001600b01007387 */ /* 0x0003e20000100800 */
[----:B------:R-:W-:Y:S02]  /*16570*/  IMAD.MOV R13, RZ, RZ, -R15 ;  /* 0x000000ffff0d7224 */ /* 0x000fe400078e0a0f */
[----:B------:R-:W-:Y:S01]  /*16580*/  @!P1 IMAD.IADD R6, R6, 0x1, -R10 ;  /* 0x0000000106069824 */ /* 0x000fe200078e0a0a */
[----:B------:R-:W-:Y:S01]  /*16590*/  ISETP.GE.AND P1, PT, R7, RZ, PT ;  /* 0x000000ff0700720c */ /* 0x000fe20003f26270 */
[----:B------:R-:W-:Y:S02]  /*165a0*/  IMAD R2, R10, R13, R2 ;  /* 0x0000000d0a027224 */ /* 0x000fe400078e0202 */
[----:B0-----:R-:W-:Y:S02]  /*165b0*/  IMAD.MOV.U32 R3, RZ, RZ, R9 ;  /* 0x000000ffff037224 */ /* 0x001fe400078e0009 */
[----:B------:R-:W-:Y:S02]  /*165c0*/  VIADD R9, R0, 0x57 ;  /* 0x0000005700097836 */ /* 0x000fe40000000000 */
[----:B------:R-:W-:Y:S01]  /*165d0*/  @!P3 IMAD.MOV R3, RZ, RZ, -R3 ;  /* 0x000000ffff03b224 */ /* 0x000fe200078e0a03 */
[----:B------:R-:W-:Y:S01]  /*165e0*/  ISETP.GT.U32.AND P3, PT, R10, R2, PT ;  /* 0x000000020a00720c */ /* 0x000fe20003f64070 */
[----:B-1----:R-:W-:Y:S01]  /*165f0*/  VIADD R11, R0, 0x58 ;  /* 0x00000058000b7836 */ /* 0x002fe20000000000 */
[----:B------:R-:W-:Y:S01]  /*16600*/  IABS R7, R9 ;  /* 0x0000000900077213 */ /* 0x000fe20000000000 */
[--C-:B------:R-:W-:Y:S01]  /*16610*/  @!P0 IMAD.IADD R8, R8, 0x1, -R10.reuse ;  /* 0x0000000108088824 */ /* 0x100fe200078e0a0a */
[----:B------:R0:W-:Y:S01]  /*16620*/  STL [R1+0x15c], R3 ;  /* 0x00015c0301007387 */ /* 0x0001e20000100800 */
[----:B------:R-:W-:Y:S01]  /*16630*/  @!P6 IMAD.IADD R5, R5, 0x1, -R10 ;  /* 0x000000010505e824 */ /* 0x000fe200078e0a0a */
[----:B------:R-:W-:Y:S01]  /*16640*/  IABS R14, R11 ;  /* 0x0000000b000e7213 */ /* 0x000fe20000000000 */
[C---:B------:R-:W-:Y:S01]  /*16650*/  VIADD R13, R0.reuse, 0x56 ;  /* 0x00000056000d7836 */ /* 0x040fe20000000000 */
[----:B------:R-:W-:Y:S01]  /*16660*/  ISETP.GE.AND P0, PT, R9, RZ, PT ;  /* 0x000000ff0900720c */ /* 0x000fe20003f06270 */
[----:B------:R-:W-:Y:S01]  /*16670*/  VIADD R12, R0, 0x54 ;  /* 0x00000054000c7836 */ /* 0x000fe20000000000 */
[----:B------:R-:W-:Y:S01]  /*16680*/  ISETP.GE.AND P6, PT, R11, RZ, PT ;  /* 0x000000ff0b00720c */ /* 0x000fe20003fc6270 */
        /* <DEDUP_REMOVED lines=9> */
[----:B------:R-:W-:Y:S02]  /*16720*/  VIADD R20, R0, 0x52 ;  /* 0x0000005200147836 */ /* 0x000fe40000000000 */
[----:B------:R-:W-:Y:S02]  /*16730*/  IMAD R6, R10, R6, R7 ;  /* 0x000000060a067224 */ /* 0x000fe400078e0207 */
[----:B------:R-:W-:Y:S02]  /*16740*/  VIADD R15, R0, 0x51 ;  /* 0x00000051000f7836 */ /* 0x000fe40000000000 */
[----:B------:R-:W-:Y:S02]  /*16750*/  @!P4 IMAD.IADD R8, R8, 0x1, -R10 ;  /* 0x000000010808c824 */ /* 0x000fe400078e0a0a */
[----:B0-----:R-:W-:Y:S02]  /*16760*/  IMAD.MOV.U32 R3, RZ, RZ, R5 ;  /* 0x000000ffff037224 */ /* 0x001fe400078e0005 */
[----:B------:R-:W-:-:S02]  /*16770*/  IMAD.MOV R5, RZ, RZ, -R9 ;  /* 0x000000ffff057224 */ /* 0x000fc400078e0a09 */
[----:B------:R-:W-:Y:S02]  /*16780*/  IMAD.MOV.U32 R11, RZ, RZ, R8 ;  /* 0x000000ffff0b7224 */ /* 0x000fe400078e0008 */
[C---:B------:R-:W-:Y:S02]  /*16790*/  IMAD R14, R10.reuse, R5, R14 ;  /* 0x000000050a0e7224 */ /* 0x040fe400078e020e */
        /* <DEDUP_REMOVED lines=9> */
[----:B------:R-:W-:-:S02]  /*16830*/  VIADD R5, R0, 0x53 ;  /* 0x0000005300057836 */ /* 0x000fc40000000000 */
[----:B------:R-:W-:Y:S01]  /*16840*/  ISETP.GE.AND P3, PT, R9, RZ, PT ;  /* 0x000000ff0900720c */ /* 0x000fe20003f66270 */
[----:B------:R-:W-:Y:S01]  /*16850*/  IMAD.HI.U32 R7, R4, R13, RZ ;  /* 0x0000000d04077227 */ /* 0x000fe200078e00ff */
[----:B------:R1:W-:Y:S01]  /*16860*/  STL [R1+0x150], R11 ;  /* 0x0001500b01007387 */ /* 0x0003e20000100800 */
[----:B------:R-:W-:Y:S02]  /*16870*/  IABS R9, R9 ;  /* 0x0000000900097213 */ /* 0x000fe40000000000 */
        /* <DEDUP_REMOVED lines=71> */
[----:B------:R-:W-:Y:S02]  /*16cf0*/  IMAD.MOV.U32 R15, RZ, RZ, R20 ;  /* 0x000000ffff0f7224 */ /* 0x000fe400078e0014 */
[----:B------:R-:W-:Y:S01]  /*16d00*/  @!P3 IMAD.MOV R3, RZ, RZ, -R3 ;  /* 0x000000ffff03b224 */ /* 0x000fe200078e0a03 */
[----:B------:R-:W-:Y:S01]  /*16d10*/  ISETP.GT.U32.AND P3, PT, R10, R14, PT ;  /* 0x0000000e0a00720c */ /* 0x000fe20003f64070 */
[----:B------:R-:W-:Y:S01]  /*16d20*/  IMAD.MOV R6, RZ, RZ, -R6 ;  /* 0x000000ffff067224 */ /* 0x000fe200078e0a06 */
[----:B------:R-:W-:Y:S01]  /*16d30*/  STL [R1+0x140], R17 ;  /* 0x0001401101007387 */ /* 0x000fe20000100800 */
[----:B------:R-:W-:-:S03]  /*16d40*/  IMAD.HI.U32 R13, R4, R15, RZ ;  /* 0x0000000f040d7227 */ /* 0x000fc600078e00ff */
[----:B------:R0:W-:Y:S01]  /*16d50*/  STL [R1+0x13c], R3 ;  /* 0x00013c0301007387 */ /* 0x0001e20000100800 */
[----:B------:R-:W-:Y:S02]  /*16d60*/  IMAD R18, R10, R6, R18 ;  /* 0x000000060a127224 */ /* 0x000fe400078e0212 */
[----:B------:R-:W-:Y:S02]  /*16d70*/  IMAD.MOV R9, RZ, RZ, -R13 ;  /* 0x000000ffff097224 */ /* 0x000fe400078e0a0d */
[----:B------:R-:W-:-:S04]  /*16d80*/  IMAD.HI.U32 R16, R4, R19, RZ ;  /* 0x0000001304107227 */ /* 0x000fc800078e00ff */
[C---:B------:R-:W-:Y:S02]  /*16d90*/  IMAD R15, R10.reuse, R9, R15 ;  /* 0x000000090a0f7224 */ /* 0x040fe400078e020f */
[----:B0-----:R-:W-:Y:S02]  /*16da0*/  IMAD.MOV.U32 R3, RZ, RZ, R11 ;  /* 0x000000ffff037224 */ /* 0x001fe400078e000b */
[----:B------:R-:W-:Y:S02]  /*16db0*/  IMAD.MOV R16, RZ, RZ, -R16 ;  /* 0x000000ffff107224 */ /* 0x000fe400078e0a10 */
[----:B------:R-:W-:Y:S01]  /*16dc0*/  @!P2 IMAD.MOV R3, RZ, RZ, -R3 ;  /* 0x000000ffff03a224 */ /* 0x000fe200078e0a03 */
[----:B------:R-:W-:Y:S01]  /*16dd0*/  ISETP.GT.U32.AND P2, PT, R10, R18, PT ;  /* 0x000000120a00720c */ /* 0x000fe20003f44070 */
[----:B------:R-:W-:Y:S01]  /*16de0*/  @!P3 IMAD.IADD R14, R14, 0x1, -R10 ;  /* 0x000000010e0eb824 */ /* 0x000fe200078e0a0a */
[C---:B------:R-:W-:Y:S01]  /*16df0*/  ISETP.GT.U32.AND P3, PT, R10.reuse, R15, PT ;  /* 0x0000000f0a00720c */ /* 0x040fe20003f64070 */
[----:B------:R-:W-:-:S02]  /*16e00*/  IMAD R19, R10, R16, R19 ;  /* 0x000000100a137224 */ /* 0x000fc400078e0213 */
[----:B------:R-:W-:Y:S01]  /*16e10*/  @!P1 IMAD.MOV R12, RZ, RZ, -R12 ;  /* 0x000000ffff0c9224 */ /* 0x000fe200078e0a0c */
[----:B------:R-:W-:Y:S01]  /*16e20*/  ISETP.GE.AND P1, PT, R8, RZ, PT ;  /* 0x000000ff0800720c */ /* 0x000fe20003f26270 */
[--C-:B------:R-:W-:Y:S01]  /*16e30*/  @!P4 IMAD.IADD R2, R2, 0x1, -R10.reuse ;  /* 0x000000010202c824 */ /* 0x100fe200078e0a0a */
[----:B------:R-:W-:Y:S01]  /*16e40*/  ISETP.GT.U32.AND P5, PT, R10, R19, PT ;  /* 0x000000130a00720c */ /* 0x000fe20003fa4070 */
[C---:B------:R-:W-:Y:S01]  /*16e50*/  VIADD R6, R0.reuse, 0x4d ;  /* 0x0000004d00067836 */ /* 0x040fe20000000000 */
[----:B------:R-:W-:Y:S01]  /*16e60*/  STL [R1+0x138], R12 ;  /* 0x0001380c01007387 */ /* 0x000fe20000100800 */
[----:B------:R-:W-:Y:S01]  /*16e70*/  ISETP.GE.AND P4, PT, R7, RZ, PT ;  /* 0x000000ff0700720c */ /* 0x000fe20003f86270 */
[----:B------:R-:W-:Y:S02]  /*16e80*/  VIADD R7, R0, 0x4c ;  /* 0x0000004c00077836 */ /* 0x000fe40000000000 */
[----:B------:R0:W-:Y:S01]  /*16e90*/  STL [R1+0x134], R3 ;  /* 0x0001340301007387 */ /* 0x0001e20000100800 */
[--C-:B------:R-:W-:Y:S01]  /*16ea0*/  @!P2 IMAD.IADD R18, R18, 0x1, -R10.reuse ;  /* 0x000000011212a824 */ /* 0x100fe200078e0a0a */
[----:B------:R-:W-:Y:S01]  /*16eb0*/  IABS R13, R6 ;  /* 0x00000006000d7213 */ /* 0x000fe20000000000 */
[----:B------:R-:W-:Y:S01]  /*16ec0*/  @!P3 IMAD.IADD R15, R15, 0x1, -R10 ;  /* 0x000000010f0fb824 */ /* 0x000fe200078e0a0a */
[----:B------:R-:W-:Y:S01]  /*16ed0*/  IABS R9, R7 ;  /* 0x0000000700097213 */ /* 0x000fe20000000000 */
[----:B------:R-:W-:-:S02]  /*16ee0*/  VIADD R8, R0, 0x4b ;  /* 0x0000004b00087836 */ /* 0x000fc40000000000 */
[----:B------:R-:W-:Y:S01]  /*16ef0*/  @!P5 IMAD.IADD R19, R19, 0x1, -R10 ;  /* 0x000000011313d824 */ /* 0x000fe200078e0a0a */
[----:B------:R-:W-:Y:S01]  /*16f00*/  ISETP.GT.U32.AND P3, PT, R10, R15, PT ;  /* 0x0000000f0a00720c */ /* 0x000fe20003f64070 */
[----:B------:R-:W-:Y:S01]  /*16f10*/  IMAD.HI.U32 R11, R4, R9, RZ ;  /* 0x00000009040b7227 */ /* 0x000fe200078e00ff */
[----:B------:R-:W-:Y:S02]  /*16f20*/  ISETP.GE.AND P5, PT, R5, RZ, PT ;  /* 0x000000ff0500720c */ /* 0x000fe40003fa6270 */
[C---:B------:R-:W-:Y:S01]  /*16f30*/  ISETP.GT.U32.AND P2, PT, R10.reuse, R19, PT ;  /* 0x000000130a00720c */ /* 0x040fe20003f44070 */
[----:B0-----:R-:W-:Y:S01]  /*16f40*/  IMAD.MOV.U32 R3, RZ, RZ, R2 ;  /* 0x000000ffff037224 */ /* 0x001fe200078e0002 */
[----:B------:R-:W-:Y:S01]  /*16f50*/  IABS R16, R8 ;  /* 0x0000000800107213 */ /* 0x000fe20000000000 */
[----:B------:R-:W-:Y:S02]  /*16f60*/  IMAD.MOV R11, RZ, RZ, -R11 ;  /* 0x000000ffff0b7224 */ /* 0x000fe400078e0a0b */
[----:B------:R-:W-:Y:S01]  /*16f70*/  @!P0 IMAD.MOV R3, RZ, RZ, -R3 ;  /* 0x000000ffff038224 */ /* 0x000fe200078e0a03 */
[----:B------:R-:W-:Y:S01]  /*16f80*/  ISETP.GT.U32.AND P0, PT, R10, R18, PT ;  /* 0x000000120a00720c */ /* 0x000fe20003f04070 */
[----:B------:R-:W-:-:S03]  /*16f90*/  IMAD.HI.U32 R5, R4, R13, RZ ;  /* 0x0000000d04057227 */ /* 0x000fc600078e00ff */
[----:B------:R0:W-:Y:S01]  /*16fa0*/  STL [R1+0x130], R3 ;  /* 0x0001300301007387 */ /* 0x0001e20000100800 */
[----:B------:R-:W-:Y:S02]  /*16fb0*/  IMAD.MOV R5, RZ, RZ, -R5 ;  /* 0x000000ffff057224 */ /* 0x000fe400078e0a05 */
[--C-:B------:R-:W-:Y:S02]  /*16fc0*/  @!P3 IMAD.IADD R15, R15, 0x1, -R10.reuse ;  /* 0x000000010f0fb824 */ /* 0x100fe400078e0a0a */
[----:B------:R-:W-:Y:S02]  /*16fd0*/  IMAD R13, R10, R5, R13 ;  /* 0x000000050a0d7224 */ /* 0x000fe400078e020d */
[--C-:B------:R-:W-:Y:S02]  /*16fe0*/  @!P2 IMAD.IADD R19, R19, 0x1, -R10.reuse ;  /* 0x000000011313a824 */ /* 0x100fe400078e0a0a */
[----:B------:R-:W-:Y:S01]  /*16ff0*/  @!P0 IMAD.IADD R18, R18, 0x1, -R10 ;  /* 0x0000000112128824 */ /* 0x000fe200078e0a0a */
[----:B------:R-:W-:Y:S01]  /*17000*/  ISETP.GE.AND P0, PT, R6, RZ, PT ;  /* 0x000000ff0600720c */ /* 0x000fe20003f06270 */
[C---:B------:R-:W-:Y:S01]  /*17010*/  IMAD R6, R10.reuse, R11, R9 ;  /* 0x0000000b0a067224 */ /* 0x040fe200078e0209 */
[----:B------:R-:W-:Y:S01]  /*17020*/  ISETP.GT.U32.AND P2, PT, R10, R13, PT ;  /* 0x0000000d0a00720c */ /* 0x000fe20003f44070 */
[----:B------:R-:W-:-:S02]  /*17030*/  VIADD R11, R0, 0x49 ;  /* 0x00000049000b7836 */ /* 0x000fc40000000000 */
[----:B------:R-:W-:Y:S01]  /*17040*/  IMAD.MOV.U32 R17, RZ, RZ, R14 ;  /* 0x000000ffff117224 */ /* 0x000fe200078e000e */
[----:B------:R-:W-:Y:S01]  /*17050*/  ISETP.GT.U32.AND P3, PT, R10, R6, PT ;  /* 0x000000060a00720c */ /* 0x000fe20003f64070 */
[----:B------:R-:W-:Y:S01]  /*17060*/  VIADD R2, R0, 0x4a ;  /* 0x0000004a00027836 */ /* 0x000fe20000000000 */
[----:B------:R-:W-:Y:S01]  /*17070*/  IABS R12, R11 ;  /* 0x0000000b000c7213 */ /* 0x000fe20000000000 */
[----:B------:R-:W-:Y:S02]  /*17080*/  @!P6 IMAD.MOV R17, RZ, RZ, -R17 ;  /* 0x000000ffff11e224 */ /* 0x000fe400078e0a11 */
[----:B0-----:R-:W-:Y:S01]  /*17090*/  IMAD.MOV.U32 R3, RZ, RZ, R19 ;  /* 0x000000ffff037224 */ /* 0x001fe200078e0013 */
[----:B------:R-:W-:Y:S01]  /*170a0*/  IABS R5, R2 ;  /* 0x0000000200057213 */ /* 0x000fe20000000000 */
[----:B------:R-:W-:Y:S01]  /*170b0*/  IMAD.HI.U32 R14, R4, R12, RZ ;  /* 0x0000000c040e7227 */ /* 0x000fe200078e00ff */
[----:B------:R0:W-:Y:S03]  /*170c0*/  STL [R1+0x12c], R17 ;  /* 0x00012c1101007387 */ /* 0x0001e60000100800 */
        /* <DEDUP_REMOVED lines=11> */
[C---:B------:R-:W-:Y:S02]  /*17180*/  IMAD R12, R10.reuse, R14, R12 ;  /* 0x0000000e0a0c7224 */ /* 0x040fe400078e020c */
[----:B0-----:R-:W-:Y:S02]  /*17190*/  IMAD.MOV.U32 R17, RZ, RZ, R18 ;  /* 0x000000ffff117224 */ /* 0x001fe400078e0012 */
[----:B------:R-:W-:Y:S02]  /*171a0*/  IMAD.MOV R9, RZ, RZ, -R9 ;  /* 0x000000ffff097224 */ /* 0x000fe400078e0a09 */
[----:B------:R-:W-:Y:S02]  /*171b0*/  IMAD R16, R10, R20, R16 ;  /* 0x000000140a107224 */ /* 0x000fe400078e0210 */
[----:B-1----:R-:W-:-:S02]  /*171c0*/  IMAD.MOV.U32 R3, RZ, RZ, R15 ;  /* 0x000000ffff037224 */ /* 0x002fc400078e000f */
[--C-:B------:R-:W-:Y:S01]  /*171d0*/  @!P6 IMAD.IADD R6, R6, 0x1, -R10.reuse ;  /* 0x000000010606e824 */ /* 0x100fe200078e0a0a */
[C---:B------:R-:W-:Y:S01]  /*171e0*/  ISETP.GT.U32.AND P6, PT, R10.reuse, R12, PT ;  /* 0x0000000c0a00720c */ /* 0x040fe20003fc4070 */
[----:B------:R-:W-:Y:S01]  /*171f0*/  @!P4 IMAD.MOV R17, RZ, RZ, -R17 ;  /* 0x000000ffff11c224 */ /* 0x000fe200078e0a11 */
[----:B------:R-:W-:Y:S01]  /*17200*/  ISETP.GT.U32.AND P1, PT, R10, R16, PT ;  /* 0x000000100a00720c */ /* 0x000fe20003f24070 */
[----:B------:R-:W-:Y:S01]  /*17210*/  @!P5 IMAD.MOV R3, RZ, RZ, -R3 ;  /* 0x000000ffff03d224 */ /* 0x000fe200078e0a03 */
[----:B------:R-:W-:Y:S01]  /*17220*/  ISETP.GE.AND P4, PT, R8, RZ, PT ;  /* 0x000000ff0800720c */ /* 0x000fe20003f86270 */
[----:B------:R-:W-:Y:S01]  /*17230*/  IMAD R5, R10, R9, R5 ;  /* 0x000000090a057224 */ /* 0x000fe200078e0205 */
[----:B------:R-:W-:Y:S01]  /*17240*/  STL [R1+0x124], R17 ;  /* 0x0001241101007387 */ /* 0x000fe20000100800 */
[----:B------:R-:W-:Y:S01]  /*17250*/  @!P3 IMAD.IADD R13, R13, 0x1, -R10 ;  /* 0x000000010d0db824 */ /* 0x000fe200078e0a0a */
[----:B------:R-:W-:Y:S01]  /*17260*/  ISETP.GE.AND P3, PT, R2, RZ, PT ;  /* 0x000000ff0200720c */ /* 0x000fe20003f66270 */
[----:B------:R-:W-:Y:S01]  /*17270*/  VIADD R2, R0, 0x47 ;  /* 0x0000004700027836 */ /* 0x000fe20000000000 */
[----:B------:R0:W-:Y:S01]  /*17280*/  STL [R1+0x120], R3 ;  /* 0x0001200301007387 */ /* 0x0001e20000100800 */
[----:B------:R-:W-:Y:S01]  /*17290*/  ISETP.GT.U32.AND P5, PT, R10, R5, PT ;  /* 0x000000050a00720c */ /* 0x000fe20003fa4070 */
[----:B------:R-:W-:-:S02]  /*172a0*/  VIADD R7, R0, 0x48 ;  /* 0x0000004800077836 */ /* 0x000fc40000000000 */
[--C-:B------:R-:W-:Y:S01]  /*172b0*/  @!P6 IMAD.IADD R12, R12, 0x1, -R10.reuse ;  /* 0x000000010c0ce824 */ /* 0x100fe200078e0a0a */
[----:B------:R-:W-:Y:S01]  /*172c0*/  IABS R14, R2 ;  /* 0x00000002000e7213 */ /* 0x000fe20000000000 */
[----:B------:R-:W-:Y:S01]  /*172d0*/  @!P1 IMAD.IADD R16, R16, 0x1, -R10 ;  /* 0x0000000110109824 */ /* 0x000fe200078e0a0a */
[----:B------:R-:W-:Y:S01]  /*172e0*/  IABS R9, R7 ;  /* 0x0000000700097213 */ /* 0x000fe20000000000 */
[----:B------:R-:W-:Y:S01]  /*172f0*/  VIADD R20, R0, 0x35 ;  /* 0x0000003500147836 */ /* 0x000fe20000000000 */
[----:B------:R-:W-:Y:S01]  /*17300*/  ISETP.GT.U32.AND P6, PT, R10, R12, PT ;  /* 0x0000000c0a00720c */ /* 0x000fe20003fc4070 */
[----:B0-----:R-:W-:Y:S01]  /*17310*/  IMAD.MOV.U32 R3, RZ, RZ, R13 ;  /* 0x000000ffff037224 */ /* 0x001fe200078e000d */
[----:B------:R-:W-:Y:S01]  /*17320*/  ISETP.GE.AND P1, PT, R11, RZ, PT ;  /* 0x000000ff0b00720c */ /* 0x000fe20003f26270 */
[----:B------:R-:W-:-:S04]  /*17330*/  IMAD.HI.U32 R8, R4, R9, RZ ;  /* 0x0000000904087227 */ /* 0x000fc800078e00ff */
[----:B------:R-:W-:Y:S02]  /*17340*/  @!P0 IMAD.MOV R3, RZ, RZ, -R3 ;  /* 0x000000ffff038224 */ /* 0x000fe400078e0a03 */
[----:B------:R-:W-:Y:S01]  /*17350*/  @!P5 IMAD.IADD R5, R5, 0x1, -R10 ;  /* 0x000000010505d824 */ /* 0x000fe200078e0a0a */
[----:B------:R-:W-:Y:S01]  /*17360*/  ISETP.GT.U32.AND P5, PT, R10, R16, PT ;  /* 0x000000100a00720c */ /* 0x000fe20003fa4070 */
[----:B------:R-:W-:Y:S01]  /*17370*/  IMAD.MOV R8, RZ, RZ, -R8 ;  /* 0x000000ffff087224 */ /* 0x000fe200078e0a08 */
[----:B------:R0:W-:Y:S01]  /*17380*/  STL [R1+0x11c], R3 ;  /* 0x00011c0301007387 */ /* 0x0001e20000100800 */
[----:B------:R-:W-:Y:S01]  /*17390*/  VIADD R11, R0, 0x46 ;  /* 0x00000046000b7836 */ /* 0x000fe20000000000 */
[C---:B------:R-:W-:Y:S01]  /*173a0*/  ISETP.GT.U32.AND P0, PT, R10.reuse, R5, PT ;  /* 0x000000050a00720c */ /* 0x040fe20003f04070 */
[----:B------:R-:W-:Y:S02]  /*173b0*/  IMAD R9, R10, R8, R9 ;  /* 0x000000080a097224 */ /* 0x000fe400078e0209 */
[----:B------:R-:W-:Y:S01]  /*173c0*/  @!P6 IMAD.IADD R12, R12, 0x1, -R10 ;  /* 0x000000010c0ce824 */ /* 0x000fe200078e0a0a */
[----:B------:R-:W-:Y:S01]  /*173d0*/  IABS R13, R11 ;  /* 0x0000000b000d7213 */ /* 0x000fe20000000000 */
[----:B------:R-:W-:-:S02]  /*173e0*/  VIADD R21, R0, 0x34 ;  /* 0x0000003400157836 */ /* 0x000fc40000000000 */
[----:B------:R-:W-:Y:S02]  /*173f0*/  VIADD R19, R0, 0x32 ;  /* 0x0000003200137836 */ /* 0x000fe40000000000 */
[----:B0-----:R-:W-:Y:S02]  /*17400*/  IMAD.MOV.U32 R3, RZ, RZ, R6 ;  /* 0x000000ffff037224 */ /* 0x001fe400078e0006 */
[----:B------:R-:W-:-:S04]  /*17410*/  IMAD.HI.U32 R6, R4, R14, RZ ;  /* 0x0000000e04067227 */ /* 0x000fc800078e00ff */
[----:B------:R-:W-:Y:S02]  /*17420*/  IMAD.MOV R6, RZ, RZ, -R6 ;  /* 0x000000ffff067224 */ /* 0x000fe400078e0a06 */
[----:B------:R-:W-:Y:S01]  /*17430*/  @!P2 IMAD.MOV R3, RZ, RZ, -R3 ;  /* 0x000000ffff03a224 */ /* 0x000fe200078e0a03 */
[----:B------:R-:W-:Y:S01]  /*17440*/  ISETP.GE.AND P2, PT, R7, RZ, PT ;  /* 0x000000ff0700720c */ /* 0x000fe20003f46270 */
[----:B------:R-:W-:Y:S02]  /*17450*/  IMAD R14, R10, R6, R14 ;  /* 0x000000060a0e7224 */ /* 0x000fe400078e020e */
[----:B------:R-:W-:Y:S01]  /*17460*/  @!P5 IMAD.IADD R16, R16, 0x1, -R10 ;  /* 0x000000011010d824 */ /* 0x000fe200078e0a0a */
[C---:B------:R-:W-:Y:S01]  /*17470*/  ISETP.GT.U32.AND P5, PT, R10.reuse, R9, PT ;  /* 0x000000090a00720c */ /* 0x040fe20003fa4070 */
[----:B------:R0:W-:Y:S01]  /*17480*/  STL [R1+0x118], R3 ;  /* 0x0001180301007387 */ /* 0x0001e20000100800 */
[----:B------:R-:W-:Y:S01]  /*17490*/  ISETP.GT.U32.AND P6, PT, R10, R14, PT ;  /* 0x0000000e0a00720c */ /* 0x000fe20003fc4070 */
[----:B------:R-:W-:-:S02]  /*174a0*/  VIADD R6, R0, 0x45 ;  /* 0x0000004500067836 */ /* 0x000fc40000000000 */
[----:B------:R-:W-:-:S04]  /*174b0*/  IMAD.HI.U32 R15, R4, R13, RZ ;  /* 0x0000000d040f7227 */ /* 0x000fc800078e00ff */
[----:B------:R-:W-:Y:S01]  /*174c0*/  @!P0 IMAD.IADD R5, R5, 0x1, -R10 ;  /* 0x0000000105058824 */ /* 0x000fe200078e0a0a */
[----:B------:R-:W-:Y:S01]  /*174d0*/  ISETP.GE.AND P0, PT, R2, RZ, PT ;  /* 0x000000ff0200720c */ /* 0x000fe20003f06270 */
[----:B0-----:R-:W-:Y:S01]  /*174e0*/  IMAD.MOV.U32 R3, RZ, RZ, R16 ;  /* 0x000000ffff037224 */ /* 0x001fe200078e0010 */
[----:B------:R-:W-:Y:S01]  /*174f0*/  IABS R2, R6 ;  /* 0x0000000600027213 */ /* 0x000fe20000000000 */
[----:B------:R-:W-:Y:S02]  /*17500*/  IMAD.MOV R15, RZ, RZ, -R15 ;  /* 0x000000ffff0f7224 */ /* 0x000fe400078e0a0f */
[----:B------:R-:W-:Y:S02]  /*17510*/  @!P4 IMAD.MOV R3, RZ, RZ, -R3 ;  /* 0x000000ffff03c224 */ /* 0x000fe400078e0a03 */
[--C-:B------:R-:W-:Y:S02]  /*17520*/  @!P6 IMAD.IADD R14, R14, 0x1, -R10.reuse ;  /* 0x000000010e0ee824 */ /* 0x100fe400078e0a0a */
[----:B------:R-:W-:Y:S01]  /*17530*/  @!P5 IMAD.IADD R9, R9, 0x1, -R10 ;  /* 0x000000010909d824 */ /* 0x000fe200078e0a0a */
[----:B------:R0:W-:Y:S01]  /*17540*/  STL [R1+0x114], R3 ;  /* 0x0001140301007387 */ /* 0x0001e20000100800 */
[C---:B------:R-:W-:Y:S01]  /*17550*/  IMAD R13, R10.reuse, R15, R13 ;  /* 0x0000000f0a0d7224 */ /* 0x040fe200078e020d */
[----:B------:R-:W-:Y:S01]  /*17560*/  ISETP.GE.AND P5, PT, R11, RZ, PT ;  /* 0x000000ff0b00720c */ /* 0x000fe20003fa6270 */
[----:B------:R-:W-:Y:S01]  /*17570*/  IMAD.MOV.U32 R16, RZ, RZ, R5 ;  /* 0x000000ffff107224 */ /* 0x000fe200078e0005 */
[----:B------:R-:W-:Y:S01]  /*17580*/  ISETP.GT.U32.AND P6, PT, R10, R14, PT ;  /* 0x0000000e0a00720c */ /* 0x000fe20003fc4070 */
[----:B------:R-:W-:Y:S01]  /*17590*/  IMAD.HI.U32 R11, R4, R2, RZ ;  /* 0x00000002040b7227 */ /* 0x000fe200078e00ff */
[----:B------:R-:W-:-:S03]  /*175a0*/  ISETP.GT.U32.AND P4, PT, R10, R9, PT ;  /* 0x000000090a00720c */ /* 0x000fc60003f84070 */
[----:B------:R-:W-:Y:S02]  /*175b0*/  VIADD R7, R0, 0x44 ;  /* 0x0000004400077836 */ /* 0x000fe40000000000 */
[----:B0-----:R-:W-:Y:S02]  /*175c0*/  IMAD.MOV.U32 R3, RZ, RZ, R12 ;  /* 0x000000ffff037224 */ /* 0x001fe400078e000c */
[----:B------:R-:W-:Y:S01]  /*175d0*/  @!P3 IMAD.MOV R16, RZ, RZ, -R16 ;  /* 0x000000ffff10b224 */ /* 0x000fe200078e0a10 */
[----:B------:R-:W-:Y:S01]  /*175e0*/  ISETP.GT.U32.AND P3, PT, R10, R13, PT ;  /* 0x0000000d0a00720c */ /* 0x000fe20003f64070 */
[----:B------:R-:W-:Y:S01]  /*175f0*/  @!P1 IMAD.MOV R3, RZ, RZ, -R3 ;  /* 0x000000ffff039224 */ /* 0x000fe200078e0a03 */
[----:B------:R-:W-:Y:S01]  /*17600*/  ISETP.GE.AND P1, PT, R6, RZ, PT ;  /* 0x000000ff0600720c */ /* 0x000fe20003f26270 */
[----:B------:R-:W-:Y:S01]  /*17610*/  IMAD.MOV R6, RZ, RZ, -R11 ;  /* 0x000000ffff067224 */ /* 0x000fe200078e0a0b */
[----:B------:R-:W-:Y:S01]  /*17620*/  IABS R8, R7 ;  /* 0x0000000700087213 */ /* 0x000fe20000000000 */
[----:B------:R-:W-:Y:S01]  /*17630*/  @!P6 IMAD.IADD R14, R14, 0x1, -R10 ;  /* 0x000000010e0ee824 */ /* 0x000fe200078e0a0a */
[----:B------:R-:W-:Y:S01]  /*17640*/  STL [R1+0x110], R16 ;  /* 0x0001101001007387 */ /* 0x000fe20000100800 */
[----:B------:R-:W-:-:S02]  /*17650*/  IMAD R2, R10, R6, R2 ;  /* 0x000000060a027224 */ /* 0x000fc400078e0202 */
[----:B------:R-:W-:Y:S01]  /*17660*/  IMAD.HI.U32 R5, R4, R8, RZ ;  /* 0x0000000804057227 */ /* 0x000fe200078e00ff */
[----:B------:R0:W-:Y:S02]  /*17670*/  STL [R1+0x10c], R3 ;  /* 0x00010c0301007387 */ /* 0x0001e40000100800 */
[C---:B------:R-:W-:Y:S01]  /*17680*/  ISETP.GT.U32.AND P6, PT, R10.reuse, R2, PT ;  /* 0x000000020a00720c */ /* 0x040fe20003fc4070 */
[----:B------:R-:W-:Y:S02]  /*17690*/  IMAD.MOV R5, RZ, RZ, -R5 ;  /* 0x000000ffff057224 */ /* 0x000fe400078e0a05 */
[--C-:B------:R-:W-:Y:S01]  /*176a0*/  @!P4 IMAD.IADD R9, R9, 0x1, -R10.reuse ;  /* 0x000000010909c824 */ /* 0x100fe200078e0a0a */
[----:B------:R-:W-:Y:S01]  /*176b0*/  ISETP.GE.AND P4, PT, R7, RZ, PT ;  /* 0x000000ff0700720c */ /* 0x000fe20003f86270 */
[----:B------:R-:W-:Y:S02]  /*176c0*/  @!P3 IMAD.IADD R13, R13, 0x1, -R10 ;  /* 0x000000010d0db824 */ /* 0x000fe400078e0a0a */
[----:B------:R-:W-:-:S02]  /*176d0*/  IMAD R8, R10, R5, R8 ;  /* 0x000000050a087224 */ /* 0x000fc400078e0208 */
[----:B------:R-:W-:Y:S01]  /*176e0*/  IMAD.MOV.U32 R15, RZ, RZ, R9 ;  /* 0x000000ffff0f7224 */ /* 0x000fe200078e0009 */
[----:B------:R-:W-:Y:S01]  /*176f0*/  ISETP.GT.U32.AND P3, PT, R10, R13, PT ;  /* 0x0000000d0a00720c */ /* 0x000fe20003f64070 */
[----:B------:R-:W-:Y:S02]  /*17700*/  VIADD R6, R0, 0x42 ;  /* 0x0000004200067836 */ /* 0x000fe40000000000 */
[----:B------:R-:W-:Y:S01]  /*17710*/  @!P2 IMAD.MOV R15, RZ, RZ, -R15 ;  /* 0x000000ffff0fa224 */ /* 0x000fe200078e0a0f */
[----:B------:R-:W-:Y:S01]  /*17720*/  ISETP.GT.U32.AND P2, PT, R10, R8, PT ;  /* 0x000000080a00720c */ /* 0x000fe20003f44070 */
[----:B------:R-:W-:Y:S01]  /*17730*/  @!P6 IMAD.IADD R2, R2, 0x1, -R10 ;  /* 0x000000010202e824 */ /* 0x000fe200078e0a0a */
[----:B------:R-:W-:Y:S01]  /*17740*/  IABS R12, R6 ;  /* 0x00000006000c7213 */ /* 0x000fe20000000000 */
[----:B0-----:R-:W-:Y:S01]  /*17750*/  IMAD.MOV.U32 R3, RZ, RZ, R14 ;  /* 0x000000ffff037224 */ /* 0x001fe200078e000e */
[----:B------:R-:W-:Y:S01]  /*17760*/  STL [R1+0x108], R15 ;  /* 0x0001080f01007387 */ /* 0x000fe20000100800 */
[----:B------:R-:W-:Y:S01]  /*17770*/  VIADD R11, R0, 0x43 ;  /* 0x00000043000b7836 */ /* 0x000fe20000000000 */
[----:B------:R-:W-:Y:S01]  /*17780*/  ISETP.GT.U32.AND P6, PT, R10, R2, PT ;  /* 0x000000020a00720c */ /* 0x000fe20003fc4070 */
[----:B------:R-:W-:-:S02]  /*17790*/  @!P0 IMAD.MOV R3, RZ, RZ, -R3 ;  /* 0x000000ffff038224 */ /* 0x000fc400078e0a03 */
[----:B------:R-:W-:Y:S01]  /*177a0*/  @!P3 IMAD.IADD R13, R13, 0x1, -R10 ;  /* 0x000000010d0db824 */ /* 0x000fe200078e0a0a */
[----:B------:R-:W-:Y:S01]  /*177b0*/  IABS R7, R11 ;  /* 0x0000000b00077213 */ /* 0x000fe20000000000 */
[----:B------:R-:W-:Y:S01]  /*177c0*/  VIADD R5, R0, 0x41 ;  /* 0x0000004100057836 */ /* 0x000fe20000000000 */
[----:B------:R-:W-:Y:S01]  /*177d0*/  ISETP.GE.AND P0, PT, R11, RZ, PT ;  /* 0x000000ff0b00720c */ /* 0x000fe20003f06270 */
        /* <DEDUP_REMOVED lines=46> */
[--C-:B------:R-:W-:Y:S01]  /*17ac0*/  @!P6 IMAD.IADD R7, R7, 0x1, -R10.reuse ;  /* 0x000000010707e824 */ /* 0x100fe200078e0a0a */
[----:B------:R-:W-:Y:S01]  /*17ad0*/  ISETP.GE.AND P6, PT, R14, RZ, PT ;  /* 0x000000ff0e00720c */ /* 0x000fe20003fc6270 */
[----:B------:R-:W-:-:S02]  /*17ae0*/  @!P1 IMAD.IADD R11, R11, 0x1, -R10 ;  /* 0x000000010b0b9824 */ /* 0x000fc400078e0a0a */
[----:B------:R-:W-:-:S04]  /*17af0*/  IMAD.HI.U32 R8, R4, R6, RZ ;  /* 0x0000000604087227 */ /* 0x000fc800078e00ff */
[----:B------:R-:W-:Y:S02]  /*17b00*/  @!P4 IMAD.IADD R9, R9, 0x1, -R10 ;  /* 0x000000010909c824 */ /* 0x000fe400078e0a0a */
[C---:B------:R-:W-:Y:S02]  /*17b10*/  IMAD R14, R10.reuse, R18, R16 ;  /* 0x000000120a0e7224 */ /* 0x040fe400078e0210 */
[----:B------:R-:W-:Y:S01]  /*17b20*/  IMAD.MOV R13, RZ, RZ, -R13 ;  /* 0x000000ffff0d7224 */ /* 0x000fe200078e0a0d */
[C---:B------:R-:W-:Y:S01]  /*17b30*/  ISETP.GT.U32.AND P4, PT, R10.reuse, R9, PT ;  /* 0x000000090a00720c */ /* 0x040fe20003f84070 */
[----:B0-----:R-:W-:Y:S01]  /*17b40*/  IMAD.MOV.U32 R3, RZ, RZ, R11 ;  /* 0x000000ffff037224 */ /* 0x001fe200078e000b */
[----:B------:R-:W-:Y:S01]  /*17b50*/  ISETP.GT.U32.AND P1, PT, R10, R14, PT ;  /* 0x0000000e0a00720c */ /* 0x000fe20003f24070 */
[----:B------:R-:W-:Y:S02]  /*17b60*/  IMAD.MOV.U32 R17, RZ, RZ, R7 ;  /* 0x000000ffff117224 */ /* 0x000fe400078e0007 */
[----:B------:R-:W-:-:S02]  /*17b70*/  IMAD.MOV R8, RZ, RZ, -R8 ;  /* 0x000000ffff087224 */ /* 0x000fc400078e0a08 */
[----:B------:R-:W-:Y:S02]  /*17b80*/  IMAD R15, R10, R13, R15 ;  /* 0x0000000d0a0f7224 */ /* 0x000fe400078e020f */
[----:B------:R-:W-:-:S04]  /*17b90*/  IMAD.HI.U32 R13, R4, R2, RZ ;  /* 0x00000002040d7227 */ /* 0x000fc800078e00ff */
[----:B------:R-:W-:Y:S01]  /*17ba0*/  @!P3 IMAD.MOV R3, RZ, RZ, -R3 ;  /* 0x000000ffff03b224 */ /* 0x000fe200078e0a03 */
[----:B------:R-:W-:Y:S01]  /*17bb0*/  ISETP.GE.AND P3, PT, R5, RZ, PT ;  /* 0x000000ff0500720c */ /* 0x000fe20003f66270 */
[----:B------:R-:W-:Y:S01]  /*17bc0*/  @!P0 IMAD.MOV R17, RZ, RZ, -R17 ;  /* 0x000000ffff118224 */ /* 0x000fe200078e0a11 */
[C---:B------:R-:W-:Y:S01]  /*17bd0*/  ISETP.GT.U32.AND P0, PT, R10.reuse, R15, PT ;  /* 0x0000000f0a00720c */ /* 0x040fe20003f04070 */
[C---:B------:R-:W-:Y:S02]  /*17be0*/  IMAD R5, R10.reuse, R8, R6 ;  /* 0x000000080a057224 */ /* 0x040fe400078e0206 */
[----:B------:R-:W-:Y:S01]  /*17bf0*/  IMAD.MOV R7, RZ, RZ, -R13 ;  /* 0x000000ffff077224 */ /* 0x000fe200078e0a0d */
[----:B------:R-:W-:Y:S01]  /*17c00*/  STL [R1+0xf4], R17 ;  /* 0x0000f41101007387 */ /* 0x000fe20000100800 */
[----:B------:R-:W-:Y:S01]  /*17c10*/  @!P4 IMAD.IADD R9, R9, 0x1, -R10 ;  /* 0x000000010909c824 */ /* 0x000fe200078e0a0a */
[C---:B------:R-:W-:Y:S01]  /*17c20*/  ISETP.GT.U32.AND P4, PT, R10.reuse, R5, PT ;  /* 0x000000050a00720c */ /* 0x040fe20003f84070 */
[----:B------:R-:W-:Y:S01]  /*17c30*/  IMAD R2, R10, R7, R2 ;  /* 0x000000070a027224 */ /* 0x000fe200078e0202 */
[----:B------:R0:W-:Y:S01]  /*17c40*/  STL [R1+0xf0], R3 ;  /* 0x0000f00301007387 */ /* 0x0001e20000100800 */
[----:B------:R-:W-:-:S02]  /*17c50*/  @!P1 IMAD.IADD R14, R14, 0x1, -R10 ;  /* 0x000000010e0e9824 */ /* 0x000fc400078e0a0a */
[----:B------:R-:W-:Y:S02]  /*17c60*/  VIADD R6, R0, 0x3c ;  /* 0x0000003c00067836 */ /* 0x000fe40000000000 */
[--C-:B------:R-:W-:Y:S01]  /*17c70*/  @!P0 IMAD.IADD R15, R15, 0x1, -R10.reuse ;  /* 0x000000010f0f8824 */ /* 0x100fe200078e0a0a */
[----:B------:R-:W-:Y:S01]  /*17c80*/  ISETP.GT.U32.AND P1, PT, R10, R14, PT ;  /* 0x0000000e0a00720c */ /* 0x000fe20003f24070 */
[C---:B------:R-:W-:Y:S01]  /*17c90*/  VIADD R7, R0.reuse, 0x3b ;  /* 0x0000003b00077836 */ /* 0x040fe20000000000 */
[----:B------:R-:W-:Y:S01]  /*17ca0*/  IABS R13, R6 ;  /* 0x00000006000d7213 */ /* 0x000fe20000000000 */
[----:B------:R-:W-:Y:S01]  /*17cb0*/  VIADD R8, R0, 0x3a ;  /* 0x0000003a00087836 */ /* 0x000fe20000000000 */
[C---:B------:R-:W-:Y:S01]  /*17cc0*/  ISETP.GT.U32.AND P0, PT, R10.reuse, R15, PT ;  /* 0x0000000f0a00720c */ /* 0x040fe20003f04070 */
[----:B0-----:R-:W-:Y:S01]  /*17cd0*/  IMAD.MOV.U32 R3, RZ, RZ, R9 ;  /* 0x000000ffff037224 */ /* 0x001fe200078e0009 */
[----:B------:R-:W-:Y:S01]  /*17ce0*/  IABS R9, R7 ;  /* 0x0000000700097213 */ /* 0x000fe20000000000 */
[----:B------:R-:W-:Y:S01]  /*17cf0*/  @!P4 IMAD.IADD R5, R5, 0x1, -R10 ;  /* 0x000000010505c824 */ /* 0x000fe200078e0a0a */
[----:B------:R-:W-:Y:S01]  /*17d00*/  IABS R11, R8 ;  /* 0x00000008000b7213 */ /* 0x000fe20000000000 */
[----:B------:R-:W-:Y:S01]  /*17d10*/  @!P5 IMAD.MOV R3, RZ, RZ, -R3 ;  /* 0x000000ffff03d224 */ /* 0x000fe200078e0a03 */
[----:B------:R-:W-:Y:S01]  /*17d20*/  ISETP.GT.U32.AND P5, PT, R10, R2, PT ;  /* 0x000000020a00720c */ /* 0x000fe20003fa4070 */
[----:B------:R-:W-:Y:S01]  /*17d30*/  IMAD.HI.U32 R16, R4, R13, RZ ;  /* 0x0000000d04107227 */ /* 0x000fe200078e00ff */
[----:B------:R-:W-:-:S02]  /*17d40*/  ISETP.GT.U32.AND P4, PT, R10, R5, PT ;  /* 0x000000050a00720c */ /* 0x000fc40003f84070 */
[----:B------:R0:W-:Y:S01]  /*17d50*/  STL [R1+0xec], R3 ;  /* 0x0000ec0301007387 */ /* 0x0001e20000100800 */
[----:B------:R-:W-:Y:S01]  /*17d60*/  @!P1 IMAD.IADD R14, R14, 0x1, -R10 ;  /* 0x000000010e0e9824 */ /* 0x000fe200078e0a0a */
[----:B------:R-:W-:Y:S01]  /*17d70*/  ISETP.GE.AND P1, PT, R12, RZ, PT ;  /* 0x000000ff0c00720c */ /* 0x000fe20003f26270 */
[----:B------:R-:W-:Y:S02]  /*17d80*/  IMAD.MOV R16, RZ, RZ, -R16 ;  /* 0x000000ffff107224 */ /* 0x000fe400078e0a10 */
[----:B------:R-:W-:-:S04]  /*17d90*/  IMAD.HI.U32 R12, R4, R9, RZ ;  /* 0x00000009040c7227 */ /* 0x000fc800078e00ff */
[----:B------:R-:W-:Y:S02]  /*17da0*/  @!P5 IMAD.IADD R2, R2, 0x1, -R10 ;  /* 0x000000010202d824 */ /* 0x000fe400078e0a0a */
[C---:B------:R-:W-:Y:S02]  /*17db0*/  IMAD R13, R10.reuse, R16, R13 ;  /* 0x000000100a0d7224 */ /* 0x040fe400078e020d */
[----:B------:R-:W-:Y:S01]  /*17dc0*/  IMAD.MOV R12, RZ, RZ, -R12 ;  /* 0x000000ffff0c7224 */ /* 0x000fe200078e0a0c */
[----:B------:R-:W-:Y:S01]  /*17dd0*/  ISETP.GT.U32.AND P5, PT, R10, R2, PT ;  /* 0x000000020a00720c */ /* 0x000fe20003fa4070 */
[--C-:B------:R-:W-:Y:S01]  /*17de0*/  @!P4 IMAD.IADD R5, R5, 0x1, -R10.reuse ;  /* 0x000000010505c824 */ /* 0x100fe200078e0a0a */
[----:B------:R-:W-:Y:S01]  /*17df0*/  ISETP.GE.AND P4, PT, R8, RZ, PT ;  /* 0x000000ff0800720c */ /* 0x000fe20003f86270 */
[----:B------:R-:W-:Y:S01]  /*17e00*/  @!P0 IMAD.IADD R15, R15, 0x1, -R10 ;  /* 0x000000010f0f8824 */ /* 0x000fe200078e0a0a */
[C---:B------:R-:W-:Y:S01]  /*17e10*/  ISETP.GT.U32.AND P0, PT, R10.reuse, R13, PT ;  /* 0x0000000d0a00720c */ /* 0x040fe20003f04070 */
[----:B------:R-:W-:-:S02]  /*17e20*/  IMAD R8, R10, R12, R9 ;  /* 0x0000000c0a087224 */ /* 0x000fc400078e0209 */
[----:B------:R-:W-:Y:S02]  /*17e30*/  IMAD.MOV.U32 R17, RZ, RZ, R14 ;  /* 0x000000ffff117224 */ /* 0x000fe400078e000e */
[----:B0-----:R-:W-:Y:S02]  /*17e40*/  IMAD.MOV.U32 R3, RZ, RZ, R15 ;  /* 0x000000ffff037224 */ /* 0x001fe400078e000f */
[----:B------:R-:W-:Y:S01]  /*17e50*/  @!P2 IMAD.MOV R17, RZ, RZ, -R17 ;  /* 0x000000ffff11a224 */ /* 0x000fe200078e0a11 */
[----:B------:R-:W-:Y:S01]  /*17e60*/  ISETP.GE.AND P2, PT, R6, RZ, PT ;  /* 0x000000ff0600720c */ /* 0x000fe20003f46270 */
[--C-:B------:R-:W-:Y:S01]  /*17e70*/  @!P5 IMAD.IADD R2, R2, 0x1, -R10.reuse ;  /* 0x000000010202d824 */ /* 0x100fe200078e0a0a */
[----:B------:R-:W-:Y:S01]  /*17e80*/  ISETP.GT.U32.AND P5, PT, R10, R8, PT ;  /* 0x000000080a00720c */ /* 0x000fe20003fa4070 */
[----:B------:R-:W-:Y:S01]  /*17e90*/  VIADD R6, R0, 0x39 ;  /* 0x0000003900067836 */ /* 0x000fe20000000000 */
[----:B------:R-:W-:Y:S01]  /*17ea0*/  STL [R1+0xe8], R17 ;  /* 0x0000e81101007387 */ /* 0x000fe20000100800 */
[----:B------:R-:W-:-:S02]  /*17eb0*/  @!P0 IMAD.IADD R13, R13, 0x1, -R10 ;  /* 0x000000010d0d8824 */ /* 0x000fc400078e0a0a */
[----:B------:R-:W-:Y:S01]  /*17ec0*/  IMAD.HI.U32 R14, R4, R11, RZ ;  /* 0x0000000b040e7227 */ /* 0x000fe200078e00ff */
[----:B------:R-:W-:Y:S02]  /*17ed0*/  IABS R9, R6 ;  /* 0x0000000600097213 */ /* 0x000fe40000000000 */
[----:B------:R-:W-:Y:S01]  /*17ee0*/  ISETP.GT.U32.AND P0, PT, R10, R13, PT ;  /* 0x0000000d0a00720c */ /* 0x000fe20003f04070 */
[----:B------:R-:W-:Y:S01]  /*17ef0*/  @!P6 IMAD.MOV R3, RZ, RZ, -R3 ;  /* 0x000000ffff03e224 */ /* 0x000fe200078e0a03 */
[----:B------:R-:W-:Y:S01]  /*17f00*/  ISETP.GE.AND P6, PT, R7, RZ, PT ;  /* 0x000000ff0700720c */ /* 0x000fe20003fc6270 */
[----:B------:R-:W-:Y:S02]  /*17f10*/  IMAD.MOV R14, RZ, RZ, -R14 ;  /* 0x000000ffff0e7224 */ /* 0x000fe400078e0a0e */
[----:B------:R-:W-:Y:S01]  /*17f20*/  @!P5 IMAD.IADD R8, R8, 0x1, -R10 ;  /* 0x000000010808d824 */ /* 0x000fe200078e0a0a */
[----:B------:R0:W-:Y:S01]  /*17f30*/  STL [R1+0xe4], R3 ;  /* 0x0000e40301007387 */ /* 0x0001e20000100800 */
[----:B------:R-:W-:-:S03]  /*17f40*/  IMAD.HI.U32 R7, R4, R9, RZ ;  /* 0x0000000904077227 */ /* 0x000fc600078e00ff */
[C---:B------:R-:W-:Y:S01]  /*17f50*/  ISETP.GT.U32.AND P5, PT, R10.reuse, R8, PT ;  /* 0x000000080a00720c */ /* 0x040fe20003fa4070 */
[----:B------:R-:W-:Y:S02]  /*17f60*/  IMAD R11, R10, R14, R11 ;  /* 0x0000000e0a0b7224 */ /* 0x000fe400078e020b */
[----:B------:R-:W-:Y:S02]  /*17f70*/  IMAD.MOV.U32 R15, RZ, RZ, R5 ;  /* 0x000000ffff0f7224 */ /* 0x000fe400078e0005 */
[----:B------:R-:W-:Y:S02]  /*17f80*/  VIADD R5, R0, 0x38 ;  /* 0x0000003800057836 */ /* 0x000fe40000000000 */
[----:B------:R-:W-:Y:S02]  /*17f90*/  IMAD.MOV R7, RZ, RZ, -R7 ;  /* 0x000000ffff077224 */ /* 0x000fe400078e0a07 */
[--C-:B------:R-:W-:Y:S01]  /*17fa0*/  @!P0 IMAD.IADD R13, R13, 0x1, -R10.reuse ;  /* 0x000000010d0d8824 */ /* 0x100fe200078e0a0a */
[C---:B------:R-:W-:Y:S01]  /*17fb0*/  ISETP.GT.U32.AND P0, PT, R10.reuse, R11, PT ;  /* 0x0000000b0a00720c */ /* 0x040fe20003f04070 */
[----:B------:R-:W-:Y:S01]  /*17fc0*/  IMAD R9, R10, R7, R9 ;  /* 0x000000070a097224 */ /* 0x000fe200078e0209 */
[----:B------:R-:W-:Y:S01]  /*17fd0*/  IABS R22, R5 ;  /* 0x0000000500167213 */ /* 0x000fe20000000000 */
[----:B------:R-:W-:-:S02]  /*17fe0*/  @!P5 IMAD.IADD R8, R8, 0x1, -R10 ;  /* 0x000000010808d824 */ /* 0x000fc400078e0a0a */
[----:B0-----:R-:W-:Y:S01]  /*17ff0*/  IMAD.MOV.U32 R3, RZ, RZ, R2 ;  /* 0x000000ffff037224 */ /* 0x001fe200078e0002 */
[----:B------:R-:W-:Y:S01]  /*18000*/  ISETP.GT.U32.AND P5, PT, R10, R9, PT ;  /* 0x000000090a00720c */ /* 0x000fe20003fa4070 */
[----:B------:R-:W-:-:S04]  /*18010*/  IMAD.HI.U32 R2, R4, R22, RZ ;  /* 0x0000001604027227 */ /* 0x000fc800078e00ff */
[----:B------:R-:W-:Y:S02]  /*18020*/  IMAD.MOV R2, RZ, RZ, -R2 ;  /* 0x000000ffff027224 */ /* 0x000fe400078e0a02 */
[----:B------:R-:W-:Y:S01]  /*18030*/  @!P1 IMAD.MOV R3, RZ, RZ, -R3 ;  /* 0x000000ffff039224 */ /* 0x000fe200078e0a03 */
[----:B------:R-:W-:Y:S01]  /*18040*/  ISETP.GE.AND P1, PT, R5, RZ, PT ;  /* 0x000000ff0500720c */ /* 0x000fe20003f26270 */
[----:B------:R-:W-:Y:S02]  /*18050*/  @!P0 IMAD.IADD R11, R11, 0x1, -R10 ;  /* 0x000000010b0b8824 */ /* 0x000fe400078e0a0a */
[----:B------:R-:W-:Y:S02]  /*18060*/  VIADD R5, R0, 0x37 ;  /* 0x0000003700057836 */ /* 0x000fe40000000000 */
[C---:B------:R-:W-:Y:S01]  /*18070*/  IMAD R22, R10.reuse, R2, R22 ;  /* 0x000000020a167224 */ /* 0x040fe200078e0216 */
[----:B------:R-:W-:Y:S01]  /*18080*/  ISETP.GT.U32.AND P0, PT, R10, R11, PT ;  /* 0x0000000b0a00720c */ /* 0x000fe20003f04070 */
[----:B------:R-:W-:Y:S01]  /*18090*/  IMAD.MOV.U32 R14, RZ, RZ, R13 ;  /* 0x000000ffff0e7224 */ /* 0x000fe200078e000d */
[----:B------:R-:W-:Y:S01]  /*180a0*/  IABS R12, R5 ;  /* 0x00000005000c7213 */ /* 0x000fe20000000000 */
[----:B------:R-:W-:-:S02]  /*180b0*/  @!P5 IMAD.IADD R9, R9, 0x1, -R10 ;  /* 0x000000010909d824 */ /* 0x000fc400078e0a0a */
[----:B------:R-:W-:Y:S01]  /*180c0*/  @!P2 IMAD.MOV R14, RZ, RZ, -R14 ;  /* 0x000000ffff0ea224 */ /* 0x000fe200078e0a0e */
[----:B------:R-:W-:Y:S01]  /*180d0*/  ISETP.GT.U32.AND P2, PT, R10, R22, PT ;  /* 0x000000160a00720c */ /* 0x000fe20003f44070 */
[----:B------:R-:W-:Y:S01]  /*180e0*/  IMAD.HI.U32 R7, R4, R12, RZ ;  /* 0x0000000c04077227 */ /* 0x000fe200078e00ff */
[----:B------:R-:W-:-:S03]  /*180f0*/  ISETP.GT.U32.AND P5, PT, R10, R9, PT ;  /* 0x000000090a00720c */ /* 0x000fc60003fa4070 */
        /* <DEDUP_REMOVED lines=9> */
[--C-:B------:R-:W-:Y:S01]  /*18190*/  @!P2 IMAD.IADD R22, R22, 0x1, -R10.reuse ;  /* 0x000000011616a824 */ /* 0x100fe200078e0a0a */
[----:B------:R-:W-:Y:S01]  /*181a0*/  IABS R6, R20 ;  /* 0x0000001400067213 */ /* 0x000fe20000000000 */
[----:B------:R1:W-:Y:S01]  /*181b0*/  STL [R1+0xdc], R3 ;  /* 0x0000dc0301007387 */ /* 0x0003e20000100800 */
[----:B------:R-:W-:Y:S01]  /*181c0*/  @!P5 IMAD.IADD R9, R9, 0x1, -R10 ;  /* 0x000000010909d824 */ /* 0x000fe200078e0a0a */
[----:B------:R-:W-:Y:S01]  /*181d0*/  ISETP.GT.U32.AND P5, PT, R10, R12, PT ;  /* 0x0000000c0a00720c */ /* 0x000fe20003fa4070 */
[----:B------:R-:W-:Y:S01]  /*181e0*/  IMAD.HI.U32 R2, R4, R16, RZ ;  /* 0x0000001004027227 */ /* 0x000fe200078e00ff */
[----:B------:R-:W-:Y:S01]  /*181f0*/  ISETP.GT.U32.AND P2, PT, R10, R22, PT ;  /* 0x000000160a00720c */ /* 0x000fe20003f44070 */
[----:B------:R-:W-:Y:S01]  /*18200*/  STL [R1+0xd8], R14 ;  /* 0x0000d80e01007387 */ /* 0x000fe20000100800 */
[----:B0-----:R-:W-:Y:S01]  /*18210*/  IABS R15, R21 ;  /* 0x00000015000f7213 */ /* 0x001fe20000000000 */
[----:B------:R-:W-:Y:S01]  /*18220*/  IMAD.MOV R2, RZ, RZ, -R2 ;  /* 0x000000ffff027224 */ /* 0x000fe200078e0a02 */
[----:B------:R-:W-:Y:S01]  /*18230*/  IABS R7, R19 ;  /* 0x0000001300077213 */ /* 0x000fe20000000000 */
[----:B------:R-:W-:-:S02]  /*18240*/  VIADD R13, R0, 0x31 ;  /* 0x00000031000d7836 */ /* 0x000fc40000000000 */
[----:B-1----:R-:W-:Y:S02]  /*18250*/  IMAD.MOV.U32 R3, RZ, RZ, R8 ;  /* 0x000000ffff037224 */ /* 0x002fe400078e0008 */
[----:B------:R-:W-:-:S04]  /*18260*/  IMAD.HI.U32 R8, R4, R6, RZ ;  /* 0x0000000604087227 */ /* 0x000fc800078e00ff */
[----:B------:R-:W-:Y:S02]  /*18270*/  IMAD.MOV R8, RZ, RZ, -R8 ;  /* 0x000000ffff087224 */ /* 0x000fe400078e0a08 */
[C---:B------:R-:W-:Y:S01]  /*18280*/  IMAD R16, R10.reuse, R2, R16 ;  /* 0x000000020a107224 */ /* 0x040fe200078e0210 */
[----:B------:R-:W-:Y:S01]  /*18290*/  IABS R2, R13 ;  /* 0x0000000d00027213 */ /* 0x000fe20000000000 */
[----:B------:R-:W-:Y:S02]  /*182a0*/  IMAD R6, R10, R8, R6 ;  /* 0x000000080a067224 */ /* 0x000fe400078e0206 */
        /* <DEDUP_REMOVED lines=10> */
[----:B------:R-:W-:Y:S01]  /*18350*/  IMAD.HI.U32 R8, R4, R7, RZ ;  /* 0x0000000704087227 */ /* 0x000fe200078e00ff */
[----:B------:R-:W-:-:S03]  /*18360*/  IABS R18, R5 ;  /* 0x0000000500127213 */ /* 0x000fc60000000000 */
[----:B0-----:R-:W-:Y:S02]  /*18370*/  IMAD.MOV.U32 R3, RZ, RZ, R11 ;  /* 0x000000ffff037224 */ /* 0x001fe400078e000b */
[----:B------:R-:W-:Y:S02]  /*18380*/  IMAD R15, R10, R24, R15 ;  /* 0x000000180a0f7224 */ /* 0x000fe400078e020f */
[----:B------:R-:W-:Y:S02]  /*18390*/  @!P4 IMAD.MOV R3, RZ, RZ, -R3 ;  /* 0x000000ffff03c224 */ /* 0x000fe400078e0a03 */
[--C-:B------:R-:W-:Y:S01]  /*183a0*/  @!P2 IMAD.IADD R16, R16, 0x1, -R10.reuse ;  /* 0x000000011010a824 */ /* 0x100fe200078e0a0a */
[----:B------:R-:W-:Y:S01]  /*183b0*/  ISETP.GT.U32.AND P2, PT, R10, R15, PT ;  /* 0x0000000f0a00720c */ /* 0x000fe20003f44070 */
[----:B------:R-:W-:Y:S01]  /*183c0*/  @!P5 IMAD.IADD R6, R6, 0x1, -R10 ;  /* 0x000000010606d824 */ /* 0x000fe200078e0a0a */
[----:B------:R0:W-:Y:S01]  /*183d0*/  STL [R1+0xd0], R3 ;  /* 0x0000d00301007387 */ /* 0x0001e20000100800 */
[----:B------:R-:W-:Y:S01]  /*183e0*/  IMAD.HI.U32 R23, R4, R18, RZ ;  /* 0x0000001204177227 */ /* 0x000fe200078e00ff */
[----:B------:R-:W-:-:S02]  /*183f0*/  ISETP.GT.U32.AND P5, PT, R10, R12, PT ;  /* 0x0000000c0a00720c */ /* 0x000fc40003fa4070 */
[----:B------:R-:W-:Y:S01]  /*18400*/  ISETP.GT.U32.AND P4, PT, R10, R16, PT ;  /* 0x000000100a00720c */ /* 0x000fe20003f84070 */
[----:B------:R-:W-:Y:S02]  /*18410*/  IMAD.MOV R23, RZ, RZ, -R23 ;  /* 0x000000ffff177224 */ /* 0x000fe400078e0a17 */
[----:B------:R-:W-:-:S04]  /*18420*/  IMAD.HI.U32 R14, R4, R2, RZ ;  /* 0x00000002040e7227 */ /* 0x000fc800078e00ff */
[----:B0-----:R-:W-:Y:S02]  /*18430*/  IMAD.MOV.U32 R3, RZ, RZ, R9 ;  /* 0x000000ffff037224 */ /* 0x001fe400078e0009 */
[----:B------:R-:W-:Y:S02]  /*18440*/  IMAD.MOV R24, RZ, RZ, -R8 ;  /* 0x000000ffff187224 */ /* 0x000fe400078e0a08 */
[----:B------:R-:W-:Y:S01]  /*18450*/  @!P3 IMAD.MOV R3, RZ, RZ, -R3 ;  /* 0x000000ffff03b224 */ /* 0x000fe200078e0a03 */
[C---:B------:R-:W-:Y:S01]  /*18460*/  ISETP.GT.U32.AND P3, PT, R10.reuse, R6, PT ;  /* 0x000000060a00720c */ /* 0x040fe20003f64070 */
[C---:B------:R-:W-:Y:S02]  /*18470*/  IMAD R8, R10.reuse, R23, R18 ;  /* 0x000000170a087224 */ /* 0x040fe400078e0212 */
[----:B------:R-:W-:Y:S01]  /*18480*/  IMAD.MOV R18, RZ, RZ, -R14 ;  /* 0x000000ffff127224 */ /* 0x000fe200078e0a0e */
[----:B------:R0:W-:Y:S01]  /*18490*/  STL [R1+0xcc], R3 ;  /* 0x0000cc0301007387 */ /* 0x0001e20000100800 */
[----:B------:R-:W-:-:S02]  /*184a0*/  IMAD R7, R10, R24, R7 ;  /* 0x000000180a077224 */ /* 0x000fc400078e0207 */
[----:B------:R-:W-:Y:S02]  /*184b0*/  IMAD R2, R10, R18, R2 ;  /* 0x000000120a027224 */ /* 0x000fe400078e0202 */
[--C-:B------:R-:W-:Y:S02]  /*184c0*/  @!P2 IMAD.IADD R15, R15, 0x1, -R10.reuse ;  /* 0x000000010f0fa824 */ /* 0x100fe400078e0a0a */
[--C-:B------:R-:W-:Y:S01]  /*184d0*/  @!P5 IMAD.IADD R12, R12, 0x1, -R10.reuse ;  /* 0x000000010c0cd824 */ /* 0x100fe200078e0a0a */
[----:B------:R-:W-:Y:S01]  /*184e0*/  ISETP.GT.U32.AND P5, PT, R10, R7, PT ;  /* 0x000000070a00720c */ /* 0x000fe20003fa4070 */
[----:B------:R-:W-:Y:S01]  /*184f0*/  @!P3 IMAD.IADD R6, R6, 0x1, -R10 ;  /* 0x000000010606b824 */ /* 0x000fe200078e0a0a */
[C---:B------:R-:W-:Y:S01]  /*18500*/  ISETP.GT.U32.AND P2, PT, R10.reuse, R15, PT ;  /* 0x0000000f0a00720c */ /* 0x040fe20003f44070 */
[----:B0-----:R-:W-:Y:S01]  /*18510*/  IMAD.MOV.U32 R3, RZ, RZ, R22 ;  /* 0x000000ffff037224 */ /* 0x001fe200078e0016 */
[----:B------:R-:W-:Y:S01]  /*18520*/  ISETP.GT.U32.AND P3, PT, R10, R2, PT ;  /* 0x000000020a00720c */ /* 0x000fe20003f64070 */
[----:B------:R-:W-:-:S02]  /*18530*/  VIADD R14, R0, 0x30 ;  /* 0x00000030000e7836 */ /* 0x000fc40000000000 */
[----:B------:R-:W-:Y:S01]  /*18540*/  @!P1 IMAD.MOV R3, RZ, RZ, -R3 ;  /* 0x000000ffff039224 */ /* 0x000fe200078e0a03 */
[----:B------:R-:W-:Y:S01]  /*18550*/  ISETP.GT.U32.AND P1, PT, R10, R8, PT ;  /* 0x000000080a00720c */ /* 0x000fe20003f24070 */
[----:B------:R-:W-:Y:S01]  /*18560*/  VIADD R11, R0, 0x2f ;  /* 0x0000002f000b7836 */ /* 0x000fe20000000000 */
[----:B------:R-:W-:Y:S01]  /*18570*/  IABS R18, R14 ;  /* 0x0000000e00127213 */ /* 0x000fe20000000000 */
[--C-:B------:R-:W-:Y:S01]  /*18580*/  @!P4 IMAD.IADD R16, R16, 0x1, -R10.reuse ;  /* 0x000000011010c824 */ /* 0x100fe200078e0a0a */
[----:B------:R0:W-:Y:S01]  /*18590*/  STL [R1+0xc8], R3 ;  /* 0x0000c80301007387 */ /* 0x0001e20000100800 */
[----:B------:R-:W-:Y:S01]  /*185a0*/  @!P5 IMAD.IADD R7, R7, 0x1, -R10 ;  /* 0x000000010707d824 */ /* 0x000fe200078e0a0a */
[----:B------:R-:W-:Y:S01]  /*185b0*/  IABS R9, R11 ;  /* 0x0000000b00097213 */ /* 0x000fe20000000000 */
[----:B------:R-:W-:Y:S01]  /*185c0*/  IMAD.MOV.U32 R17, RZ, RZ, R12 ;  /* 0x000000ffff117224 */ /* 0x000fe200078e000c */
[----:B------:R-:W-:Y:S01]  /*185d0*/  ISETP.GE.AND P4, PT, R20, RZ, PT ;  /* 0x000000ff1400720c */ /* 0x000fe20003f86270 */
[----:B------:R-:W-:Y:S01]  /*185e0*/  IMAD.HI.U32 R22, R4, R18, RZ ;  /* 0x0000001204167227 */ /* 0x000fe200078e00ff */
[----:B------:R-:W-:-:S03]  /*185f0*/  ISETP.GE.AND P5, PT, R19, RZ, PT ;  /* 0x000000ff1300720c */ /* 0x000fc60003fa6270 */
[----:B------:R-:W-:Y:S01]  /*18600*/  @!P1 IMAD.IADD R8, R8, 0x1, -R10 ;  /* 0x0000000108089824 */ /* 0x000fe200078e0a0a */
[----:B------:R-:W-:Y:S01]  /*18610*/  ISETP.GE.AND P1, PT, R5, RZ, PT ;  /* 0x000000ff0500720c */ /* 0x000fe20003f26270 */
[----:B0-----:R-:W-:Y:S02]  /*18620*/  IMAD.MOV.U32 R3, RZ, RZ, R16 ;  /* 0x000000ffff037224 */ /* 0x001fe400078e0010 */
[--C-:B------:R-:W-:Y:S01]  /*18630*/  @!P2 IMAD.IADD R15, R15, 0x1, -R10.reuse ;  /* 0x000000010f0fa824 */ /* 0x100fe200078e0a0a */
[----:B------:R-:W-:Y:S01]  /*18640*/  ISETP.GE.AND P2, PT, R21, RZ, PT ;  /* 0x000000ff1500720c */ /* 0x000fe20003f46270 */
[----:B------:R-:W-:Y:S01]  /*18650*/  @!P3 IMAD.IADD R2, R2, 0x1, -R10 ;  /* 0x000000010202b824 */ /* 0x000fe200078e0a0a */
[----:B------:R-:W-:Y:S01]  /*18660*/  ISETP.GT.U32.AND P3, PT, R10, R8, PT ;  /* 0x000000080a00720c */ /* 0x000fe20003f64070 */
[----:B------:R-:W-:Y:S01]  /*18670*/  IMAD.HI.U32 R20, R4, R9, RZ ;  /* 0x0000000904147227 */ /* 0x000fe200078e00ff */
[----:B------:R-:W-:-:S03]  /*18680*/  IABS R21, R28 ;  /* 0x0000001c00157213 */ /* 0x000fc60000000000 */
[----:B------:R-:W-:Y:S01]  /*18690*/  @!P0 IMAD.MOV R3, RZ, RZ, -R3 ;  /* 0x000000ffff038224 */ /* 0x000fe200078e0a03 */
[C---:B------:R-:W-:Y:S01]  /*186a0*/  ISETP.GT.U32.AND P0, PT, R10.reuse, R7, PT ;  /* 0x000000070a00720c */ /* 0x040fe20003f04070 */
[----:B------:R-:W-:Y:S01]  /*186b0*/  @!P6 IMAD.MOV R17, RZ, RZ, -R17 ;  /* 0x000000ffff11e224 */ /* 0x000fe200078e0a11 */
[C---:B------:R-:W-:Y:S01]  /*186c0*/  ISETP.GT.U32.AND P6, PT, R10.reuse, R2, PT ;  /* 0x000000020a00720c */ /* 0x040fe20003fc4070 */
[----:B------:R-:W-:Y:S02]  /*186d0*/  IMAD.MOV R22, RZ, RZ, -R22 ;  /* 0x000000ffff167224 */ /* 0x000fe400078e0a16 */
[----:B------:R-:W-:Y:S01]  /*186e0*/  IMAD.MOV R20, RZ, RZ, -R20 ;  /* 0x000000ffff147224 */ /* 0x000fe200078e0a14 */
[----:B------:R-:W-:Y:S01]  /*186f0*/  STL [R1+0xc4], R17 ;  /* 0x0000c41101007387 */ /* 0x000fe20000100800 */
[C---:B------:R-:W-:Y:S02]  /*18700*/  IMAD R5, R10.reuse, R22, R18 ;  /* 0x000000160a057224 */ /* 0x040fe400078e0212 */
[----:B------:R-:W-:Y:S01]  /*18710*/  IMAD.MOV.U32 R16, RZ, RZ, R6 ;  /* 0x000000ffff107224 */ /* 0x000fe200078e0006 */
[----:B------:R0:W-:Y:S01]  /*18720*/  STL [R1+0xc0], R3 ;  /* 0x0000c00301007387 */ /* 0x0001e20000100800 */
[----:B------:R-:W-:-:S02]  /*18730*/  IMAD R9, R10, R20, R9 ;  /* 0x000000140a097224 */ /* 0x000fc400078e0209 */
[----:B------:R-:W-:Y:S02]  /*18740*/  VIADD R12, R0, 0x2e ;  /* 0x0000002e000c7836 */ /* 0x000fe40000000000 */
[----:B------:R-:W-:Y:S01]  /*18750*/  @!P4 IMAD.MOV R16, RZ, RZ, -R16 ;  /* 0x000000ffff10c224 */ /* 0x000fe200078e0a10 */
[----:B------:R-:W-:Y:S01]  /*18760*/  ISETP.GT.U32.AND P4, PT, R10, R5, PT ;  /* 0x000000050a00720c */ /* 0x000fe20003f84070 */
[--C-:B------:R-:W-:Y:S01]  /*18770*/  @!P3 IMAD.IADD R8, R8, 0x1, -R10.reuse ;  /* 0x000000010808b824 */ /* 0x100fe200078e0a0a */
[----:B------:R-:W-:Y:S01]  /*18780*/  ISETP.GT.U32.AND P3, PT, R10, R9, PT ;  /* 0x000000090a00720c */ /* 0x000fe20003f64070 */
[----:B------:R-:W-:Y:S01]  /*18790*/  @!P0 IMAD.IADD R7, R7, 0x1, -R10 ;  /* 0x0000000107078824 */ /* 0x000fe200078e0a0a */
[----:B------:R-:W-:Y:S01]  /*187a0*/  STL [R1+0xbc], R16 ;  /* 0x0000bc1001007387 */ /* 0x000fe20000100800 */
[----:B0-----:R-:W-:Y:S01]  /*187b0*/  IMAD.MOV.U32 R3, RZ, RZ, R15 ;  /* 0x000000ffff037224 */ /* 0x001fe200078e000f */
[----:B------:R-:W-:Y:S01]  /*187c0*/  ISETP.GE.AND P0, PT, R14, RZ, PT ;  /* 0x000000ff0e00720c */ /* 0x000fe20003f06270 */
[----:B------:R-:W-:-:S02]  /*187d0*/  IMAD.MOV.U32 R15, RZ, RZ, R8 ;  /* 0x000000ffff0f7224 */ /* 0x000fc400078e0008 */
[----:B------:R-:W-:Y:S01]  /*187e0*/  @!P2 IMAD.MOV R3, RZ, RZ, -R3 ;  /* 0x000000ffff03a224 */ /* 0x000fe200078e0a03 */
[----:B------:R-:W-:Y:S01]  /*187f0*/  ISETP.GE.AND P2, PT, R13, RZ, PT ;  /* 0x000000ff0d00720c */ /* 0x000fe20003f46270 */
[----:B------:R-:W-:Y:S01]  /*18800*/  @!P1 IMAD.MOV R15, RZ, RZ, -R15 ;  /* 0x000000ffff0f9224 */ /* 0x000fe200078e0a0f */
[----:B------:R-:W-:Y:S01]  /*18810*/  IABS R13, R12 ;  /* 0x0000000c000d7213 */ /* 0x000fe20000000000 */
[----:B------:R-:W-:Y:S01]  /*18820*/  VIADD R6, R0, 0x2d ;  /* 0x0000002d00067836 */ /* 0x000fe20000000000 */
[----:B------:R0:W-:Y:S01]  /*18830*/  STL [R1+0xb8], R3 ;  /* 0x0000b80301007387 */ /* 0x0001e20000100800 */
[----:B------:R-:W-:Y:S01]  /*18840*/  @!P6 IMAD.IADD R2, R2, 0x1, -R10 ;  /* 0x000000010202e824 */ /* 0x000fe200078e0a0a */
[----:B------:R-:W-:Y:S01]  /*18850*/  ISETP.GE.AND P6, PT, R11, RZ, PT ;  /* 0x000000ff0b00720c */ /* 0x000fe20003fc6270 */
[----:B------:R-:W-:Y:S01]  /*18860*/  IMAD.HI.U32 R14, R4, R13, RZ ;  /* 0x0000000d040e7227 */ /* 0x000fe200078e00ff */
[----:B------:R1:W-:Y:S01]  /*18870*/  STL [R1+0xb4], R15 ;  /* 0x0000b40f01007387 */ /* 0x0003e20000100800 */
[----:B------:R-:W-:-:S02]  /*18880*/  IABS R18, R6 ;  /* 0x0000000600127213 */ /* 0x000fc40000000000 */
[----:B------:R-:W-:Y:S01]  /*18890*/  @!P4 IMAD.IADD R5, R5, 0x1, -R10 ;  /* 0x000000010505c824 */ /* 0x000fe200078e0a0a */
[----:B------:R-:W-:Y:S01]  /*188a0*/  ISETP.GE.AND P4, PT, R12, RZ, PT ;  /* 0x000000ff0c00720c */ /* 0x000fe20003f86270 */
[----:B------:R-:W-:Y:S02]  /*188b0*/  IMAD.MOV R14, RZ, RZ, -R14 ;  /* 0x000000ffff0e7224 */ /* 0x000fe400078e0a0e */
[----:B0-----:R-:W-:Y:S01]  /*188c0*/  IMAD.MOV.U32 R3, RZ, RZ, R7 ;  /* 0x000000ffff037224 */ /* 0x001fe200078e0007 */
[----:B------:R-:W-:Y:S01]  /*188d0*/  ISETP.GT.U32.AND P1, PT, R10, R5, PT ;  /* 0x000000050a00720c */ /* 0x000fe20003f24070 */
[----:B------:R-:W-:Y:S02]  /*188e0*/  @!P3 IMAD.IADD R9, R9, 0x1, -R10 ;  /* 0x000000010909b824 */ /* 0x000fe400078e0a0a */
[----:B------:R-:W-:Y:S01]  /*188f0*/  @!P5 IMAD.MOV R3, RZ, RZ, -R3 ;  /* 0x000000ffff03d224 */ /* 0x000fe200078e0a03 */
[----:B------:R-:W-:Y:S01]  /*18900*/  ISETP.GE.AND P5, PT, R6, RZ, PT ;  /* 0x000000ff0600720c */ /* 0x000fe20003fa6270 */
[C---:B------:R-:W-:Y:S01]  /*18910*/  IMAD R14, R10.reuse, R14, R13 ;  /* 0x0000000e0a0e7224 */ /* 0x040fe200078e020d */
[----:B------:R-:W-:Y:S01]  /*18920*/  ISETP.GT.U32.AND P3, PT, R10, R9, PT ;  /* 0x000000090a00720c */ /* 0x000fe20003f64070 */
[----:B------:R-:W-:Y:S01]  /*18930*/  IMAD.HI.U32 R11, R4, R18, RZ ;  /* 0x00000012040b7227 */ /* 0x000fe200078e00ff */
[----:B------:R0:W-:Y:S03]  /*18940*/  STL [R1+0xb0], R3 ;  /* 0x0000b00301007387 */ /* 0x0001e60000100800 */
[----:B------:R-:W-:-:S02]  /*18950*/  IMAD.MOV R11, RZ, RZ, -R11 ;  /* 0x000000ffff0b7224 */ /* 0x000fc400078e0a0b */
[----:B-1----:R-:W-:Y:S02]  /*18960*/  VIADD R15, R0, 0x2c ;  /* 0x0000002c000f7836 */ /* 0x002fe40000000000 */
[C---:B------:R-:W-:Y:S02]  /*18970*/  IMAD R18, R10.reuse, R11, R18 ;  /* 0x0000000b0a127224 */ /* 0x040fe400078e0212 */
[----:B------:R-:W-:Y:S01]  /*18980*/  @!P1 IMAD.IADD R5, R5, 0x1, -R10 ;  /* 0x0000000105059824 */ /* 0x000fe200078e0a0a */
[----:B------:R-:W-:Y:S01]  /*18990*/  ISETP.GE.AND P1, PT, R15, RZ, PT ;  /* 0x000000ff0f00720c */ /* 0x000fe20003f26270 */
[----:B0-----:R-:W-:Y:S01]  /*189a0*/  IMAD.MOV.U32 R3, RZ, RZ, R2 ;  /* 0x000000ffff037224 */ /* 0x001fe200078e0002 */
[----:B------:R-:W-:Y:S01]  /*189b0*/  IABS R15, R15 ;  /* 0x0000000f000f7213 */ /* 0x000fe20000000000 */
[----:B------:R-:W-:Y:S01]  /*189c0*/  @!P3 IMAD.IADD R9, R9, 0x1, -R10 ;  /* 0x000000010909b824 */ /* 0x000fe200078e0a0a */
[C---:B------:R-:W-:Y:S01]  /*189d0*/  ISETP.GT.U32.AND P3, PT, R10.reuse, R18, PT ;  /* 0x000000120a00720c */ /* 0x040fe20003f64070 */
[----:B------:R-:W-:Y:S01]  /*189e0*/  @!P2 IMAD.MOV R3, RZ, RZ, -R3 ;  /* 0x000000ffff03a224 */ /* 0x000fe200078e0a03 */
[----:B------:R-:W-:Y:S01]  /*189f0*/  ISETP.GT.U32.AND P2, PT, R10, R14, PT ;  /* 0x0000000e0a00720c */ /* 0x000fe20003f44070 */
[----:B------:R-:W-:-:S02]  /*18a00*/  VIADD R2, R0, 0x2b ;  /* 0x0000002b00027836 */ /* 0x000fc40000000000 */
[----:B------:R-:W-:Y:S01]  /*18a10*/  VIADD R7, R0, 0x2a ;  /* 0x0000002a00077836 */ /* 0x000fe20000000000 */
[----:B------:R0:W-:Y:S01]  /*18a20*/  STL [R1+0xac], R3 ;  /* 0x0000ac0301007387 */ /* 0x0001e20000100800 */
[----:B------:R-:W-:Y:S01]  /*18a30*/  IMAD.HI.U32 R8, R4, R15, RZ ;  /* 0x0000000f04087227 */ /* 0x000fe200078e00ff */
[----:B------:R-:W-:Y:S02]  /*18a40*/  IABS R6, R2 ;  /* 0x0000000200067213 */ /* 0x000fe40000000000 */
[----:B------:R-:W-:Y:S01]  /*18a50*/  IABS R12, R7 ;  /* 0x00000007000c7213 */ /* 0x000fe20000000000 */
[----:B------:R-:W-:Y:S02]  /*18a60*/  IMAD.MOV R8, RZ, RZ, -R8 ;  /* 0x000000ffff087224 */ /* 0x000fe400078e0a08 */
[--C-:B------:R-:W-:Y:S02]  /*18a70*/  @!P3 IMAD.IADD R18, R18, 0x1, -R10.reuse ;  /* 0x000000011212b824 */ /* 0x100fe400078e0a0a */
[----:B------:R-:W-:Y:S01]  /*18a80*/  @!P2 IMAD.IADD R14, R14, 0x1, -R10 ;  /* 0x000000010e0ea824 */ /* 0x000fe200078e0a0a */
[----:B------:R-:W-:Y:S01]  /*18a90*/  ISETP.GE.AND P2, PT, R2, RZ, PT ;  /* 0x000000ff0200720c */ /* 0x000fe20003f46270 */
[----:B0-----:R-:W-:Y:S01]  /*18aa0*/  IMAD.MOV.U32 R3, RZ, RZ, R5 ;  /* 0x000000ffff037224 */ /* 0x001fe200078e0005 */
[----:B------:R-:W-:Y:S01]  /*18ab0*/  ISETP.GT.U32.AND P3, PT, R10, R18, PT ;  /* 0x000000120a00720c */ /* 0x000fe20003f64070 */
[----:B------:R-:W-:-:S02]  /*18ac0*/  IMAD.MOV.U32 R5, RZ, RZ, R6 ;  /* 0x000000ffff057224 */ /* 0x000fc400078e0006 */
[----:B------:R-:W-:Y:S01]  /*18ad0*/  @!P0 IMAD.MOV R3, RZ, RZ, -R3 ;  /* 0x000000ffff038224 */ /* 0x000fe200078e0a03 */
[C---:B------:R-:W-:Y:S01]  /*18ae0*/  ISETP.GT.U32.AND P0, PT, R10.reuse, R14, PT ;  /* 0x0000000e0a00720c */ /* 0x040fe20003f04070 */
[----:B------:R-:W-:Y:S02]  /*18af0*/  IMAD R15, R10, R8, R15 ;  /* 0x000000080a0f7224 */ /* 0x000fe400078e020f */
[C---:B------:R-:W-:Y:S01]  /*18b00*/  IMAD.HI.U32 R2, R4.reuse, R12, RZ ;  /* 0x0000000c04027227 */ /* 0x040fe200078e00ff */
[----:B------:R0:W-:Y:S03]  /*18b10*/  STL [R1+0xa8], R3 ;  /* 0x0000a80301007387 */ /* 0x0001e60000100800 */
[----:B------:R-:W-:-:S04]  /*18b20*/  IMAD.HI.U32 R6, R4, R5, RZ ;  /* 0x0000000504067227 */ /* 0x000fc800078e00ff */
[----:B------:R-:W-:Y:S02]  /*18b30*/  IMAD.MOV R6, RZ, RZ, -R6 ;  /* 0x000000ffff067224 */ /* 0x000fe400078e0a06 */
[--C-:B------:R-:W-:Y:S01]  /*18b40*/  @!P0 IMAD.IADD R14, R14, 0x1, -R10.reuse ;  /* 0x000000010e0e8824 */ /* 0x100fe200078e0a0a */
[----:B------:R-:W-:Y:S01]  /*18b50*/  ISETP.GT.U32.AND P0, PT, R10, R15, PT ;  /* 0x0000000f0a00720c */ /* 0x000fe20003f04070 */
[----:B0-----:R-:W-:Y:S02]  /*18b60*/  IMAD.MOV.U32 R3, RZ, RZ, R9 ;  /* 0x000000ffff037224 */ /* 0x001fe400078e0009 */
[----:B------:R-:W-:Y:S02]  /*18b70*/  @!P3 IMAD.IADD R18, R18, 0x1, -R10 ;  /* 0x000000011212b824 */ /* 0x000fe400078e0a0a */
[----:B------:R-:W-:Y:S01]  /*18b80*/  @!P6 IMAD.MOV R3, RZ, RZ, -R3 ;  /* 0x000000ffff03e224 */ /* 0x000fe200078e0a03 */
[----:B------:R-:W-:Y:S01]  /*18b90*/  ISETP.GE.AND P6, PT, R7, RZ, PT ;  /* 0x000000ff0700720c */ /* 0x000fe20003fc6270 */
[----:B------:R-:W-:-:S02]  /*18ba0*/  IMAD.MOV R7, RZ, RZ, -R2 ;  /* 0x000000ffff077224 */ /* 0x000fc400078e0a02 */
[C---:B------:R-:W-:Y:S01]  /*18bb0*/  IMAD R2, R10.reuse, R6, R5 ;  /* 0x000000060a027224 */ /* 0x040fe200078e0205 */
[----:B------:R0:W-:Y:S01]  /*18bc0*/  STL [R1+0xa4], R3 ;  /* 0x0000a40301007387 */ /* 0x0001e20000100800 */
[C---:B------:R-:W-:Y:S02]  /*18bd0*/  IMAD R12, R10.reuse, R7, R12 ;  /* 0x000000070a0c7224 */ /* 0x040fe400078e020c */
[----:B------:R-:W-:Y:S01]  /*18be0*/  @!P0 IMAD.IADD R15, R15, 0x1, -R10 ;  /* 0x000000010f0f8824 */ /* 0x000fe200078e0a0a */
[----:B------:R-:W-:Y:S01]  /*18bf0*/  ISETP.GT.U32.AND P3, PT, R10, R2, PT ;  /* 0x000000020a00720c */ /* 0x000fe20003f64070 */
[C---:B------:R-:W-:Y:S02]  /*18c00*/  VIADD R5, R0.reuse, 0x29 ;  /* 0x0000002900057836 */ /* 0x040fe40000000000 */
[----:B------:R-:W-:Y:S01]  /*18c10*/  VIADD R9, R0, 0x27 ;  /* 0x0000002700097836 */ /* 0x000fe20000000000 */
[----:B------:R-:W-:Y:S01]  /*18c20*/  ISETP.GT.U32.AND P0, PT, R10, R15, PT ;  /* 0x0000000f0a00720c */ /* 0x000fe20003f04070 */
[C---:B------:R-:W-:Y:S01]  /*18c30*/  VIADD R13, R0.reuse, 0x28 ;  /* 0x00000028000d7836 */ /* 0x040fe20000000000 */
[----:B------:R-:W-:Y:S01]  /*18c40*/  IABS R8, R5 ;  /* 0x0000000500087213 */ /* 0x000fe20000000000 */
[----:B0-----:R-:W-:Y:S01]  /*18c50*/  IMAD.MOV.U32 R3, RZ, RZ, R14 ;  /* 0x000000ffff037224 */ /* 0x001fe200078e000e */
[----:B------:R-:W-:Y:S01]  /*18c60*/  IABS R11, R9 ;  /* 0x00000009000b7213 */ /* 0x000fe20000000000 */
[----:B------:R-:W-:Y:S01]  /*18c70*/  VIADD R6, R0, 0x26 ;  /* 0x0000002600067836 */ /* 0x000fe20000000000 */
[----:B------:R-:W-:Y:S01]  /*18c80*/  IABS R16, R13 ;  /* 0x0000000d00107213 */ /* 0x000fe20000000000 */
[----:B------:R-:W-:Y:S01]  /*18c90*/  @!P4 IMAD.MOV R3, RZ, RZ, -R3 ;  /* 0x000000ffff03c224 */ /* 0x000fe200078e0a03 */
[----:B------:R-:W-:Y:S01]  /*18ca0*/  ISETP.GT.U32.AND P4, PT, R10, R12, PT ;  /* 0x0000000c0a00720c */ /* 0x000fe20003f84070 */
[----:B------:R-:W-:Y:S01]  /*18cb0*/  IMAD.HI.U32 R14, R4, R8, RZ ;  /* 0x00000008040e7227 */ /* 0x000fe200078e00ff */
[----:B------:R-:W-:-:S02]  /*18cc0*/  IABS R7, R6 ;  /* 0x0000000600077213 */ /* 0x000fc40000000000 */
[----:B------:R0:W-:Y:S01]  /*18cd0*/  STL [R1+0xa0], R3 ;  /* 0x0000a00301007387 */ /* 0x0001e20000100800 */
[----:B------:R-:W-:Y:S02]  /*18ce0*/  @!P3 IMAD.IADD R2, R2, 0x1, -R10 ;  /* 0x000000010202b824 */ /* 0x000fe400078e0a0a */
[----:B------:R-:W-:Y:S02]  /*18cf0*/  IMAD.MOV R14, RZ, RZ, -R14 ;  /* 0x000000ffff0e7224 */ /* 0x000fe400078e0a0e */
[--C-:B------:R-:W-:Y:S01]  /*18d00*/  @!P0 IMAD.IADD R15, R15, 0x1, -R10.reuse ;  /* 0x000000010f0f8824 */ /* 0x100fe200078e0a0a */
[----:B------:R-:W-:Y:S01]  /*18d10*/  ISETP.GT.U32.AND P3, PT, R10, R2, PT ;  /* 0x000000020a00720c */ /* 0x000fe20003f64070 */
[----:B------:R-:W-:Y:S02]  /*18d20*/  VIADD R17, R0, 0x4 ;  /* 0x0000000400117836 */ /* 0x000fe40000000000 */
[----:B------:R-:W-:Y:S02]  /*18d30*/  @!P4 IMAD.IADD R12, R12, 0x1, -R10 ;  /* 0x000000010c0cc824 */ /* 0x000fe400078e0a0a */
[----:B0-----:R-:W-:Y:S01]  /*18d40*/  IMAD.MOV.U32 R3, RZ, RZ, R18 ;  /* 0x000000ffff037224 */ /* 0x001fe200078e0012 */
[----:B------:R-:W-:Y:S01]  /*18d50*/  IABS R22, R17 ;  /* 0x0000001100167213 */ /* 0x000fe20000000000 */
        /* <DEDUP_REMOVED lines=22> */
[C---:B------:R-:W-:Y:S01]  /*18ec0*/  IMAD R7, R10.reuse, R14, R7 ;  /* 0x0000000e0a077224 */ /* 0x040fe200078e0207 */
[----:B------:R-:W-:Y:S01]  /*18ed0*/  IABS R14, R8 ;  /* 0x00000008000e7213 */ /* 0x000fe20000000000 */
[----:B------:R-:W-:Y:S01]  /*18ee0*/  IMAD.MOV.U32 R15, RZ, RZ, R2 ;  /* 0x000000ffff0f7224 */ /* 0x000fe200078e0002 */
[----:B------:R-:W-:Y:S01]  /*18ef0*/  ISETP.GT.U32.AND P1, PT, R10, R13, PT ;  /* 0x0000000d0a00720c */ /* 0x000fe20003f24070 */
[----:B0-----:R-:W-:-:S02]  /*18f00*/  IMAD.MOV.U32 R3, RZ, RZ, R12 ;  /* 0x000000ffff037224 */ /* 0x001fc400078e000c */
[----:B------:R-:W-:Y:S02]  /*18f10*/  @!P0 IMAD.IADD R5, R5, 0x1, -R10 ;  /* 0x0000000105058824 */ /* 0x000fe400078e0a0a */
        /* <DEDUP_REMOVED lines=19> */
[----:B------:R-:W-:-:S04]  /*19050*/  IMAD.HI.U32 R12, R4, R18, RZ ;  /* 0x00000012040c7227 */ /* 0x000fc800078e00ff */
[----:B------:R-:W-:Y:S01]  /*19060*/  @!P0 IMAD.IADD R5, R5, 0x1, -R10 ;  /* 0x0000000105058824 */ /* 0x000fe200078e0a0a */
[----:B------:R-:W-:Y:S01]  /*19070*/  ISETP.GE.AND P0, PT, R6, RZ, PT ;  /* 0x000000ff0600720c */ /* 0x000fe20003f06270 */
[----:B------:R-:W-:Y:S02]  /*19080*/  IMAD.MOV R12, RZ, RZ, -R12 ;  /* 0x000000ffff0c7224 */ /* 0x000fe400078e0a0c */
[----:B0-----:R-:W-:Y:S02]  /*19090*/  IMAD.MOV.U32 R3, RZ, RZ, R5 ;  /* 0x000000ffff037224 */ /* 0x001fe400078e0005 */
        /* <DEDUP_REMOVED lines=20> */
[----:B------:R-:W-:-:S04]  /*191e0*/  IMAD.HI.U32 R9, R4, R15, RZ ;  /* 0x0000000f04097227 */ /* 0x000fc800078e00ff */
[----:B------:R-:W-:Y:S02]  /*191f0*/  IMAD.MOV R12, RZ, RZ, -R12 ;  /* 0x000000ffff0c7224 */ /* 0x000fe400078e0a0c */
[----:B------:R-:W-:Y:S01]  /*19200*/  @!P3 IMAD.MOV R3, RZ, RZ, -R3 ;  /* 0x000000ffff03b224 */ /* 0x000fe200078e0a03 */
[----:B------:R-:W-:Y:S01]  /*19210*/  ISETP.GT.U32.AND P3, PT, R10, R18, PT ;  /* 0x000000120a00720c */ /* 0x000fe20003f64070 */
[----:B------:R-:W-:Y:S01]  /*19220*/  @!P4 IMAD.IADD R2, R2, 0x1, -R10 ;  /* 0x000000010202c824 */ /* 0x000fe200078e0a0a */
[----:B------:R-:W-:Y:S01]  /*19230*/  ISETP.GE.AND P4, PT, R6, RZ, PT ;  /* 0x000000ff0600720c */ /* 0x000fe20003f86270 */
[----:B------:R-:W-:Y:S01]  /*19240*/  IMAD.MOV R9, RZ, RZ, -R9 ;  /* 0x000000ffff097224 */ /* 0x000fe200078e0a09 */
[----:B------:R0:W-:Y:S01]  /*19250*/  STL [R1+0x84], R3 ;  /* 0x0000840301007387 */ /* 0x0001e20000100800 */
[C---:B------:R-:W-:Y:S01]  /*19260*/  IMAD R16, R10.reuse, R12, R16 ;  /* 0x0000000c0a107224 */ /* 0x040fe200078e0210 */
[----:B------:R-:W-:Y:S01]  /*19270*/  ISETP.GT.U32.AND P6, PT, R10, R2, PT ;  /* 0x000000020a00720c */ /* 0x000fe20003fc4070 */
[----:B------:R-:W-:Y:S01]  /*19280*/  IMAD.HI.U32 R6, R4, R14, RZ ;  /* 0x0000000e04067227 */ /* 0x000fe200078e00ff */
[----:B------:R1:W-:Y:S02]  /*19290*/  STL [R1+0x80], R11 ;  /* 0x0000800b01007387 */ /* 0x0003e40000100800 */
[C---:B------:R-:W-:Y:S01]  /*192a0*/  ISETP.GT.U32.AND P2, PT, R10.reuse, R16, PT ;  /* 0x000000100a00720c */ /* 0x040fe20003f44070 */
[----:B------:R-:W-:-:S02]  /*192b0*/  IMAD R15, R10, R9, R15 ;  /* 0x000000090a0f7224 */ /* 0x000fc400078e020f */
[----:B------:R-:W-:Y:S02]  /*192c0*/  IMAD.MOV R6, RZ, RZ, -R6 ;  /* 0x000000ffff067224 */ /* 0x000fe400078e0a06 */
[----:B0-----:R-:W-:Y:S02]  /*192d0*/  IMAD.MOV.U32 R3, RZ, RZ, R7 ;  /* 0x000000ffff037224 */ /* 0x001fe400078e0007 */
[C---:B------:R-:W-:Y:S02]  /*192e0*/  IMAD R14, R10.reuse, R6, R14 ;  /* 0x000000060a0e7224 */ /* 0x040fe400078e020e */
        /* <DEDUP_REMOVED lines=8> */
[----:B-1----:R-:W-:Y:S01]  /*19370*/  VIADD R11, R0, 0x1f ;  /* 0x0000001f000b7836 */ /* 0x002fe20000000000 */
        /* <DEDUP_REMOVED lines=14> */
[----:B------:R-:W-:Y:S02]  /*19460*/  IMAD R6, R10, R9, R6 ;  /* 0x000000090a067224 */ /* 0x000fe400078e0206 */
[----:B------:R-:W-:Y:S02]  /*19470*/  IMAD.MOV R2, RZ, RZ, -R2 ;  /* 0x000000ffff027224 */ /* 0x000fe400078e0a02 */
[--C-:B------:R-:W-:Y:S01]  /*19480*/  @!P0 IMAD.IADD R16, R16, 0x1, -R10.reuse ;  /* 0x0000000110108824 */ /* 0x100fe200078e0a0a */
[C---:B------:R-:W-:Y:S01]  /*19490*/  ISETP.GT.U32.AND P0, PT, R10.reuse, R6, PT ;  /* 0x000000060a00720c */ /* 0x040fe20003f04070 */
[----:B------:R-:W-:Y:S02]  /*194a0*/  IMAD R5, R10, R2, R5 ;  /* 0x000000020a057224 */ /* 0x000fe400078e0205 */
[----:B------:R-:W-:Y:S02]  /*194b0*/  @!P3 IMAD.IADD R15, R15, 0x1, -R10 ;  /* 0x000000010f0fb824 */ /* 0x000fe400078e0a0a */
[----:B------:R-:W-:Y:S01]  /*194c0*/  IMAD.HI.U32 R20, R4, R19, RZ ;  /* 0x0000001304147227 */ /* 0x000fe200078e00ff */
[----:B------:R-:W-:-:S03]  /*194d0*/  ISETP.GT.U32.AND P3, PT, R10, R5, PT ;  /* 0x000000050a00720c */ /* 0x000fc60003f64070 */
[----:B------:R-:W-:Y:S01]  /*194e0*/  @!P1 IMAD.MOV R3, RZ, RZ, -R3 ;  /* 0x000000ffff039224 */ /* 0x000fe200078e0a03 */
[----:B------:R-:W-:Y:S01]  /*194f0*/  ISETP.GT.U32.AND P1, PT, R10, R14, PT ;  /* 0x0000000e0a00720c */ /* 0x000fe20003f24070 */
[----:B------:R-:W-:Y:S02]  /*19500*/  IMAD.MOV R20, RZ, RZ, -R20 ;  /* 0x000000ffff147224 */ /* 0x000fe400078e0a14 */
[--C-:B------:R-:W-:Y:S01]  /*19510*/  @!P0 IMAD.IADD R6, R6, 0x1, -R10.reuse ;  /* 0x0000000106068824 */ /* 0x100fe200078e0a0a */
[----:B------:R-:W-:Y:S01]  /*19520*/  ISETP.GE.AND P0, PT, R11, RZ, PT ;  /* 0x000000ff0b00720c */ /* 0x000fe20003f06270 */
[----:B------:R-:W-:Y:S01]  /*19530*/  VIADD R9, R0, 0x1d ;  /* 0x0000001d00097836 */ /* 0x000fe20000000000 */
[----:B------:R0:W-:Y:S01]  /*19540*/  STL [R1+0x78], R3 ;  /* 0x0000780301007387 */ /* 0x0001e20000100800 */
[C---:B------:R-:W-:Y:S02]  /*19550*/  IMAD R11, R10.reuse, R20, R19 ;  /* 0x000000140a0b7224 */ /* 0x040fe400078e0213 */
[----:B------:R-:W-:Y:S01]  /*19560*/  @!P3 IMAD.IADD R5, R5, 0x1, -R10 ;  /* 0x000000010505b824 */ /* 0x000fe200078e0a0a */
[----:B------:R-:W-:Y:S01]  /*19570*/  IABS R13, R9 ;  /* 0x00000009000d7213 */ /* 0x000fe20000000000 */
[----:B------:R-:W-:Y:S01]  /*19580*/  @!P4 IMAD.MOV R16, RZ, RZ, -R16 ;  /* 0x000000ffff10c224 */ /* 0x000fe200078e0a10 */
[----:B------:R-:W-:Y:S01]  /*19590*/  ISETP.GT.U32.AND P4, PT, R10, R11, PT ;  /* 0x0000000b0a00720c */ /* 0x000fe20003f84070 */
[----:B------:R-:W-:Y:S01]  /*195a0*/  VIADD R2, R0, 0x1c ;  /* 0x0000001c00027836 */ /* 0x000fe20000000000 */
[----:B------:R-:W-:Y:S01]  /*195b0*/  ISETP.GT.U32.AND P3, PT, R10, R5, PT ;  /* 0x000000050a00720c */ /* 0x000fe20003f64070 */
[----:B------:R-:W-:Y:S01]  /*195c0*/  @!P1 IMAD.IADD R14, R14, 0x1, -R10 ;  /* 0x000000010e0e9824 */ /* 0x000fe200078e0a0a */
[----:B------:R-:W-:Y:S01]  /*195d0*/  ISETP.GE.AND P1, PT, R7, RZ, PT ;  /* 0x000000ff0700720c */ /* 0x000fe20003f26270 */
[----:B0-----:R-:W-:Y:S01]  /*195e0*/  IMAD.MOV.U32 R3, RZ, RZ, R18 ;  /* 0x000000ffff037224 */ /* 0x001fe200078e0012 */
[----:B------:R-:W-:Y:S01]  /*195f0*/  IABS R7, R2 ;  /* 0x0000000200077213 */ /* 0x000fe20000000000 */
[----:B------:R-:W-:-:S04]  /*19600*/  IMAD.HI.U32 R12, R4, R13, RZ ;  /* 0x0000000d040c7227 */ /* 0x000fc800078e00ff */
[----:B------:R-:W-:Y:S01]  /*19610*/  @!P5 IMAD.MOV R3, RZ, RZ, -R3 ;  /* 0x000000ffff03d224 */ /* 0x000fe200078e0a03 */
[C---:B------:R-:W-:Y:S01]  /*19620*/  ISETP.GT.U32.AND P5, PT, R10.reuse, R6, PT ;  /* 0x000000060a00720c */ /* 0x040fe20003fa4070 */
[----:B------:R-:W-:Y:S02]  /*19630*/  IMAD.MOV R12, RZ, RZ, -R12 ;  /* 0x000000ffff0c7224 */ /* 0x000fe400078e0a0c */
[--C-:B------:R-:W-:Y:S01]  /*19640*/  @!P4 IMAD.IADD R11, R11, 0x1, -R10.reuse ;  /* 0x000000010b0bc824 */ /* 0x100fe200078e0a0a */
[----:B------:R0:W-:Y:S01]  /*19650*/  STL [R1+0x74], R3 ;  /* 0x0000740301007387 */ /* 0x0001e20000100800 */
[----:B------:R-:W-:Y:S02]  /*19660*/  IMAD R13, R10, R12, R13 ;  /* 0x0000000c0a0d7224 */ /* 0x000fe400078e020d */
[----:B------:R-:W-:Y:S01]  /*19670*/  @!P6 IMAD.MOV R15, RZ, RZ, -R15 ;  /* 0x000000ffff0fe224 */ /* 0x000fe200078e0a0f */
[----:B------:R-:W-:Y:S01]  /*19680*/  ISETP.GE.AND P6, PT, R8, RZ, PT ;  /* 0x000000ff0800720c */ /* 0x000fe20003fc6270 */
[--C-:B------:R-:W-:Y:S01]  /*19690*/  @!P3 IMAD.IADD R5, R5, 0x1, -R10.reuse ;  /* 0x000000010505b824 */ /* 0x100fe200078e0a0a */
[----:B------:R-:W-:Y:S01]  /*196a0*/  ISETP.GT.U32.AND P3, PT, R10, R13, PT ;  /* 0x0000000d0a00720c */ /* 0x000fe20003f64070 */
[----:B------:R-:W-:Y:S01]  /*196b0*/  VIADD R8, R0, 0x1b ;  /* 0x0000001b00087836 */ /* 0x000fe20000000000 */
[----:B------:R-:W-:Y:S01]  /*196c0*/  ISETP.GT.U32.AND P4, PT, R10, R11, PT ;  /* 0x0000000b0a00720c */ /* 0x000fe20003f84070 */
[----:B------:R-:W-:Y:S01]  /*196d0*/  @!P5 IMAD.IADD R6, R6, 0x1, -R10 ;  /* 0x000000010606d824 */ /* 0x000fe200078e0a0a */
[----:B------:R-:W-:Y:S01]  /*196e0*/  ISETP.GE.AND P5, PT, R2, RZ, PT ;  /* 0x000000ff0200720c */ /* 0x000fe20003fa6270 */
[----:B0-----:R-:W-:Y:S01]  /*196f0*/  IMAD.MOV.U32 R3, RZ, RZ, R14 ;  /* 0x000000ffff037224 */ /* 0x001fe200078e000e */
[----:B------:R-:W-:Y:S01]  /*19700*/  STL [R1+0x70], R16 ;  /* 0x0000701001007387 */ /* 0x000fe20000100800 */
[----:B------:R-:W-:-:S02]  /*19710*/  IMAD.MOV.U32 R14, RZ, RZ, R6 ;  /* 0x000000ffff0e7224 */ /* 0x000fc400078e0006 */
[----:B------:R-:W-:Y:S01]  /*19720*/  @!P2 IMAD.MOV R3, RZ, RZ, -R3 ;  /* 0x000000ffff03a224 */ /* 0x000fe200078e0a03 */
[----:B------:R-:W-:Y:S01]  /*19730*/  ISETP.GE.AND P2, PT, R9, RZ, PT ;  /* 0x000000ff0900720c */ /* 0x000fe20003f46270 */
[----:B------:R-:W-:Y:S01]  /*19740*/  IMAD.HI.U32 R9, R4, R7, RZ ;  /* 0x0000000704097227 */ /* 0x000fe200078e00ff */
[----:B------:R-:W-:Y:S03]  /*19750*/  STL [R1+0x6c], R15 ;  /* 0x00006c0f01007387 */ /* 0x000fe60000100800 */
[----:B------:R-:W-:Y:S01]  /*19760*/  IMAD.MOV R2, RZ, RZ, -R9 ;  /* 0x000000ffff027224 */ /* 0x000fe200078e0a09 */
[----:B------:R0:W-:Y:S01]  /*19770*/  STL [R1+0x68], R3 ;  /* 0x0000680301007387 */ /* 0x0001e20000100800 */
[----:B------:R-:W-:Y:S01]  /*19780*/  IABS R9, R8 ;  /* 0x0000000800097213 */ /* 0x000fe20000000000 */
[----:B------:R-:W-:Y:S01]  /*19790*/  @!P1 IMAD.MOV R14, RZ, RZ, -R14 ;  /* 0x000000ffff0e9224 */ /* 0x000fe200078e0a0e */
[----:B------:R-:W-:Y:S01]  /*197a0*/  ISETP.GE.AND P1, PT, R8, RZ, PT ;  /* 0x000000ff0800720c */ /* 0x000fe20003f26270 */
[----:B------:R-:W-:-:S02]  /*197b0*/  IMAD R2, R10, R2, R7 ;  /* 0x000000020a027224 */ /* 0x000fc400078e0207 */
[--C-:B------:R-:W-:Y:S01]  /*197c0*/  @!P3 IMAD.IADD R13, R13, 0x1, -R10.reuse ;  /* 0x000000010d0db824 */ /* 0x100fe200078e0a0a */
[----:B------:R1:W-:Y:S01]  /*197d0*/  STL [R1+0x64], R14 ;  /* 0x0000640e01007387 */ /* 0x0003e20000100800 */
[----:B------:R-:W-:Y:S02]  /*197e0*/  @!P4 IMAD.IADD R11, R11, 0x1, -R10 ;  /* 0x000000010b0bc824 */ /* 0x000fe400078e0a0a */
[----:B0-----:R-:W-:Y:S01]  /*197f0*/  IMAD.MOV.U32 R3, RZ, RZ, R5 ;  /* 0x000000ffff037224 */ /* 0x001fe200078e0005 */
[----:B------:R-:W-:Y:S01]  /*19800*/  ISETP.GT.U32.AND P3, PT, R10, R13, PT ;  /* 0x0000000d0a00720c */ /* 0x000fe20003f64070 */
[----:B------:R-:W-:-:S04]  /*19810*/  IMAD.HI.U32 R5, R4, R9, RZ ;  /* 0x0000000904057227 */ /* 0x000fc800078e00ff */
[----:B------:R-:W-:Y:S01]  /*19820*/  @!P0 IMAD.MOV R3, RZ, RZ, -R3 ;  /* 0x000000ffff038224 */ /* 0x000fe200078e0a03 */
[----:B------:R-:W-:Y:S01]  /*19830*/  ISETP.GT.U32.AND P0, PT, R10, R2, PT ;  /* 0x000000020a00720c */ /* 0x000fe20003f04070 */
[----:B------:R-:W-:Y:S02]  /*19840*/  IMAD.MOV R5, RZ, RZ, -R5 ;  /* 0x000000ffff057224 */ /* 0x000fe400078e0a05 */
[----:B------:R-:W-:Y:S01]  /*19850*/  VIADD R6, R0, 0x1a ;  /* 0x0000001a00067836 */ /* 0x000fe20000000000 */
[----:B------:R0:W-:Y:S01]  /*19860*/  STL [R1+0x5c], R3 ;  /* 0x00005c0301007387 */ /* 0x0001e20000100800 */
[----:B------:R-:W-:Y:S02]  /*19870*/  IMAD R9, R10, R5, R9 ;  /* 0x000000050a097224 */ /* 0x000fe400078e0209 */
[----:B-1----:R-:W-:Y:S01]  /*19880*/  VIADD R14, R0, 0x19 ;  /* 0x00000019000e7836 */ /* 0x002fe20000000000 */
[----:B------:R-:W-:Y:S01]  /*19890*/  IABS R7, R6 ;  /* 0x0000000600077213 */ /* 0x000fe20000000000 */
[--C-:B------:R-:W-:Y:S01]  /*198a0*/  @!P3 IMAD.IADD R13, R13, 0x1, -R10.reuse ;  /* 0x000000010d0db824 */ /* 0x100fe200078e0a0a */
[----:B------:R-:W-:Y:S01]  /*198b0*/  ISETP.GE.AND P4, PT, R6, RZ, PT ;  /* 0x000000ff0600720c */ /* 0x000fe20003f86270 */
[----:B------:R-:W-:Y:S01]  /*198c0*/  VIADD R6, R0, 0x18 ;  /* 0x0000001800067836 */ /* 0x000fe20000000000 */
[----:B------:R-:W-:Y:S01]  /*198d0*/  IABS R8, R14 ;  /* 0x0000000e00087213 */ /* 0x000fe20000000000 */
[----:B------:R-:W-:Y:S01]  /*198e0*/  @!P0 IMAD.IADD R2, R2, 0x1, -R10 ;  /* 0x0000000102028824 */ /* 0x000fe200078e0a0a */
[----:B------:R-:W-:Y:S01]  /*198f0*/  ISETP.GE.AND P3, PT, R14, RZ, PT ;  /* 0x000000ff0e00720c */ /* 0x000fe20003f66270 */
[----:B0-----:R-:W-:Y:S01]  /*19900*/  IMAD.MOV.U32 R3, RZ, RZ, R11 ;  /* 0x000000ffff037224 */ /* 0x001fe200078e000b */
[----:B------:R-:W-:Y:S01]  /*19910*/  IABS R5, R6 ;  /* 0x0000000600057213 */ /* 0x000fe20000000000 */
[----:B------:R-:W-:Y:S01]  /*19920*/  IMAD.HI.U32 R12, R4, R7, RZ ;  /* 0x00000007040c7227 */ /* 0x000fe200078e00ff */
[----:B------:R-:W-:-:S03]  /*19930*/  ISETP.GT.U32.AND P0, PT, R10, R2, PT ;  /* 0x000000020a00720c */ /* 0x000fc60003f04070 */
[----:B------:R-:W-:Y:S01]  /*19940*/  @!P6 IMAD.MOV R3, RZ, RZ, -R3 ;  /* 0x000000ffff03e224 */ /* 0x000fe200078e0a03 */
[----:B------:R-:W-:Y:S01]  /*19950*/  ISETP.GT.U32.AND P6, PT, R10, R9, PT ;  /* 0x000000090a00720c */ /* 0x000fe20003fc4070 */
[----:B------:R-:W-:-:S03]  /*19960*/  IMAD.HI.U32 R11, R4, R8, RZ ;  /* 0x00000008040b7227 */ /* 0x000fc600078e00ff */
[----:B------:R0:W-:Y:S01]  /*19970*/  STL [R1+0x58], R3 ;  /* 0x0000580301007387 */ /* 0x0001e20000100800 */
[----:B------:R-:W-:Y:S02]  /*19980*/  IMAD.MOV R12, RZ, RZ, -R12 ;  /* 0x000000ffff0c7224 */ /* 0x000fe400078e0a0c */
[----:B------:R-:W-:Y:S02]  /*19990*/  IMAD.MOV R11, RZ, RZ, -R11 ;  /* 0x000000ffff0b7224 */ /* 0x000fe400078e0a0b */
[----:B------:R-:W-:Y:S02]  /*199a0*/  IMAD R7, R10, R12, R7 ;  /* 0x0000000c0a077224 */ /* 0x000fe400078e0207 */
[--C-:B------:R-:W-:Y:S02]  /*199b0*/  @!P0 IMAD.IADD R2, R2, 0x1, -R10.reuse ;  /* 0x0000000102028824 */ /* 0x100fe400078e0a0a */
[----:B------:R-:W-:Y:S01]  /*199c0*/  @!P6 IMAD.IADD R9, R9, 0x1, -R10 ;  /* 0x000000010909e824 */ /* 0x000fe200078e0a0a */
[----:B------:R-:W-:Y:S01]  /*199d0*/  ISETP.GT.U32.AND P0, PT, R10, R7, PT ;  /* 0x000000070a00720c */ /* 0x000fe20003f04070 */
[----:B0-----:R-:W-:-:S02]  /*199e0*/  IMAD.MOV.U32 R3, RZ, RZ, R13 ;  /* 0x000000ffff037224 */ /* 0x001fc400078e000d */
[----:B------:R-:W-:Y:S01]  /*199f0*/  VIADD R13, R0, 0x17 ;  /* 0x00000017000d7836 */ /* 0x000fe20000000000 */
[----:B------:R-:W-:Y:S01]  /*19a00*/  ISETP.GT.U32.AND P6, PT, R10, R9, PT ;  /* 0x000000090a00720c */ /* 0x000fe20003fc4070 */
[----:B------:R-:W-:Y:S01]  /*19a10*/  @!P2 IMAD.MOV R3, RZ, RZ, -R3 ;  /* 0x000000ffff03a224 */ /* 0x000fe200078e0a03 */
[----:B------:R-:W-:Y:S01]  /*19a20*/  ISETP.GE.AND P2, PT, R6, RZ, PT ;  /* 0x000000ff0600720c */ /* 0x000fe20003f46270 */
[----:B------:R-:W-:Y:S01]  /*19a30*/  IMAD R6, R10, R11, R8 ;  /* 0x0000000b0a067224 */ /* 0x000fe200078e0208 */
[----:B------:R-:W-:Y:S01]  /*19a40*/  IABS R16, R13 ;  /* 0x0000000d00107213 */ /* 0x000fe20000000000 */
[----:B------:R-:W-:Y:S01]  /*19a50*/  IMAD.HI.U32 R8, R4, R5, RZ ;  /* 0x0000000504087227 */ /* 0x000fe200078e00ff */
[----:B------:R0:W-:Y:S03]  /*19a60*/  STL [R1+0x54], R3 ;  /* 0x0000540301007387 */ /* 0x0001e60000100800 */
[----:B------:R-:W-:-:S02]  /*19a70*/  @!P0 IMAD.IADD R7, R7, 0x1, -R10 ;  /* 0x0000000107078824 */ /* 0x000fc400078e0a0a */
[----:B------:R-:W-:-:S03]  /*19a80*/  IMAD.HI.U32 R12, R4, R16, RZ ;  /* 0x00000010040c7227 */ /* 0x000fc600078e00ff */
[C---:B------:R-:W-:Y:S01]  /*19a90*/  ISETP.GT.U32.AND P0, PT, R10.reuse, R7, PT ;  /* 0x000000070a00720c */ /* 0x040fe20003f04070 */
[----:B------:R-:W-:Y:S02]  /*19aa0*/  @!P6 IMAD.IADD R9, R9, 0x1, -R10 ;  /* 0x000000010909e824 */ /* 0x000fe400078e0a0a */
[----:B0-----:R-:W-:Y:S02]  /*19ab0*/  IMAD.MOV.U32 R3, RZ, RZ, R2 ;  /* 0x000000ffff037224 */ /* 0x001fe400078e0002 */
[----:B------:R-:W-:Y:S02]  /*19ac0*/  IMAD.MOV R2, RZ, RZ, -R8 ;  /* 0x000000ffff027224 */ /* 0x000fe400078e0a08 */
[----:B------:R-:W-:Y:S01]  /*19ad0*/  @!P5 IMAD.MOV R3, RZ, RZ, -R3 ;  /* 0x000000ffff03d224 */ /* 0x000fe200078e0a03 */
[C---:B------:R-:W-:Y:S01]  /*19ae0*/  ISETP.GT.U32.AND P5, PT, R10.reuse, R6, PT ;  /* 0x000000060a00720c */ /* 0x040fe20003fa4070 */
[----:B------:R-:W-:Y:S02]  /*19af0*/  IMAD R5, R10, R2, R5 ;  /* 0x000000020a057224 */ /* 0x000fe400078e0205 */
[C---:B------:R-:W-:Y:S01]  /*19b00*/  VIADD R8, R0.reuse, 0x16 ;  /* 0x0000001600087836 */ /* 0x040fe20000000000 */
[----:B------:R0:W-:Y:S01]  /*19b10*/  STL [R1+0x50], R3 ;  /* 0x0000500301007387 */ /* 0x0001e20000100800 */
[----:B------:R-:W-:Y:S01]  /*19b20*/  VIADD R2, R0, 0x15 ;  /* 0x0000001500027836 */ /* 0x000fe20000000000 */
[----:B------:R-:W-:Y:S01]  /*19b30*/  ISETP.GT.U32.AND P6, PT, R10, R5, PT ;  /* 0x000000050a00720c */ /* 0x000fe20003fc4070 */
[----:B------:R-:W-:Y:S01]  /*19b40*/  @!P0 IMAD.IADD R7, R7, 0x1, -R10 ;  /* 0x0000000107078824 */ /* 0x000fe200078e0a0a */
[----:B------:R-:W-:Y:S01]  /*19b50*/  IABS R15, R8 ;  /* 0x00000008000f7213 */ /* 0x000fe20000000000 */
[----:B------:R-:W-:Y:S01]  /*19b60*/  IMAD.MOV R12, RZ, RZ, -R12 ;  /* 0x000000ffff0c7224 */ /* 0x000fe200078e0a0c */
[----:B------:R-:W-:Y:S01]  /*19b70*/  IABS R11, R2 ;  /* 0x00000002000b7213 */ /* 0x000fe20000000000 */
[----:B------:R-:W-:Y:S01]  /*19b80*/  IMAD.MOV.U32 R14, RZ, RZ, R7 ;  /* 0x000000ffff0e7224 */ /* 0x000fe200078e0007 */
[----:B------:R-:W-:Y:S01]  /*19b90*/  ISETP.GE.AND P0, PT, R8, RZ, PT ;  /* 0x000000ff0800720c */ /* 0x000fe20003f06270 */
[----:B------:R-:W-:-:S02]  /*19ba0*/  @!P5 IMAD.IADD R6, R6, 0x1, -R10 ;  /* 0x000000010606d824 */ /* 0x000fc400078e0a0a */
[----:B0-----:R-:W-:Y:S02]  /*19bb0*/  IMAD.MOV.U32 R3, RZ, RZ, R9 ;  /* 0x000000ffff037224 */ /* 0x001fe400078e0009 */
[----:B------:R-:W-:Y:S01]  /*19bc0*/  IMAD.HI.U32 R9, R4, R15, RZ ;  /* 0x0000000f04097227 */ /* 0x000fe200078e00ff */
[----:B------:R-:W-:-:S03]  /*19bd0*/  ISETP.GT.U32.AND P5, PT, R10, R6, PT ;  /* 0x000000060a00720c */ /* 0x000fc60003fa4070 */
[----:B------:R-:W-:Y:S02]  /*19be0*/  @!P6 IMAD.IADD R5, R5, 0x1, -R10 ;  /* 0x000000010505e824 */ /* 0x000fe400078e0a0a */
[----:B------:R-:W-:Y:S01]  /*19bf0*/  @!P1 IMAD.MOV R3, RZ, RZ, -R3 ;  /* 0x000000ffff039224 */ /* 0x000fe200078e0a03 */
[----:B------:R-:W-:Y:S01]  /*19c00*/  ISETP.GE.AND P1, PT, R13, RZ, PT ;  /* 0x000000ff0d00720c */ /* 0x000fe20003f26270 */
[----:B------:R-:W-:Y:S01]  /*19c10*/  IMAD.HI.U32 R13, R4, R11, RZ ;  /* 0x0000000b040d7227 */ /* 0x000fe200078e00ff */
[----:B------:R-:W-:Y:S02]  /*19c20*/  ISETP.GT.U32.AND P6, PT, R10, R5, PT ;  /* 0x000000050a00720c */ /* 0x000fe40003fc4070 */
[----:B------:R0:W-:Y:S01]  /*19c30*/  STL [R1+0x4c], R3 ;  /* 0x00004c0301007387 */ /* 0x0001e20000100800 */
[----:B------:R-:W-:Y:S02]  /*19c40*/  IMAD.MOV R9, RZ, RZ, -R9 ;  /* 0x000000ffff097224 */ /* 0x000fe400078e0a09 */
[----:B------:R-:W-:-:S02]  /*19c50*/  IMAD.MOV R8, RZ, RZ, -R13 ;  /* 0x000000ffff087224 */ /* 0x000fc400078e0a0d */
[C---:B------:R-:W-:Y:S02]  /*19c60*/  IMAD R15, R10.reuse, R9, R15 ;  /* 0x000000090a0f7224 */ /* 0x040fe400078e020f */
[C---:B------:R-:W-:Y:S02]  /*19c70*/  IMAD R16, R10.reuse, R12, R16 ;  /* 0x0000000c0a107224 */ /* 0x040fe400078e0210 */
[C---:B------:R-:W-:Y:S02]  /*19c80*/  IMAD R11, R10.reuse, R8, R11 ;  /* 0x000000080a0b7224 */ /* 0x040fe400078e020b */
[----:B------:R-:W-:Y:S01]  /*19c90*/  @!P4 IMAD.MOV R14, RZ, RZ, -R14 ;  /* 0x000000ffff0ec224 */ /* 0x000fe200078e0a0e */
[----:B------:R-:W-:Y:S01]  /*19ca0*/  ISETP.GT.U32.AND P4, PT, R10, R15, PT ;  /* 0x0000000f0a00720c */ /* 0x000fe20003f84070 */
[--C-:B------:R-:W-:Y:S01]  /*19cb0*/  @!P5 IMAD.IADD R6, R6, 0x1, -R10.reuse ;  /* 0x000000010606d824 */ /* 0x100fe200078e0a0a */
[C---:B------:R-:W-:Y:S01]  /*19cc0*/  ISETP.GT.U32.AND P5, PT, R10.reuse, R16, PT ;  /* 0x000000100a00720c */ /* 0x040fe20003fa4070 */
[----:B------:R-:W-:Y:S01]  /*19cd0*/  @!P6 IMAD.IADD R5, R5, 0x1, -R10 ;  /* 0x000000010505e824 */ /* 0x000fe200078e0a0a */
[----:B------:R-:W-:Y:S01]  /*19ce0*/  ISETP.GT.U32.AND P6, PT, R10, R11, PT ;  /* 0x0000000b0a00720c */ /* 0x000fe20003fc4070 */
[----:B0-----:R-:W-:Y:S01]  /*19cf0*/  IMAD.MOV.U32 R3, RZ, RZ, R6 ;  /* 0x000000ffff037224 */ /* 0x001fe200078e0006 */
[----:B------:R0:W-:Y:S01]  /*19d00*/  STL [R1+0x48], R14 ;  /* 0x0000480e01007387 */ /* 0x0001e20000100800 */
[----:B------:R-:W-:-:S02]  /*19d10*/  VIADD R9, R0, 0x13 ;  /* 0x0000001300097836 */ /* 0x000fc40000000000 */
[----:B------:R-:W-:Y:S02]  /*19d20*/  VIADD R6, R0, 0x14 ;  /* 0x0000001400067836 */ /* 0x000fe40000000000 */
[----:B------:R-:W-:Y:S01]  /*19d30*/  @!P3 IMAD.MOV R3, RZ, RZ, -R3 ;  /* 0x000000ffff03b224 */ /* 0x000fe200078e0a03 */
[----:B------:R-:W-:Y:S01]  /*19d40*/  IABS R13, R9 ;  /* 0x00000009000d7213 */ /* 0x000fe20000000000 */
[--C-:B------:R-:W-:Y:S01]  /*19d50*/  @!P4 IMAD.IADD R15, R15, 0x1, -R10.reuse ;  /* 0x000000010f0fc824 */ /* 0x100fe200078e0a0a */
[----:B------:R-:W-:Y:S01]  /*19d60*/  ISETP.GE.AND P3, PT, R2, RZ, PT ;  /* 0x000000ff0200720c */ /* 0x000fe20003f66270 */
[--C-:B------:R-:W-:Y:S01]  /*19d70*/  @!P5 IMAD.IADD R16, R16, 0x1, -R10.reuse ;  /* 0x000000011010d824 */ /* 0x100fe200078e0a0a */
[----:B0-----:R-:W-:Y:S01]  /*19d80*/  IABS R14, R6 ;  /* 0x00000006000e7213 */ /* 0x001fe20000000000 */
[----:B------:R0:W-:Y:S01]  /*19d90*/  STL [R1+0x3c], R3 ;  /* 0x00003c0301007387 */ /* 0x0001e20000100800 */
[----:B------:R-:W-:Y:S01]  /*19da0*/  @!P6 IMAD.IADD R11, R11, 0x1, -R10 ;  /* 0x000000010b0be824 */ /* 0x000fe200078e0a0a */
[----:B------:R-:W-:Y:S01]  /*19db0*/  ISETP.GT.U32.AND P6, PT, R10, R15, PT ;  /* 0x0000000f0a00720c */ /* 0x000fe20003fc4070 */
[----:B------:R-:W-:Y:S01]  /*19dc0*/  VIADD R2, R0, 0x12 ;  /* 0x0000001200027836 */ /* 0x000fe20000000000 */
[----:B------:R-:W-:Y:S01]  /*19dd0*/  ISETP.GE.AND P5, PT, R6, RZ, PT ;  /* 0x000000ff0600720c */ /* 0x000fe20003fa6270 */
[----:B------:R-:W-:Y:S01]  /*19de0*/  IMAD.HI.U32 R6, R4, R14, RZ ;  /* 0x0000000e04067227 */ /* 0x000fe200078e00ff */
[----:B------:R-:W-:-:S02]  /*19df0*/  ISETP.GT.U32.AND P4, PT, R10, R16, PT ;  /* 0x000000100a00720c */ /* 0x000fc40003f84070 */
[----:B------:R-:W-:Y:S01]  /*19e00*/  IABS R12, R2 ;  /* 0x00000002000c7213 */ /* 0x000fe20000000000 */
[----:B------:R-:W-:Y:S02]  /*19e10*/  IMAD.MOV R6, RZ, RZ, -R6 ;  /* 0x000000ffff067224 */ /* 0x000fe400078e0a06 */
[----:B0-----:R-:W-:Y:S02]  /*19e20*/  IMAD.MOV.U32 R3, RZ, RZ, R5 ;  /* 0x000000ffff037224 */ /* 0x001fe400078e0005 */
        /* <DEDUP_REMOVED lines=13> */
[----:B------:R-:W-:-:S03]  /*19f00*/  IMAD.HI.U32 R5, R4, R12, RZ ;  /* 0x0000000c04057227 */ /* 0x000fc600078e00ff */
[----:B------:R-:W-:Y:S01]  /*19f10*/  IABS R7, R6 ;  /* 0x0000000600077213 */ /* 0x000fe20000000000 */
[--C-:B------:R-:W-:Y:S01]  /*19f20*/  @!P2 IMAD.IADD R11, R11, 0x1, -R10.reuse ;  /* 0x000000010b0ba824 */ /* 0x100fe200078e0a0a */
[----:B------:R-:W-:Y:S01]  /*19f30*/  ISETP.GE.AND P2, PT, R9, RZ, PT ;  /* 0x000000ff0900720c */ /* 0x000fe20003f46270 */
[----:B------:R-:W-:Y:S01]  /*19f40*/  IMAD.MOV R5, RZ, RZ, -R5 ;  /* 0x000000ffff057224 */ /* 0x000fe200078e0a05 */
[----:B------:R-:W-:Y:S01]  /*19f50*/  IABS R9, R8 ;  /* 0x0000000800097213 */ /* 0x000fe20000000000 */
[--C-:B------:R-:W-:Y:S02]  /*19f60*/  @!P6 IMAD.IADD R13, R13, 0x1, -R10.reuse ;  /* 0x000000010d0de824 */ /* 0x100fe400078e0a0a */
[----:B------:R-:W-:Y:S01]  /*19f70*/  @!P4 IMAD.IADD R14, R14, 0x1, -R10 ;  /* 0x000000010e0ec824 */ /* 0x000fe200078e0a0a */
[----:B------:R-:W-:Y:S01]  /*19f80*/  ISETP.GE.AND P4, PT, R2, RZ, PT ;  /* 0x000000ff0200720c */ /* 0x000fe20003f86270 */
[C---:B------:R-:W-:Y:S01]  /*19f90*/  IMAD R12, R10.reuse, R5, R12 ;  /* 0x000000050a0c7224 */ /* 0x040fe200078e020c */
[----:B------:R-:W-:Y:S01]  /*19fa0*/  ISETP.GT.U32.AND P6, PT, R10, R13, PT ;  /* 0x0000000d0a00720c */ /* 0x000fe20003fc4070 */
[----:B------:R-:W-:-:S02]  /*19fb0*/  IMAD.MOV.U32 R2, RZ, RZ, R9 ;  /* 0x000000ffff027224 */ /* 0x000fc400078e0009 */
[----:B------:R-:W-:-:S04]  /*19fc0*/  IMAD.HI.U32 R9, R4, R7, RZ ;  /* 0x0000000704097227 */ /* 0x000fc800078e00ff */
[----:B0-----:R-:W-:Y:S01]  /*19fd0*/  IMAD.MOV.U32 R3, RZ, RZ, R16 ;  /* 0x000000ffff037224 */ /* 0x001fe200078e0010 */
[----:B------:R-:W-:Y:S01]  /*19fe0*/  IABS R16, R27 ;  /* 0x0000001b00107213 */ /* 0x000fe20000000000 */
[----:B------:R-:W-:Y:S01]  /*19ff0*/  @!P0 IMAD.MOV R15, RZ, RZ, -R15 ;  /* 0x000000ffff0f8224 */ /* 0x000fe200078e0a0f */
[C---:B------:R-:W-:Y:S01]  /*1a000*/  ISETP.GT.U32.AND P0, PT, R10.reuse, R12, PT ;  /* 0x0000000c0a00720c */ /* 0x040fe20003f04070 */
[----:B------:R-:W-:Y:S02]  /*1a010*/  IMAD.MOV R9, RZ, RZ, -R9 ;  /* 0x000000ffff097224 */ /* 0x000fe400078e0a09 */
[----:B------:R-:W-:Y:S01]  /*1a020*/  @!P1 IMAD.MOV R3, RZ, RZ, -R3 ;  /* 0x000000ffff039224 */ /* 0x000fe200078e0a03 */
[C---:B------:R-:W-:Y:S01]  /*1a030*/  ISETP.GT.U32.AND P1, PT, R10.reuse, R14, PT ;  /* 0x0000000e0a00720c */ /* 0x040fe20003f24070 */
[----:B------:R-:W-:Y:S02]  /*1a040*/  IMAD R7, R10, R9, R7 ;  /* 0x000000090a077224 */ /* 0x000fe400078e0207 */
[----:B------:R-:W-:Y:S01]  /*1a050*/  @!P6 IMAD.IADD R13, R13, 0x1, -R10 ;  /* 0x000000010d0de824 */ /* 0x000fe200078e0a0a */
[----:B------:R0:W-:Y:S01]  /*1a060*/  STL [R1+0x34], R3 ;  /* 0x0000340301007387 */ /* 0x0001e20000100800 */
[----:B------:R-:W-:Y:S01]  /*1a070*/  IMAD.HI.U32 R5, R4, R2, RZ ;  /* 0x0000000204057227 */ /* 0x000fe200078e00ff */
[----:B------:R-:W-:-:S02]  /*1a080*/  ISETP.GT.U32.AND P6, PT, R10, R7, PT ;  /* 0x000000070a00720c */ /* 0x000fc40003fc4070 */
[----:B------:R1:W-:Y:S01]  /*1a090*/  STL [R1+0x1c], R15 ;  /* 0x00001c0f01007387 */ /* 0x0003e20000100800 */
[--C-:B------:R-:W-:Y:S02]  /*1a0a0*/  @!P0 IMAD.IADD R12, R12, 0x1, -R10.reuse ;  /* 0x000000010c0c8824 */ /* 0x100fe400078e0a0a */
[----:B------:R-:W-:Y:S02]  /*1a0b0*/  IMAD.MOV R5, RZ, RZ, -R5 ;  /* 0x000000ffff057224 */ /* 0x000fe400078e0a05 */
[----:B------:R-:W-:Y:S01]  /*1a0c0*/  @!P1 IMAD.IADD R14, R14, 0x1, -R10 ;  /* 0x000000010e0e9824 */ /* 0x000fe200078e0a0a */
[----:B------:R-:W-:Y:S01]  /*1a0d0*/  ISETP.GT.U32.AND P0, PT, R10, R12, PT ;  /* 0x0000000c0a00720c */ /* 0x000fe20003f04070 */
[----:B0-----:R-:W-:Y:S01]  /*1a0e0*/  IMAD.MOV.U32 R3, RZ, RZ, R11 ;  /* 0x000000ffff037224 */ /* 0x001fe200078e000b */
[----:B------:R-:W-:Y:S01]  /*1a0f0*/  ISETP.GE.AND P1, PT, R8, RZ, PT ;  /* 0x000000ff0800720c */ /* 0x000fe20003f26270 */
[----:B------:R-:W-:Y:S02]  /*1a100*/  IMAD R2, R10, R5, R2 ;  /* 0x000000050a027224 */ /* 0x000fe400078e0202 */
[----:B------:R-:W-:Y:S01]  /*1a110*/  @!P3 IMAD.MOV R3, RZ, RZ, -R3 ;  /* 0x000000ffff03b224 */ /* 0x000fe200078e0a03 */
[----:B------:R-:W-:Y:S01]  /*1a120*/  ISETP.GE.AND P3, PT, R6, RZ, PT ;  /* 0x000000ff0600720c */ /* 0x000fe20003f66270 */
[----:B-1----:R-:W-:-:S02]  /*1a130*/  IMAD.MOV.U32 R15, RZ, RZ, R14 ;  /* 0x000000ffff0f7224 */ /* 0x002fc400078e000e */
[--C-:B------:R-:W-:Y:S01]  /*1a140*/  @!P6 IMAD.IADD R7, R7, 0x1, -R10.reuse ;  /* 0x000000010707e824 */ /* 0x100fe200078e0a0a */
[----:B------:R0:W-:Y:S01]  /*1a150*/  STL [R1+0x18], R3 ;  /* 0x0000180301007387 */ /* 0x0001e20000100800 */
[----:B------:R-:W-:Y:S01]  /*1a160*/  @!P5 IMAD.MOV R15, RZ, RZ, -R15 ;  /* 0x000000ffff0fd224 */ /* 0x000fe200078e0a0f */
[----:B------:R-:W-:Y:S01]  /*1a170*/  ISETP.GT.U32.AND P5, PT, R10, R2, PT ;  /* 0x000000020a00720c */ /* 0x000fe20003fa4070 */
[--C-:B------:R-:W-:Y:S01]  /*1a180*/  @!P0 IMAD.IADD R12, R12, 0x1, -R10.reuse ;  /* 0x000000010c0c8824 */ /* 0x100fe200078e0a0a */
[----:B------:R-:W-:Y:S01]  /*1a190*/  ISETP.GT.U32.AND P6, PT, R10, R7, PT ;  /* 0x000000070a00720c */ /* 0x000fe20003fc4070 */
[C---:B------:R-:W-:Y:S01]  /*1a1a0*/  VIADD R9, R0.reuse, 0xf ;  /* 0x0000000f00097836 */ /* 0x040fe20000000000 */
[----:B------:R-:W-:Y:S01]  /*1a1b0*/  STL [R1+0x14], R15 ;  /* 0x0000140f01007387 */ /* 0x000fe20000100800 */
[C---:B------:R-:W-:Y:S02]  /*1a1c0*/  VIADD R6, R0.reuse, 0xe ;  /* 0x0000000e00067836 */ /* 0x040fe40000000000 */
[C---:B------:R-:W-:Y:S01]  /*1a1d0*/  VIADD R8, R0.reuse, 0xd ;  /* 0x0000000d00087836 */ /* 0x040fe20000000000 */
[----:B------:R-:W-:Y:S01]  /*1a1e0*/  IABS R5, R9 ;  /* 0x0000000900057213 */ /* 0x000fe20000000000 */
[----:B0-----:R-:W-:Y:S01]  /*1a1f0*/  IMAD.MOV.U32 R3, RZ, RZ, R13 ;  /* 0x000000ffff037224 */ /* 0x001fe200078e000d */
[----:B------:R-:W-:Y:S01]  /*1a200*/  IABS R29, R6 ;  /* 0x00000006001d7213 */ /* 0x000fe20000000000 */
[----:B------:R-:W-:Y:S01]  /*1a210*/  VIADD R14, R0, 0xb ;  /* 0x0000000b000e7836 */ /* 0x000fe20000000000 */
[----:B------:R-:W-:Y:S01]  /*1a220*/  IABS R11, R8 ;  /* 0x00000008000b7213 */ /* 0x000fe20000000000 */
[----:B------:R-:W-:Y:S01]  /*1a230*/  @!P2 IMAD.MOV R3, RZ, RZ, -R3 ;  /* 0x000000ffff03a224 */ /* 0x000fe200078e0a03 */
[----:B------:R-:W-:Y:S01]  /*1a240*/  ISETP.GE.AND P2, PT, R9, RZ, PT ;  /* 0x000000ff0900720c */ /* 0x000fe20003f46270 */
[--C-:B------:R-:W-:Y:S01]  /*1a250*/  @!P5 IMAD.IADD R2, R2, 0x1, -R10.reuse ;  /* 0x000000010202d824 */ /* 0x100fe200078e0a0a */
[----:B------:R-:W-:Y:S01]  /*1a260*/  ISETP.GE.AND P0, PT, R6, RZ, PT ;  /* 0x000000ff0600720c */ /* 0x000fe20003f06270 */
[----:B------:R-:W-:Y:S01]  /*1a270*/  @!P6 IMAD.IADD R7, R7, 0x1, -R10 ;  /* 0x000000010707e824 */ /* 0x000fe200078e0a0a */
[----:B------:R0:W-:Y:S01]  /*1a280*/  STL [R1+0x10], R3 ;  /* 0x0000100301007387 */ /* 0x0001e20000100800 */
[----:B------:R-:W-:Y:S01]  /*1a290*/  IMAD.HI.U32 R13, R4, R5, RZ ;  /* 0x00000005040d7227 */ /* 0x000fe200078e00ff */
[----:B------:R-:W-:-:S02]  /*1a2a0*/  ISETP.GT.U32.AND P5, PT, R10, R2, PT ;  /* 0x000000020a00720c */ /* 0x000fc40003fa4070 */
[----:B------:R-:W-:Y:S01]  /*1a2b0*/  ISETP.GE.AND P6, PT, R8, RZ, PT ;  /* 0x000000ff0800720c */ /* 0x000fe20003fc6270 */
[----:B------:R-:W-:-:S04]  /*1a2c0*/  IMAD.HI.U32 R9, R4, R29, RZ ;  /* 0x0000001d04097227 */ /* 0x000fc800078e00ff */
[----:B------:R-:W-:Y:S02]  /*1a2d0*/  IMAD.MOV R13, RZ, RZ, -R13 ;  /* 0x000000ffff0d7224 */ /* 0x000fe400078e0a0d */
[----:B0-----:R-:W-:Y:S02]  /*1a2e0*/  IMAD.MOV.U32 R3, RZ, RZ, R12 ;  /* 0x000000ffff037224 */ /* 0x001fe400078e000c */
[----:B------:R-:W-:Y:S02]  /*1a2f0*/  IMAD.MOV R9, RZ, RZ, -R9 ;  /* 0x000000ffff097224 */ /* 0x000fe400078e0a09 */
[----:B------:R-:W-:Y:S02]  /*1a300*/  @!P4 IMAD.MOV R3, RZ, RZ, -R3 ;  /* 0x000000ffff03c224 */ /* 0x000fe400078e0a03 */
[----:B------:R-:W-:Y:S01]  /*1a310*/  @!P5 IMAD.IADD R2, R2, 0x1, -R10 ;  /* 0x000000010202d824 */ /* 0x000fe200078e0a0a */
[----:B------:R-:W-:Y:S01]  /*1a320*/  ISETP.GE.AND P5, PT, R14, RZ, PT ;  /* 0x000000ff0e00720c */ /* 0x000fe20003fa6270 */
[C---:B------:R-:W-:Y:S01]  /*1a330*/  IMAD R5, R10.reuse, R13, R5 ;  /* 0x0000000d0a057224 */ /* 0x040fe200078e0205 */
[----:B------:R0:W-:Y:S01]  /*1a340*/  STL [R1+0xc], R3 ;  /* 0x00000c0301007387 */ /* 0x0001e20000100800 */
[----:B------:R-:W-:Y:S01]  /*1a350*/  IMAD R29, R10, R9, R29 ;  /* 0x000000090a1d7224 */ /* 0x000fe200078e021d */
[----:B------:R-:W-:Y:S01]  /*1a360*/  IABS R14, R14 ;  /* 0x0000000e000e7213 */ /* 0x000fe20000000000 */
[----:B------:R-:W-:Y:S01]  /*1a370*/  IMAD.HI.U32 R6, R4, R11, RZ ;  /* 0x0000000b04067227 */ /* 0x000fe200078e00ff */
[----:B------:R-:W-:-:S03]  /*1a380*/  ISETP.GT.U32.AND P4, PT, R10, R5, PT ;  /* 0x000000050a00720c */ /* 0x000fc60003f84070 */
[----:B------:R-:W-:Y:S02]  /*1a390*/  IMAD.MOV R6, RZ, RZ, -R6 ;  /* 0x000000ffff067224 */ /* 0x000fe400078e0a06 */
[----:B------:R-:W-:Y:S02]  /*1a3a0*/  VIADD R9, R0, 0xa ;  /* 0x0000000a00097836 */ /* 0x000fe40000000000 */
[----:B0-----:R-:W-:Y:S02]  /*1a3b0*/  IMAD.MOV.U32 R3, RZ, RZ, R7 ;  /* 0x000000ffff037224 */ /* 0x001fe400078e0007 */
        /* <DEDUP_REMOVED lines=9> */
[C---:B------:R-:W-:Y:S02]  /*1a450*/  VIADD R8, R0.reuse, 0x9 ;  /* 0x0000000900087836 */ /* 0x040fe40000000000 */
[C---:B------:R-:W-:Y:S02]  /*1a460*/  VIADD R20, R0.reuse, 0x7 ;  /* 0x0000000700147836 */ /* 0x040fe40000000000 */
[----:B------:R-:W-:Y:S01]  /*1a470*/  @!P3 IMAD.IADD R29, R29, 0x1, -R10 ;  /* 0x000000011d1db824 */ /* 0x000fe200078e0a0a */
[----:B------:R-:W-:Y:S01]  /*1a480*/  IABS R15, R8 ;  /* 0x00000008000f7213 */ /* 0x000fe20000000000 */
[----:B0-----:R-:W-:-:S02]  /*1a490*/  VIADD R3, R0, 0x8 ;  /* 0x0000000800037836 */ /* 0x001fc40000000000 */
[----:B------:R-:W-:Y:S01]  /*1a4a0*/  IMAD.HI.U32 R12, R4, R14, RZ ;  /* 0x0000000e040c7227 */ /* 0x000fe200078e00ff */
[C---:B------:R-:W-:Y:S02]  /*1a4b0*/  ISETP.GT.U32.AND P3, PT, R10.reuse, R29, PT ;  /* 0x0000001d0a00720c */ /* 0x040fe40003f64070 */
[----:B------:R0:W-:Y:S01]  /*1a4c0*/  STL [R1+0x20], R3 ;  /* 0x0000200301007387 */ /* 0x0001e20000100800 */
[----:B------:R-:W-:Y:S01]  /*1a4d0*/  IABS R18, R3 ;  /* 0x0000000300127213 */ /* 0x000fe20000000000 */
[----:B------:R-:W-:Y:S02]  /*1a4e0*/  IMAD R13, R10, R7, R13 ;  /* 0x000000070a0d7224 */ /* 0x000fe400078e020d */
[----:B------:R-:W-:-:S04]  /*1a4f0*/  IMAD.HI.U32 R7, R4, R16, RZ ;  /* 0x0000001004077227 */ /* 0x000fc800078e00ff */
[----:B------:R-:W-:Y:S01]  /*1a500*/  @!P4 IMAD.IADD R5, R5, 0x1, -R10 ;  /* 0x000000010505c824 */ /* 0x000fe200078e0a0a */
[----:B------:R-:W-:Y:S01]  /*1a510*/  ISETP.GE.AND P4, PT, R9, RZ, PT ;  /* 0x000000ff0900720c */ /* 0x000fe20003f86270 */
[----:B0-----:R-:W-:Y:S02]  /*1a520*/  IMAD.MOV.U32 R3, RZ, RZ, R2 ;  /* 0x000000ffff037224 */ /* 0x001fe400078e0002 */
[----:B------:R-:W-:-:S04]  /*1a530*/  IMAD.HI.U32 R2, R4, R18, RZ ;  /* 0x0000001204027227 */ /* 0x000fc800078e00ff */
[----:B------:R-:W-:Y:S01]  /*1a540*/  @!P1 IMAD.MOV R3, RZ, RZ, -R3 ;  /* 0x000000ffff039224 */ /* 0x000fe200078e0a03 */
[----:B------:R-:W-:Y:S01]  /*1a550*/  ISETP.GT.U32.AND P1, PT, R10, R11, PT ;  /* 0x0000000b0a00720c */ /* 0x000fe20003f24070 */
[----:B------:R-:W-:Y:S02]  /*1a560*/  IMAD.MOV R2, RZ, RZ, -R2 ;  /* 0x000000ffff027224 */ /* 0x000fe400078e0a02 */
[----:B------:R-:W-:Y:S01]  /*1a570*/  @!P3 IMAD.IADD R29, R29, 0x1, -R10 ;  /* 0x000000011d1db824 */ /* 0x000fe200078e0a0a */
[----:B------:R0:W-:Y:S01]  /*1a580*/  STL [R1+0x4], R3 ;  /* 0x0000040301007387 */ /* 0x0001e20000100800 */
[----:B------:R-:W-:Y:S01]  /*1a590*/  ISETP.GE.AND P3, PT, R8, RZ, PT ;  /* 0x000000ff0800720c */ /* 0x000fe20003f66270 */
[----:B------:R-:W-:Y:S01]  /*1a5a0*/  IMAD.MOV R9, RZ, RZ, -R12 ;  /* 0x000000ffff097224 */ /* 0x000fe200078e0a0c */
[----:B------:R-:W-:Y:S01]  /*1a5b0*/  IABS R8, R20 ;  /* 0x0000001400087213 */ /* 0x000fe20000000000 */
[----:B------:R1:W-:Y:S01]  /*1a5c0*/  STL [R1+0x44], R17 ;  /* 0x0000441101007387 */ /* 0x0003e20000100800 */
[----:B------:R-:W-:-:S02]  /*1a5d0*/  IMAD R18, R10, R2, R18 ;  /* 0x000000020a127224 */ /* 0x000fc400078e0212 */
[----:B------:R-:W-:Y:S02]  /*1a5e0*/  IMAD.MOV R7, RZ, RZ, -R7 ;  /* 0x000000ffff077224 */ /* 0x000fe400078e0a07 */
[----:B------:R-:W-:Y:S02]  /*1a5f0*/  @!P1 IMAD.IADD R11, R11, 0x1, -R10 ;  /* 0x000000010b0b9824 */ /* 0x000fe400078e0a0a */
[----:B0-----:R-:W-:Y:S02]  /*1a600*/  VIADD R3, R0, 0x3 ;  /* 0x0000000300037836 */ /* 0x001fe40000000000 */
[----:B------:R-:W-:Y:S01]  /*1a610*/  IMAD.HI.U32 R2, R4, R21, RZ ;  /* 0x0000001504027227 */ /* 0x000fe200078e00ff */
[----:B-1----:R-:W0:Y:S01]  /*1a620*/  S2R R17, SR_TID.X ;  /* 0x0000000000117919 */ /* 0x002e220000002100 */
[C---:B------:R-:W-:Y:S02]  /*1a630*/  ISETP.GT.U32.AND P1, PT, R10.reuse, R11, PT ;  /* 0x0000000b0a00720c */ /* 0x040fe40003f24070 */
[----:B------:R-:W-:Y:S01]  /*1a640*/  IMAD R14, R10, R9, R14 ;  /* 0x000000090a0e7224 */ /* 0x000fe200078e020e */
[----:B------:R-:W-:Y:S01]  /*1a650*/  IABS R23, R3 ;  /* 0x0000000300177213 */ /* 0x000fe20000000000 */
[----:B------:R-:W-:-:S04]  /*1a660*/  IMAD.HI.U32 R9, R4, R8, RZ ;  /* 0x0000000804097227 */ /* 0x000fc800078e00ff */
[----:B------:R-:W-:Y:S02]  /*1a670*/  IMAD R16, R10, R7, R16 ;  /* 0x000000070a107224 */ /* 0x000fe400078e0210 */
[----:B------:R-:W-:Y:S02]  /*1a680*/  IMAD.MOV R7, RZ, RZ, -R2 ;  /* 0x000000ffff077224 */ /* 0x000fe400078e0a02 */
[----:B------:R-:W-:-:S04]  /*1a690*/  IMAD.HI.U32 R6, R4, R15, RZ ;  /* 0x0000000f04067227 */ /* 0x000fc800078e00ff */
[----:B------:R-:W-:Y:S02]  /*1a6a0*/  IMAD.MOV R9, RZ, RZ, -R9 ;  /* 0x000000ffff097224 */ /* 0x000fe400078e0a09 */
[----:B------:R-:W-:-:S04]  /*1a6b0*/  IMAD.HI.U32 R2, R4, R23, RZ ;  /* 0x0000001704027227 */ /* 0x000fc800078e00ff */
[----:B------:R-:W-:Y:S02]  /*1a6c0*/  IMAD R21, R10, R7, R21 ;  /* 0x000000070a157224 */ /* 0x000fe400078e0215 */
[----:B------:R-:W-:Y:S02]  /*1a6d0*/  IMAD.MOV R6, RZ, RZ, -R6 ;  /* 0x000000ffff067224 */ /* 0x000fe400078e0a06 */
[C---:B------:R-:W-:Y:S02]  /*1a6e0*/  VIADD R7, R0.reuse, 0x2 ;  /* 0x0000000200077836 */ /* 0x040fe40000000000 */
[----:B------:R-:W-:Y:S02]  /*1a6f0*/  VIADD R19, R0, 0x1 ;  /* 0x0000000100137836 */ /* 0x000fe40000000000 */
[----:B------:R-:W-:Y:S01]  /*1a700*/  IMAD.MOV.U32 R0, RZ, RZ, R5 ;  /* 0x000000ffff007224 */ /* 0x000fe200078e0005 */
[----:B0-----:R-:W-:Y:S01]  /*1a710*/  SHF.R.U32.HI R17, RZ, 0x5, R17 ;  /* 0x00000005ff117819 */ /* 0x001fe20000011611 */
[C---:B------:R-:W-:Y:S01]  /*1a720*/  IMAD R8, R10.reuse, R9, R8 ;  /* 0x000000090a087224 */ /* 0x040fe200078e0208 */
[----:B------:R-:W-:Y:S01]  /*1a730*/  IABS R24, R7 ;  /* 0x0000000700187213 */ /* 0x000fe20000000000 */
[----:B------:R-:W-:Y:S01]  /*1a740*/  IMAD.MOV R2, RZ, RZ, -R2 ;  /* 0x000000ffff027224 */ /* 0x000fe200078e0a02 */
[----:B------:R-:W-:Y:S01]  /*1a750*/  SGXT.U32 R17, R17, 0x2 ;  /* 0x000000021111781a */ /* 0x000fe20000000000 */
[----:B------:R-:W-:-:S02]  /*1a760*/  IMAD R15, R10, R6, R15 ;  /* 0x000000060a0f7224 */ /* 0x000fc400078e020f */
[----:B------:R-:W-:Y:S01]  /*1a770*/  @!P1 IMAD.IADD R11, R11, 0x1, -R10 ;  /* 0x000000010b0b9824 */ /* 0x000fe200078e0a0a */
[----:B------:R-:W-:Y:S01]  /*1a780*/  LOP3.LUT R9, R17, 0xfc, RZ, 0xfc, !PT ;  /* 0x000000fc11097812 */ /* 0x000fe200078efcff */
[----:B------:R-:W-:Y:S01]  /*1a790*/  IMAD.HI.U32 R6, R4, R22, RZ ;  /* 0x0000001604067227 */ /* 0x000fe200078e00ff */
[----:B------:R-:W-:-:S03]  /*1a7a0*/  ISETP.GT.U32.AND P1, PT, R10, R14, PT ;  /* 0x0000000e0a00720c */ /* 0x000fc60003f24070 */
[----:B------:R-:W-:Y:S02]  /*1a7b0*/  @!P2 IMAD.MOV R0, RZ, RZ, -R0 ;  /* 0x000000ffff00a224 */ /* 0x000fe400078e0a00 */
[----:B------:R-:W-:Y:S02]  /*1a7c0*/  @!P0 IMAD.MOV R29, RZ, RZ, -R29 ;  /* 0x000000ffff1d8224 */ /* 0x000fe400078e0a1d */
[----:B------:R-:W-:Y:S01]  /*1a7d0*/  IMAD R23, R10, R2, R23 ;  /* 0x000000020a177224 */ /* 0x000fe200078e0217 */
[----:B------:R-:W-:Y:S01]  /*1a7e0*/  STL [R1+0x386c], R0 ;  /* 0x00386c0001007387 */ /* 0x000fe20000100800 */
[----:B------:R-:W-:Y:S02]  /*1a7f0*/  IMAD R2, R9, UR6, RZ ;  /* 0x0000000609027c24 */ /* 0x000fe4000f8e02ff */
[----:B------:R-:W-:Y:S01]  /*1a800*/  IMAD.MOV R6, RZ, RZ, -R6 ;  /* 0x000000ffff067224 */ /* 0x000fe200078e0a06 */
[----:B------:R0:W-:Y:S01]  /*1a810*/  STL [R1+0x3870], R29 ;  /* 0x0038701d01007387 */ /* 0x0001e20000100800 */
[----:B------:R-:W-:-:S02]  /*1a820*/  @!P6 IMAD.MOV R11, RZ, RZ, -R11 ;  /* 0x000000ffff0be224 */ /* 0x000fc400078e0a0b */
[----:B------:R-:W-:Y:S02]  /*1a830*/  IMAD R12, RZ, RZ, -UR6 ;  /* 0x80000006ff0c7e24 */ /* 0x000fe4000f8e02ff */
[----:B------:R-:W-:Y:S02]  /*1a840*/  IMAD R22, R10, R6, R22 ;  /* 0x000000060a167224 */ /* 0x000fe400078e0216 */
[----:B------:R-:W-:Y:S02]  /*1a850*/  IMAD R6, R12, 0x4, R2 ;  /* 0x000000040c067824 */ /* 0x000fe400078e0202 */
[----:B------:R-:W-:Y:S01]  /*1a860*/  @!P1 IMAD.IADD R14, R14, 0x1, -R10 ;  /* 0x000000010e0e9824 */ /* 0x000fe200078e0a0a */
[----:B0-----:R-:W2:Y:S01]  /*1a870*/  LDL R29, [R1+0x400] ;  /* 0x00040000011d7983 */ /* 0x001ea20000100800 */
[C---:B------:R-:W-:Y:S01]  /*1a880*/  ISETP.GT.U32.AND P1, PT, R10.reuse, R13, PT ;  /* 0x0000000d0a00720c */ /* 0x040fe20003f24070 */
[----:B------:R-:W-:Y:S01]  /*1a890*/  IMAD.MOV.U32 R9, RZ, RZ, R25 ;  /* 0x000000ffff097224 */ /* 0x000fe200078e0019 */
[----:B------:R-:W-:Y:S01]  /*1a8a0*/  ISETP.GT.U32.AND P2, PT, R10, R15, PT ;  /* 0x0000000f0a00720c */ /* 0x000fe20003f44070 */
[----:B------:R0:W-:Y:S01]  /*1a8b0*/  STL [R1+0x3874], R2 ;  /* 0x0038740201007387 */ /* 0x0001e20000100800 */
[----:B------:R-:W-:Y:S01]  /*1a8c0*/  IMAD R0, R12, 0x4, R6 ;  /* 0x000000040c007824 */ /* 0x000fe200078e0206 */
[----:B------:R-:W-:Y:S01]  /*1a8d0*/  ISETP.GT.U32.AND P6, PT, R10, R18, PT ;  /* 0x000000120a00720c */ /* 0x000fe20003fc4070 */
[----:B------:R-:W-:Y:S01]  /*1a8e0*/  IMAD.HI.U32 R5, R4, R24, RZ ;  /* 0x0000001804057227 */ /* 0x000fe200078e00ff */
[----:B------:R-:W-:Y:S01]  /*1a8f0*/  STL [R1+0x3878], R11 ;  /* 0x0038780b01007387 */ /* 0x000fe20000100800 */
[----:B------:R-:W-:-:S02]  /*1a900*/  IABS R25, R19 ;  /* 0x0000001300197213 */ /* 0x000fc40000000000 */
[----:B------:R-:W-:Y:S01]  /*1a910*/  IMAD.MOV.U32 R17, RZ, RZ, R26 ;  /* 0x000000ffff117224 */ /* 0x000fe200078e001a */
[----:B0-----:R-:W3:Y:S02]  /*1a920*/  LDL.LU R2, [R1+0x20] ;  /* 0x0000200001027983 */ /* 0x001ee40000300800 */
[----:B------:R-:W-:Y:S01]  /*1a930*/  @!P1 IMAD.IADD R13, R13, 0x1, -R10 ;  /* 0x000000010d0d9824 */ /* 0x000fe200078e0a0a */
[----:B------:R-:W-:-:S04]  /*1a940*/  ISETP.GT.U32.AND P1, PT, R10, R14, PT ;  /* 0x0000000e0a00720c */ /* 0x000fc80003f24070 */
[----:B------:R-:W-:-:S13]  /*1a950*/  ISETP.GT.U32.AND P0, PT, R10, R13, PT ;  /* 0x0000000d0a00720c */ /* 0x000fda0003f04070 */
[--C-:B------:R-:W-:Y:S01]  /*1a960*/  @!P0 IMAD.IADD R13, R13, 0x1, -R10.reuse ;  /* 0x000000010d0d8824 */ /* 0x100fe200078e0a0a */
[----:B------:R-:W-:Y:S01]  /*1a970*/  ISETP.GT.U32.AND P0, PT, R10, R16, PT ;  /* 0x000000100a00720c */ /* 0x000fe20003f04070 */
[----:B------:R-:W-:Y:S02]  /*1a980*/  @!P1 IMAD.IADD R14, R14, 0x1, -R10 ;  /* 0x000000010e0e9824 */ /* 0x000fe400078e0a0a */
[C---:B------:R-:W-:Y:S02]  /*1a990*/  IMAD R0, R12.reuse, 0x4, R0 ;  /* 0x000000040c007824 */ /* 0x040fe400078e0200 */
[----:B------:R-:W-:Y:S02]  /*1a9a0*/  @!P5 IMAD.MOV R14, RZ, RZ, -R14 ;  /* 0x000000ffff0ed224 */ /* 0x000fe400078e0a0e */
[----:B------:R-:W-:-:S06]  /*1a9b0*/  IMAD R0, R12, 0x4, R0 ;  /* 0x000000040c007824 */ /* 0x000fcc00078e0200 */
[----:B------:R-:W-:-:S05]  /*1a9c0*/  @!P0 IMAD.IADD R16, R16, 0x1, -R10 ;  /* 0x0000000110108824 */ /* 0x000fca00078e0a0a */
[----:B------:R-:W-:Y:S01]  /*1a9d0*/  ISETP.GT.U32.AND P5, PT, R10, R16, PT ;  /* 0x000000100a00720c */ /* 0x000fe20003fa4070 */
[----:B------:R-:W-:Y:S01]  /*1a9e0*/  IMAD R0, R12, 0x4, R0 ;  /* 0x000000040c007824 */ /* 0x000fe200078e0200 */
[----:B------:R-:W-:Y:S04]  /*1a9f0*/  STL [R1+0x387c], R14 ;  /* 0x00387c0e01007387 */ /* 0x000fe80000100800 */
[----:B------:R0:W-:Y:S07]  /*1aa00*/  STL [R1+0x28], R0 ;  /* 0x0000280001007387 */ /* 0x0001ee0000100800 */
[----:B------:R-:W-:-:S02]  /*1aa10*/  @!P5 IMAD.IADD R16, R16, 0x1, -R10 ;  /* 0x000000011010d824 */ /* 0x000fc400078e0a0a */
[----:B0-----:R-:W-:-:S05]  /*1aa20*/  IMAD R0, R12, 0x4, R0 ;  /* 0x000000040c007824 */ /* 0x001fca00078e0200 */
[----:B------:R0:W-:Y:S01]  /*1aa30*/  STL [R1+0x24], R0 ;  /* 0x0000240001007387 */ /* 0x0001e20000100800 */
[----:B---3--:R-:W-:Y:S01]  /*1aa40*/  ISETP.GE.AND P5, PT, R2, RZ, PT ;  /* 0x000000ff0200720c */ /* 0x008fe20003fa6270 */
[----:B------:R-:W-:Y:S02]  /*1aa50*/  IMAD R2, R12, 0x4, R0 ;  /* 0x000000040c027824 */ /* 0x000fe400078e0200 */
[----:B0-----:R-:W3:Y:S01]  /*1aa60*/  LDL.LU R0, [R1+0x44] ;  /* 0x0000440001007983 */ /* 0x001ee20000300800 */
[--C-:B------:R-:W-:Y:S01]  /*1aa70*/  @!P2 IMAD.IADD R15, R15, 0x1, -R10.reuse ;  /* 0x000000010f0fa824 */ /* 0x100fe200078e0a0a */
[----:B------:R-:W-:Y:S01]  /*1aa80*/  ISETP.GT.U32.AND P2, PT, R10, R21, PT ;  /* 0x000000150a00720c */ /* 0x000fe20003f44070 */
[----:B------:R-:W-:-:S03]  /*1aa90*/  @!P6 IMAD.IADD R18, R18, 0x1, -R10 ;  /* 0x000000011212e824 */ /* 0x000fc600078e0a0a */
[C---:B------:R-:W-:Y:S01]  /*1aaa0*/  ISETP.GT.U32.AND P6, PT, R10.reuse, R15, PT ;  /* 0x0000000f0a00720c */ /* 0x040fe20003fc4070 */
[----:B------:R-:W-:Y:S01]  /*1aab0*/  IMAD.MOV R5, RZ, RZ, -R5 ;  /* 0x000000ffff057224 */ /* 0x000fe200078e0a05 */
[----:B------:R-:W-:Y:S01]  /*1aac0*/  ISETP.GT.U32.AND P1, PT, R10, R8, PT ;  /* 0x000000080a00720c */ /* 0x000fe20003f24070 */
[----:B------:R-:W-:-:S06]  /*1aad0*/  IMAD.HI.U32 R6, R4, R25, RZ ;  /* 0x0000001904067227 */ /* 0x000fcc00078e00ff */
[----:B------:R-:W-:-:S05]  /*1aae0*/  @!P2 IMAD.IADD R21, R21, 0x1, -R10 ;  /* 0x000000011515a824 */ /* 0x000fca00078e0a0a */
[C---:B------:R-:W-:Y:S01]  /*1aaf0*/  ISETP.GT.U32.AND P2, PT, R10.reuse, R21, PT ;  /* 0x000000150a00720c */ /* 0x040fe20003f44070 */
[C---:B------:R-:W-:Y:S02]  /*1ab00*/  IMAD R24, R10.reuse, R5, R24 ;  /* 0x000000050a187224 */ /* 0x040fe400078e0218 */
[----:B------:R-:W-:Y:S02]  /*1ab10*/  IMAD.MOV R5, RZ, RZ, -R6 ;  /* 0x000000ffff057224 */ /* 0x000fe400078e0a06 */
[--C-:B------:R-:W-:Y:S01]  /*1ab20*/  @!P6 IMAD.IADD R15, R15, 0x1, -R10.reuse ;  /* 0x000000010f0fe824 */ /* 0x100fe200078e0a0a */
[C---:B------:R-:W-:Y:S01]  /*1ab30*/  ISETP.GT.U32.AND P6, PT, R10.reuse, R22, PT ;  /* 0x000000160a00720c */ /* 0x040fe20003fc4070 */
[----:B------:R-:W-:Y:S02]  /*1ab40*/  IMAD R25, R10, R5, R25 ;  /* 0x000000050a197224 */ /* 0x000fe400078e0219 */
[----:B------:R-:W-:Y:S01]  /*1ab50*/  @!P1 IMAD.IADD R8, R8, 0x1, -R10 ;  /* 0x0000000108089824 */ /* 0x000fe200078e0a0a */
[----:B------:R-:W-:-:S03]  /*1ab60*/  ISETP.GT.U32.AND P1, PT, R10, R18, PT ;  /* 0x000000120a00720c */ /* 0x000fc60003f24070 */
[--C-:B------:R-:W-:Y:S01]  /*1ab70*/  @!P2 IMAD.IADD R21, R21, 0x1, -R10.reuse ;  /* 0x000000011515a824 */ /* 0x100fe200078e0a0a */
[C---:B------:R-:W-:Y:S02]  /*1ab80*/  ISETP.GT.U32.AND P2, PT, R10.reuse, R25, PT ;  /* 0x000000190a00720c */ /* 0x040fe40003f44070 */
[----:B------:R-:W-:Y:S02]  /*1ab90*/  ISETP.GT.U32.AND P0, PT, R10, R8, PT ;  /* 0x000000080a00720c */ /* 0x000fe40003f04070 */
[----:B--2---:R-:W-:Y:S01]  /*1aba0*/  IABS R26, R29 ;  /* 0x0000001d001a7213 */ /* 0x004fe20000000000 */
[----:B------:R-:W-:Y:S01]  /*1abb0*/  @!P6 IMAD.IADD R22, R22, 0x1, -R10 ;  /* 0x000000011616e824 */ /* 0x000fe200078e0a0a */
[----:B------:R-:W-:-:S03]  /*1abc0*/  ISETP.GE.AND P6, PT, R20, RZ, PT ;  /* 0x000000ff1400720c */ /* 0x000fc60003fc6270 */
[----:B------:R-:W-:-:S04]  /*1abd0*/  IMAD.HI.U32 R4, R4, R26, RZ ;  /* 0x0000001a04047227 */ /* 0x000fc800078e00ff */
[--C-:B------:R-:W-:Y:S01]  /*1abe0*/  @!P1 IMAD.IADD R18, R18, 0x1, -R10.reuse ;  /* 0x0000000112129824 */ /* 0x100fe200078e0a0a */
[C---:B------:R-:W-:Y:S01]  /*1abf0*/  ISETP.GT.U32.AND P1, PT, R10.reuse, R23, PT ;  /* 0x000000170a00720c */ /* 0x040fe20003f24070 */
[----:B------:R-:W-:Y:S01]  /*1ac00*/  @!P2 IMAD.IADD R25, R25, 0x1, -R10 ;  /* 0x000000011919a824 */ /* 0x000fe200078e0a0a */
[----:B------:R-:W-:Y:S01]  /*1ac10*/  ISETP.GT.U32.AND P2, PT, R10, R22, PT ;  /* 0x000000160a00720c */ /* 0x000fe20003f44070 */
[----:B------:R-:W-:Y:S02]  /*1ac20*/  IMAD.MOV R4, RZ, RZ, -R4 ;  /* 0x000000ffff047224 */ /* 0x000fe400078e0a04 */
[----:B------:R-:W-:Y:S02]  /*1ac30*/  @!P0 IMAD.IADD R8, R8, 0x1, -R10 ;  /* 0x0000000108088824 */ /* 0x000fe400078e0a0a */
[C---:B------:R-:W-:Y:S02]  /*1ac40*/  IMAD R26, R10.reuse, R4, R26 ;  /* 0x000000040a1a7224 */ /* 0x040fe400078e021a */
[----:B------:R-:W-:Y:S01]  /*1ac50*/  @!P4 IMAD.MOV R13, RZ, RZ, -R13 ;  /* 0x000000ffff0dc224 */ /* 0x000fe200078e0a0d */
[----:B------:R-:W-:Y:S01]  /*1ac60*/  ISETP.GT.U32.AND P0, PT, R10, R24, PT ;  /* 0x000000180a00720c */ /* 0x000fe20003f04070 */
[----:B------:R-:W-:-:S02]  /*1ac70*/  IMAD R4, R12, 0x4, R2 ;  /* 0x000000040c047824 */ /* 0x000fc400078e0202 */
[----:B------:R-:W-:Y:S02]  /*1ac80*/  @!P3 IMAD.MOV R15, RZ, RZ, -R15 ;  /* 0x000000ffff0fb224 */ /* 0x000fe400078e0a0f */
[----:B------:R-:W-:Y:S01]  /*1ac90*/  @!P5 IMAD.MOV R18, RZ, RZ, -R18 ;  /* 0x000000ffff12d224 */ /* 0x000fe200078e0a12 */
[----:B------:R-:W-:Y:S01]  /*1aca0*/  STL [R1+0x20], R2 ;  /* 0x0000200201007387 */ /* 0x000fe20000100800 */
[----:B------:R-:W-:Y:S02]  /*1acb0*/  @!P6 IMAD.MOV R8, RZ, RZ, -R8 ;  /* 0x000000ffff08e224 */ /* 0x000fe400078e0a08 */
[----:B------:R-:W-:Y:S01]  /*1acc0*/  IMAD R5, R12, 0x4, R4 ;  /* 0x000000040c057824 */ /* 0x000fe200078e0204 */
[----:B------:R-:W-:Y:S01]  /*1acd0*/  STL [R1+0x3880], R13 ;  /* 0x0038800d01007387 */ /* 0x000fe20000100800 */
[--C-:B------:R-:W-:Y:S01]  /*1ace0*/  @!P1 IMAD.IADD R23, R23, 0x1, -R10.reuse ;  /* 0x0000000117179824 */ /* 0x100fe200078e0a0a */
[----:B------:R-:W-:Y:S01]  /*1acf0*/  ISETP.GT.U32.AND P1, PT, R10, R26, PT ;  /* 0x0000001a0a00720c */ /* 0x000fe20003f24070 */
[--C-:B------:R-:W-:Y:S01]  /*1ad00*/  @!P2 IMAD.IADD R22, R22, 0x1, -R10.reuse ;  /* 0x000000011616a824 */ /* 0x100fe200078e0a0a */
[----:B------:R-:W-:Y:S04]  /*1ad10*/  STL [R1+0x3884], R15 ;  /* 0x0038840f01007387 */ /* 0x000fe80000100800 */
[----:B------:R-:W-:Y:S04]  /*1ad20*/  STL [R1+0x3888], R18 ;  /* 0x0038881201007387 */ /* 0x000fe80000100800 */
[----:B------:R-:W-:Y:S04]  /*1ad30*/  STL [R1+0x388c], R8 ;  /* 0x00388c0801007387 */ /* 0x000fe80000100800 */
[----:B------:R0:W-:Y:S04]  /*1ad40*/  STL [R1+0x3860], R4 ;  /* 0x0038600401007387 */ /* 0x0001e80000100800 */
[----:B------:R1:W-:Y:S01]  /*1ad50*/  STL [R1+0x3864], R5 ;  /* 0x0038640501007387 */ /* 0x0003e20000100800 */
[----:B------:R-:W-:-:S02]  /*1ad60*/  @!P0 IMAD.IADD R24, R24, 0x1, -R10 ;  /* 0x0000000118188824 */ /* 0x000fc400078e0a0a */
[----:B------:R-:W-:-:S03]  /*1ad70*/  @!P1 IMAD.IADD R26, R26, 0x1, -R10 ;  /* 0x000000011a1a9824 */ /* 0x000fc600078e0a0a */
[C---:B------:R-:W-:Y:S01]  /*1ad80*/  ISETP.GT.U32.AND P4, PT, R10.reuse, R24, PT ;  /* 0x000000180a00720c */ /* 0x040fe20003f84070 */
[----:B0-----:R-:W0:Y:S01]  /*1ad90*/  LDC R4, c[0x0][0x3ac] ;  /* 0x0000eb00ff047b82 */ /* 0x001e220000000800 */
[----:B------:R-:W-:Y:S02]  /*1ada0*/  ISETP.GE.AND P0, PT, R27, RZ, PT ;  /* 0x000000ff1b00720c */ /* 0x000fe40003f06270 */
[C---:B------:R-:W-:Y:S02]  /*1adb0*/  ISETP.GT.U32.AND P3, PT, R10.reuse, R23, PT ;  /* 0x000000170a00720c */ /* 0x040fe40003f64070 */
[C---:B------:R-:W-:Y:S02]  /*1adc0*/  ISETP.GT.U32.AND P1, PT, R10.reuse, R25, PT ;  /* 0x000000190a00720c */ /* 0x040fe40003f24070 */
[----:B------:R-:W-:-:S05]  /*1add0*/  ISETP.GT.U32.AND P6, PT, R10, R26, PT ;  /* 0x0000001a0a00720c */ /* 0x000fca0003fc4070 */
[----:B------:R-:W-:Y:S01]  /*1ade0*/  @!P4 IMAD.IADD R24, R24, 0x1, -R10 ;  /* 0x000000011818c824 */ /* 0x000fe200078e0a0a */
[----:B------:R-:W-:Y:S01]  /*1adf0*/  ISETP.GE.AND P4, PT, R7, RZ, PT ;  /* 0x000000ff0700720c */ /* 0x000fe20003f86270 */
[----:B------:R-:W-:Y:S02]  /*1ae00*/  @!P0 IMAD.MOV R16, RZ, RZ, -R16 ;  /* 0x000000ffff108224 */ /* 0x000fe400078e0a10 */
[--C-:B------:R-:W-:Y:S01]  /*1ae10*/  @!P3 IMAD.IADD R23, R23, 0x1, -R10.reuse ;  /* 0x000000011717b824 */ /* 0x100fe200078e0a0a */
[----:B------:R-:W-:Y:S01]  /*1ae20*/  ISETP.GE.AND P3, PT, R3, RZ, PT ;  /* 0x000000ff0300720c */ /* 0x000fe20003f66270 */
[--C-:B------:R-:W-:Y:S01]  /*1ae30*/  @!P1 IMAD.IADD R25, R25, 0x1, -R10.reuse ;  /* 0x0000000119199824 */ /* 0x100fe200078e0a0a */
[----:B------:R-:W2:Y:S01]  /*1ae40*/  LDL.LU R3, [R1+0x3964] ;  /* 0x0039640001037983 */ /* 0x000ea20000300800 */
[----:B------:R-:W-:Y:S01]  /*1ae50*/  @!P6 IMAD.IADD R26, R26, 0x1, -R10 ;  /* 0x000000011a1ae824 */ /* 0x000fe200078e0a0a */
[----:B------:R-:W-:Y:S02]  /*1ae60*/  ISETP.GE.AND P1, PT, R19, RZ, PT ;  /* 0x000000ff1300720c */ /* 0x000fe40003f26270 */
[----:B---3--:R-:W-:Y:S01]  /*1ae70*/  ISETP.GE.AND P2, PT, R0, RZ, PT ;  /* 0x000000ff0000720c */ /* 0x008fe20003f46270 */
[----:B------:R-:W-:-:S02]  /*1ae80*/  IMAD.MOV.U32 R0, RZ, RZ, R9 ;  /* 0x000000ffff007224 */ /* 0x000fc400078e0009 */
[C---:B------:R-:W-:Y:S02]  /*1ae90*/  IMAD R9, R12.reuse, 0x4, R5 ;  /* 0x000000040c097824 */ /* 0x040fe400078e0205 */
[----:B-1----:R-:W1:Y:S02]  /*1aea0*/  S2R R5, SR_TID.X ;  /* 0x0000000000057919 */ /* 0x002e640000002100 */
[----:B------:R-:W-:-:S04]  /*1aeb0*/  IMAD R6, R12, 0x4, R9 ;  /* 0x000000040c067824 */ /* 0x000fc800078e0209 */
[C---:B------:R-:W-:Y:S01]  /*1aec0*/  IMAD R7, R12.reuse, 0x4, R6 ;  /* 0x000000040c077824 */ /* 0x040fe200078e0206 */
[----:B------:R-:W-:Y:S03]  /*1aed0*/  STL [R1+0x3890], R9 ;  /* 0x0038900901007387 */ /* 0x000fe60000100800 */
[C---:B------:R-:W-:Y:S01]  /*1aee0*/  IMAD R10, R12.reuse, 0x4, R7 ;  /* 0x000000040c0a7824 */ /* 0x040fe200078e0207 */
[----:B------:R-:W-:Y:S04]  /*1aef0*/  STL [R1+0x3894], R6 ;  /* 0x0038940601007387 */ /* 0x000fe80000100800 */
[----:B------:R-:W-:Y:S01]  /*1af00*/  STL [R1+0x3898], R16 ;  /* 0x0038981001007387 */ /* 0x000fe20000100800 */
[----:B------:R-:W-:-:S03]  /*1af10*/  IMAD R19, R12, 0x4, R10 ;  /* 0x000000040c137824 */ /* 0x000fc600078e020a */
[----:B------:R-:W-:Y:S04]  /*1af20*/  STL [R1+0x389c], R7 ;  /* 0x00389c0701007387 */ /* 0x000fe80000100800 */
[----:B-1----:R-:W-:Y:S04]  /*1af30*/  STL [R1+0x38a0], R5 ;  /* 0x0038a00501007387 */ /* 0x002fe80000100800 */
[----:B------:R1:W-:Y:S04]  /*1af40*/  STL [R1+0x38a4], R10 ;  /* 0x0038a40a01007387 */ /* 0x0003e80000100800 */
[----:B-1----:R-:W3:Y:S04]  /*1af50*/  LDL.LU R10, [R1+0x260] ;  /* 0x00026000010a7983 */ /* 0x002ee80000300800 */
[----:B---3--:R1:W-:Y:S04]  /*1af60*/  STL [R1+0x395c], R10 ;  /* 0x00395c0a01007387 */ /* 0x0083e80000100800 */
[----:B-1----:R-:W3:Y:S01]  /*1af70*/  LDL.LU R10, [R1+0x1dc] ;  /* 0x0001dc00010a7983 */ /* 0x002ee20000300800 */
[----:B------:R-:W-:-:S02]  /*1af80*/  ISETP.GE.AND P5, PT, R28, RZ, PT ;  /* 0x000000ff1c00720c */ /* 0x000fc40003fa6270 */
[----:B------:R-:W-:Y:S01]  /*1af90*/  ISETP.GE.AND P6, PT, R29, RZ, PT ;  /* 0x000000ff1d00720c */ /* 0x000fe20003fc6270 */
[C---:B------:R-:W-:Y:S02]  /*1afa0*/  IMAD R20, R12.reuse, 0x4, R19 ;  /* 0x000000040c147824 */ /* 0x040fe400078e0213 */
[----:B------:R-:W-:Y:S02]  /*1afb0*/  @!P2 IMAD.MOV R22, RZ, RZ, -R22 ;  /* 0x000000ffff16a224 */ /* 0x000fe400078e0a16 */
[----:B------:R-:W-:Y:S02]  /*1afc0*/  IMAD R27, R12, 0x4, R20 ;  /* 0x000000040c1b7824 */ /* 0x000fe400078e0214 */
[----:B------:R-:W-:-:S04]  /*1afd0*/  @!P3 IMAD.MOV R23, RZ, RZ, -R23 ;  /* 0x000000ffff17b224 */ /* 0x000fc800078e0a17 */
[----:B------:R-:W-:Y:S02]  /*1afe0*/  @!P5 IMAD.MOV R21, RZ, RZ, -R21 ;  /* 0x000000ffff15d224 */ /* 0x000fe400078e0a15 */
[----:B------:R-:W-:Y:S02]  /*1aff0*/  @!P4 IMAD.MOV R24, RZ, RZ, -R24 ;  /* 0x000000ffff18c224 */ /* 0x000fe400078e0a18 */
[----:B------:R-:W-:Y:S02]  /*1b000*/  @!P1 IMAD.MOV R25, RZ, RZ, -R25 ;  /* 0x000000ffff199224 */ /* 0x000fe400078e0a19 */
[----:B------:R-:W-:Y:S01]  /*1b010*/  @!P6 IMAD.MOV R26, RZ, RZ, -R26 ;  /* 0x000000ffff1ae224 */ /* 0x000fe200078e0a1a */
[----:B--2---:R-:W-:Y:S01]  /*1b020*/  ISETP.NE.AND P0, PT, R3, RZ, PT ;  /* 0x000000ff0300720c */ /* 0x004fe20003f05270 */
[----:B------:R-:W-:Y:S01]  /*1b030*/  IMAD R28, R12, 0x4, R27 ;  /* 0x000000040c1c7824 */ /* 0x000fe200078e021b */
[----:B------:R-:W-:-:S04]  /*1b040*/  LOP3.LUT R3, RZ, R3, RZ, 0x33, !PT ;  /* 0x00000003ff037212 */ /* 0x000fc800078e33ff */
[----:B------:R-:W-:Y:S01]  /*1b050*/  SEL R17, R3, R17, !P0 ;  /* 0x0000001103117207 */ /* 0x000fe20004000000 */
[----:B---3--:R1:W-:Y:S04]  /*1b060*/  STL [R1+0x3960], R10 ;  /* 0x0039600a01007387 */ /* 0x0083e80000100800 */
[----:B------:R-:W2:Y:S04]  /*1b070*/  LDL.LU R5, [R1+0x264] ;  /* 0x0002640001057983 */ /* 0x000ea80000300800 */
[----:B------:R-:W3:Y:S04]  /*1b080*/  LDL.LU R7, [R1+0x270] ;  /* 0x0002700001077983 */ /* 0x000ee80000300800 */
[----:B------:R-:W2:Y:S04]  /*1b090*/  LDL.LU R16, [R1+0x274] ;  /* 0x0002740001107983 */ /* 0x000ea80000300800 */
[----:B------:R-:W2:Y:S04]  /*1b0a0*/  LDL.LU R6, [R1+0x278] ;  /* 0x0002780001067983 */ /* 0x000ea80000300800 */
[----:B------:R-:W2:Y:S04]  /*1b0b0*/  LDL.LU R9, [R1+0x27c] ;  /* 0x00027c0001097983 */ /* 0x000ea80000300800 */
[----:B------:R-:W2:Y:S04]  /*1b0c0*/  LDL.LU R8, [R1+0x280] ;  /* 0x0002800001087983 */ /* 0x000ea80000300800 */
[----:B------:R-:W2:Y:S04]  /*1b0d0*/  LDL.LU R18, [R1+0x288] ;  /* 0x0002880001127983 */ /* 0x000ea80000300800 */
[----:B------:R-:W2:Y:S04]  /*1b0e0*/  LDL.LU R15, [R1+0x28c] ;  /* 0x00028c00010f7983 */ /* 0x000ea80000300800 */
[----:B------:R-:W2:Y:S01]  /*1b0f0*/  LDL.LU R13, [R1+0x290] ;  /* 0x00029000010d7983 */ /* 0x000ea20000300800 */
[----:B-1----:R-:W-:-:S03]  /*1b100*/  IMAD.MOV.U32 R10, RZ, RZ, R0 ;  /* 0x000000ffff0a7224 */ /* 0x002fc600078e0000 */
[----:B------:R-:W2:Y:S04]  /*1b110*/  LDL.LU R14, [R1+0x2a8] ;  /* 0x0002a800010e7983 */ /* 0x000ea80000300800 */
[----:B------:R-:W2:Y:S04]  /*1b120*/  LDL.LU R11, [R1+0x2ac] ;  /* 0x0002ac00010b7983 */ /* 0x000ea80000300800 */
[----:B------:R-:W2:Y:S04]  /*1b130*/  LDL.LU R2, [R1+0x2b4] ;  /* 0x0002b40001027983 */ /* 0x000ea80000300800 */
[----:B------:R-:W2:Y:S04]  /*1b140*/  LDL.LU R29, [R1+0x2c0] ;  /* 0x0002c000011d7983 */ /* 0x000ea80000300800 */
[----:B------:R-:W2:Y:S04]  /*1b150*/  LDL.LU R0, [R1+0x2c4] ;  /* 0x0002c40001007983 */ /* 0x000ea80000300800 */
[----:B0-----:R0:W-:Y:S04]  /*1b160*/  STL [R1+0x38a8], R4 ;  /* 0x0038a80401007387 */ /* 0x0011e80000100800 */
[----:B0-----:R-:W2:Y:S04]  /*1b170*/  LDL.LU R4, [R1+0x23c] ;  /* 0x00023c0001047983 */ /* 0x001ea80000300800 */
[----:B------:R0:W-:Y:S04]  /*1b180*/  STL [R1+0x38ac], R19 ;  /* 0x0038ac1301007387 */ /* 0x0001e80000100800 */
        /* <DEDUP_REMOVED lines=9> */
[----:B------:R0:W-:Y:S01]  /*1b220*/  STL [R1+0x38c0], R24 ;  /* 0x0038c01801007387 */ /* 0x0001e20000100800 */
[----:B------:R-:W-:-:S03]  /*1b230*/  SEL R10, R3, R10, !P0 ;  /* 0x0000000a030a7207 */ /* 0x000fc60004000000 */
        /* <DEDUP_REMOVED lines=14> */
[----:B0-----:R-:W2:Y:S02]  /*1b320*/  LDL.LU R10, [R1+0x3960] ;  /* 0x00396000010a7983 */ /* 0x001ea40000300800 */
[----:B--2---:R-:W-:-:S05]  /*1b330*/  SEL R10, R3, R10, !P0 ;  /* 0x0000000a030a7207 */ /* 0x004fca0004000000 */
[----:B------:R0:W-:Y:S04]  /*1b340*/  STL [R1+0x1dc], R10 ;  /* 0x0001dc0a01007387 */ /* 0x0001e80000100800 */
[----:B0-----:R-:W2:Y:S01]  /*1b350*/  LDL.LU R10, [R1+0x395c] ;  /* 0x00395c00010a7983 */ /* 0x001ea20000300800 */
[C---:B------:R-:W-:Y:S02]  /*1b360*/  SEL R27, R3.reuse, R27, !P0 ;  /* 0x0000001b031b7207 */ /* 0x040fe40004000000 */
[----:B------:R-:W-:-:S03]  /*1b370*/  SEL R12, R3, R12, !P0 ;  /* 0x0000000c030c7207 */ /* 0x000fc60004000000 */
[----:B------:R0:W-:Y:S04]  /*1b380*/  STL [R1+0x1d8], R27 ;  /* 0x0001d81b01007387 */ /* 0x0001e80000100800 */
[----:B------:R1:W-:Y:S01]  /*1b390*/  STL [R1+0x1d4], R12 ;  /* 0x0001d40c01007387 */ /* 0x0003e20000100800 */
[C---:B------:R-:W-:Y:S02]  /*1b3a0*/  SEL R25, R3.reuse, R25, !P0 ;  /* 0x0000001903197207 */ /* 0x040fe40004000000 */
[C---:B0-----:R-:W-:Y:S02]  /*1b3b0*/  SEL R27, R3.reuse, R28, !P0 ;  /* 0x0000001c031b7207 */ /* 0x041fe40004000000 */
[----:B-1----:R-:W-:-:S03]  /*1b3c0*/  SEL R12, R3, R26, !P0 ;  /* 0x0000001a030c7207 */ /* 0x002fc60004000000 */
[----:B------:R-:W-:Y:S01]  /*1b3d0*/  STL [R1+0x1e4], R27 ;  /* 0x0001e41b01007387 */ /* 0x000fe20000100800 */
[----:B------:R-:W-:-:S03]  /*1b3e0*/  SEL R24, R3, R24, !P0 ;  /* 0x0000001803187207 */ /* 0x000fc60004000000 */
[----:B------:R0:W-:Y:S01]  /*1b3f0*/  STL [R1+0x200], R12 ;  /* 0x0002000c01007387 */ /* 0x0001e20000100800 */
[----:B------:R-:W-:-:S03]  /*1b400*/  SEL R22, R3, R22, !P0 ;  /* 0x0000001603167207 */ /* 0x000fc60004000000 */
[----:B------:R-:W-:Y:S01]  /*1b410*/  STL [R1+0x208], R25 ;  /* 0x0002081901007387 */ /* 0x000fe20000100800 */
[C---:B------:R-:W-:Y:S02]  /*1b420*/  SEL R21, R3.reuse, R21, !P0 ;  /* 0x0000001503157207 */ /* 0x040fe40004000000 */
[C---:B0-----:R-:W-:Y:S01]  /*1b430*/  SEL R12, R3.reuse, R23, !P0 ;  /* 0x00000017030c7207 */ /* 0x041fe20004000000 */
[----:B------:R-:W-:Y:S01]  /*1b440*/  STL [R1+0x20c], R24 ;  /* 0x00020c1801007387 */ /* 0x000fe20000100800 */
[----:B------:R-:W-:-:S03]  /*1b450*/  SEL R19, R3, R19, !P0 ;  /* 0x0000001303137207 */ /* 0x000fc60004000000 */
[----:B------:R0:W-:Y:S01]  /*1b460*/  STL [R1+0x210], R12 ;  /* 0x0002100c01007387 */ /* 0x0001e20000100800 */
[----:B------:R-:W-:-:S03]  /*1b470*/  SEL R4, R3, R4, !P0 ;  /* 0x0000000403047207 */ /* 0x000fc60004000000 */
[----:B------:R-:W-:Y:S01]  /*1b480*/  STL [R1+0x21c], R22 ;  /* 0x00021c1601007387 */ /* 0x000fe20000100800 */
[----:B0-----:R-:W-:-:S03]  /*1b490*/  SEL R12, R3, R20, !P0 ;  /* 0x00000014030c7207 */ /* 0x001fc60004000000 */
[----:B------:R-:W-:Y:S04]  /*1b4a0*/  STL [R1+0x220], R21 ;  /* 0x0002201501007387 */ /* 0x000fe80000100800 */
[----:B------:R-:W-:Y:S04]  /*1b4b0*/  STL [R1+0x234], R12 ;  /* 0x0002340c01007387 */ /* 0x000fe80000100800 */
[----:B------:R-:W-:Y:S04]  /*1b4c0*/  STL [R1+0x238], R19 ;  /* 0x0002381301007387 */ /* 0x000fe80000100800 */
[----:B------:R3:W-:Y:S01]  /*1b4d0*/  STL [R1+0x23c], R4 ;  /* 0x00023c0401007387 */ /* 0x0007e20000100800 */
[----:B------:R-:W-:-:S02]  /*1b4e0*/  SEL R6, R3, R6, !P0 ;  /* 0x0000000603067207 */ /* 0x000fc40004000000 */
[C---:B---3--:R-:W-:Y:S02]  /*1b4f0*/  SEL R4, R3.reuse, R7, !P0 ;  /* 0x0000000703047207 */ /* 0x048fe40004000000 */
[C---:B--2---:R-:W-:Y:S02]  /*1b500*/  SEL R12, R3.reuse, R10, !P0 ;  /* 0x0000000a030c7207 */ /* 0x044fe40004000000 */
[C---:B------:R-:W-:Y:S02]  /*1b510*/  SEL R10, R3.reuse, R5, !P0 ;  /* 0x00000005030a7207 */ /* 0x040fe40004000000 */
[C---:B------:R-:W-:Y:S01]  /*1b520*/  SEL R5, R3.reuse, R16, !P0 ;  /* 0x0000001003057207 */ /* 0x040fe20004000000 */
[----:B------:R-:W-:Y:S04]  /*1b530*/  STL [R1+0x260], R12 ;  /* 0x0002600c01007387 */ /* 0x000fe80000100800 */
[----:B------:R-:W-:Y:S04]  /*1b540*/  STL [R1+0x264], R10 ;  /* 0x0002640a01007387 */ /* 0x000fe80000100800 */
[----:B------:R0:W-:Y:S04]  /*1b550*/  STL [R1+0x270], R4 ;  /* 0x0002700401007387 */ /* 0x0001e80000100800 */
[----:B------:R1:W-:Y:S01]  /*1b560*/  STL [R1+0x274], R5 ;  /* 0x0002740501007387 */ /* 0x0003e20000100800 */
[----:B0-----:R-:W-:-:S03]  /*1b570*/  SEL R4, R3, R9, !P0 ;  /* 0x0000000903047207 */ /* 0x001fc60004000000 */
[----:B------:R0:W-:Y:S01]  /*1b580*/  STL [R1+0x278], R6 ;  /* 0x0002780601007387 */ /* 0x0001e20000100800 */
[----:B-1----:R-:W-:-:S03]  /*1b590*/  SEL R5, R3, R8, !P0 ;  /* 0x0000000803057207 */ /* 0x002fc60004000000 */
[----:B------:R1:W-:Y:S01]  /*1b5a0*/  STL [R1+0x27c], R4 ;  /* 0x00027c0401007387 */ /* 0x0003e20000100800 */
[----:B0-----:R-:W-:-:S03]  /*1b5b0*/  SEL R6, R3, R18, !P0 ;  /* 0x0000001203067207 */ /* 0x001fc60004000000 */
[----:B------:R0:W-:Y:S01]  /*1b5c0*/  STL [R1+0x280], R5 ;  /* 0x0002800501007387 */ /* 0x0001e20000100800 */
[----:B-1----:R-:W-:-:S03]  /*1b5d0*/  SEL R4, R3, R15, !P0 ;  /* 0x0000000f03047207 */ /* 0x002fc60004000000 */
[----:B------:R1:W-:Y:S04]  /*1b5e0*/  STL [R1+0x288], R6 ;  /* 0x0002880601007387 */ /* 0x0003e80000100800 */
[----:B------:R2:W-:Y:S01]  /*1b5f0*/  STL [R1+0x28c], R4 ;  /* 0x00028c0401007387 */ /* 0x0005e20000100800 */
[C---:B0-----:R-:W-:Y:S02]  /*1b600*/  SEL R5, R3.reuse, R13, !P0 ;  /* 0x0000000d03057207 */ /* 0x041fe40004000000 */
[----:B-1----:R-:W-:-:S03]  /*1b610*/  SEL R6, R3, R14, !P0 ;  /* 0x0000000e03067207 */ /* 0x002fc60004000000 */
[----:B------:R0:W-:Y:S01]  /*1b620*/  STL [R1+0x290], R5 ;  /* 0x0002900501007387 */ /* 0x0001e20000100800 */
[----:B--2---:R-:W-:-:S03]  /*1b630*/  SEL R4, R3, R11, !P0 ;  /* 0x0000000b03047207 */ /* 0x004fc60004000000 */
[----:B------:R-:W-:Y:S04]  /*1b640*/  STL [R1+0x2a8], R6 ;  /* 0x0002a80601007387 */ /* 0x000fe80000100800 */
[----:B------:R1:W-:Y:S01]  /*1b650*/  STL [R1+0x2ac], R4 ;  /* 0x0002ac0401007387 */ /* 0x0003e20000100800 */
[C---:B0-----:R-:W-:Y:S02]  /*1b660*/  SEL R5, R3.reuse, R2, !P0 ;  /* 0x0000000203057207 */ /* 0x041fe40004000000 */
[----:B------:R-:W-:-:S03]  /*1b670*/  SEL R2, R3, R29, !P0 ;  /* 0x0000001d03027207 */ /* 0x000fc60004000000 */
[----:B------:R-:W-:Y:S01]  /*1b680*/  STL [R1+0x2b4], R5 ;  /* 0x0002b40501007387 */ /* 0x000fe20000100800 */
[----:B-1----:R-:W-:-:S03]  /*1b690*/  SEL R4, R3, R0, !P0 ;  /* 0x0000000003047207 */ /* 0x002fc60004000000 */
[----:B------:R-:W2:Y:S04]  /*1b6a0*/  LDL.LU R0, [R1+0x2dc] ;  /* 0x0002dc0001007983 */ /* 0x000ea80000300800 */
[----:B------:R0:W-:Y:S04]  /*1b6b0*/  STL [R1+0x2c0], R2 ;  /* 0x0002c00201007387 */ /* 0x0001e80000100800 */
[----:B------:R-:W-:Y:S04]  /*1b6c0*/  STL [R1+0x2c4], R4 ;  /* 0x0002c40401007387 */ /* 0x000fe80000100800 */
[----:B------:R-:W3:Y:S01]  /*1b6d0*/  LDL.LU R27, [R1+0x2f8] ;  /* 0x0002f800011b7983 */ /* 0x000ee20000300800 */
[----:B0-----:R-:W-:-:S03]  /*1b6e0*/  SEL R2, R3, R17, !P0 ;  /* 0x0000001103027207 */ /* 0x001fc60004000000 */
[----:B---3--:R0:W-:Y:S04]  /*1b6f0*/  STL [R1+0x3954], R27 ;  /* 0x0039541b01007387 */ /* 0x0081e80000100800 */
[----:B------:R-:W-:Y:S04]  /*1b700*/  STL [R1+0x2c8], R2 ;  /* 0x0002c80201007387 */ /* 0x000fe80000100800 */
[----:B0-----:R-:W3:Y:S01]  /*1b710*/  LDL.LU R27, [R1+0x2ec] ;  /* 0x0002ec00011b7983 */ /* 0x001ee20000300800 */
[----:B--2---:R-:W-:-:S03]  /*1b720*/  SEL R0, R3, R0, !P0 ;  /* 0x0000000003007207 */ /* 0x004fc60004000000 */
[----:B---3--:R0:W-:Y:S04]  /*1b730*/  STL [R1+0x3958], R27 ;  /* 0x0039581b01007387 */ /* 0x0081e80000100800 */
[----:B0-----:R-:W2:Y:S04]  /*1b740*/  LDL.LU R27, [R1+0x2e8] ;  /* 0x0002e800011b7983 */ /* 0x001ea80000300800 */
[----:B------:R-:W3:Y:S04]  /*1b750*/  LDL.LU R12, [R1+0x308] ;  /* 0x00030800010c7983 */ /* 0x000ee80000300800 */
        /* <DEDUP_REMOVED lines=25> */
[----:B------:R0:W-:Y:S04]  /*1b8f0*/  STL [R1+0x2dc], R0 ;  /* 0x0002dc0001007387 */ /* 0x0001e80000100800 */
[----:B0-----:R-:W3:Y:S01]  /*1b900*/  LDL.LU R0, [R1+0x410] ;  /* 0x0004100001007983 */ /* 0x001ee20000300800 */
[----:B--2---:R-:W-:-:S05]  /*1b910*/  SEL R27, R3, R27, !P0 ;  /* 0x0000001b031b7207 */ /* 0x004fca0004000000 */
[----:B------:R0:W-:Y:S04]  /*1b920*/  STL [R1+0x2e8], R27 ;  /* 0x0002e81b01007387 */ /* 0x0001e80000100800 */
[----:B0-----:R-:W2:Y:S02]  /*1b930*/  LDL.LU R27, [R1+0x3958] ;  /* 0x00395800011b7983 */ /* 0x001ea40000300800 */
[----:B--2---:R-:W-:-:S05]  /*1b940*/  SEL R27, R3, R27, !P0 ;  /* 0x0000001b031b7207 */ /* 0x004fca0004000000 */
[----:B------:R0:W-:Y:S04]  /*1b950*/  STL [R1+0x2ec], R27 ;  /* 0x0002ec1b01007387 */ /* 0x0001e80000100800 */
[----:B0-----:R-:W2:Y:S01]  /*1b960*/  LDL.LU R27, [R1+0x3954] ;  /* 0x00395400011b7983 */ /* 0x001ea20000300800 */
[C---:B---3--:R-:W-:Y:S02]  /*1b970*/  SEL R12, R3.reuse, R12, !P0 ;  /* 0x0000000c030c7207 */ /* 0x048fe40004000000 */
[C---:B------:R-:W-:Y:S02]  /*1b980*/  SEL R25, R3.reuse, R25, !P0 ;  /* 0x0000001903197207 */ /* 0x040fe40004000000 */
[C---:B------:R-:W-:Y:S02]  /*1b990*/  SEL R24, R3.reuse, R24, !P0 ;  /* 0x0000001803187207 */ /* 0x040fe40004000000 */
[----:B------:R-:W-:-:S02]  /*1b9a0*/  SEL R22, R3, R22, !P0 ;  /* 0x0000001603167207 */ /* 0x000fc40004000000 */
[C---:B------:R-:W-:Y:S02]  /*1b9b0*/  SEL R21, R3.reuse, R21, !P0 ;  /* 0x0000001503157207 */ /* 0x040fe40004000000 */
[C---:B------:R-:W-:Y:S02]  /*1b9c0*/  SEL R19, R3.reuse, R19, !P0 ;  /* 0x0000001303137207 */ /* 0x040fe40004000000 */
[C---:B------:R-:W-:Y:S02]  /*1b9d0*/  SEL R4, R3.reuse, R4, !P0 ;  /* 0x0000000403047207 */ /* 0x040fe40004000000 */
[C---:B------:R-:W-:Y:S02]  /*1b9e0*/  SEL R6, R3.reuse, R6, !P0 ;  /* 0x0000000603067207 */ /* 0x040fe40004000000 */
[----:B--2---:R-:W-:-:S05]  /*1b9f0*/  SEL R27, R3, R27, !P0 ;  /* 0x0000001b031b7207 */ /* 0x004fca0004000000 */
[----:B------:R0:W-:Y:S04]  /*1ba00*/  STL [R1+0x2f8], R27 ;  /* 0x0002f81b01007387 */ /* 0x0001e80000100800 */
[----:B------:R1:W-:Y:S01]  /*1ba10*/  STL [R1+0x308], R12 ;  /* 0x0003080c01007387 */ /* 0x0003e20000100800 */
[C---:B0-----:R-:W-:Y:S02]  /*1ba20*/  SEL R27, R3.reuse, R28, !P0 ;  /* 0x0000001c031b7207 */ /* 0x041fe40004000000 */
[----:B-1----:R-:W-:-:S03]  /*1ba30*/  SEL R12, R3, R26, !P0 ;  /* 0x0000001a030c7207 */ /* 0x002fc60004000000 */
[----:B------:R-:W-:Y:S04]  /*1ba40*/  STL [R1+0x30c], R27 ;  /* 0x00030c1b01007387 */ /* 0x000fe80000100800 */
[----:B------:R0:W-:Y:S04]  /*1ba50*/  STL [R1+0x314], R12 ;  /* 0x0003140c01007387 */ /* 0x0001e80000100800 */
[----:B------:R-:W-:Y:S01]  /*1ba60*/  STL [R1+0x318], R25 ;  /* 0x0003181901007387 */ /* 0x000fe20000100800 */
[----:B0-----:R-:W-:-:S03]  /*1ba70*/  SEL R12, R3, R23, !P0 ;  /* 0x00000017030c7207 */ /* 0x001fc60004000000 */
[----:B------:R-:W-:Y:S04]  /*1ba80*/  STL [R1+0x334], R24 ;  /* 0x0003341801007387 */ /* 0x000fe80000100800 */
[----:B------:R0:W-:Y:S04]  /*1ba90*/  STL [R1+0x33c], R12 ;  /* 0x00033c0c01007387 */ /* 0x0001e80000100800 */
[----:B------:R-:W-:Y:S01]  /*1baa0*/  STL [R1+0x344], R22 ;  /* 0x0003441601007387 */ /* 0x000fe20000100800 */
[----:B0-----:R-:W-:-:S03]  /*1bab0*/  SEL R12, R3, R20, !P0 ;  /* 0x00000014030c7207 */ /* 0x001fc60004000000 */
[----:B------:R-:W-:Y:S04]  /*1bac0*/  STL [R1+0x348], R21 ;  /* 0x0003481501007387 */ /* 0x000fe80000100800 */
[----:B------:R0:W-:Y:S04]  /*1bad0*/  STL [R1+0x350], R12 ;  /* 0x0003500c01007387 */ /* 0x0001e80000100800 */
[----:B------:R-:W-:Y:S04]  /*1bae0*/  STL [R1+0x358], R19 ;  /* 0x0003581301007387 */ /* 0x000fe80000100800 */
[----:B------:R1:W-:Y:S01]  /*1baf0*/  STL [R1+0x35c], R4 ;  /* 0x00035c0401007387 */ /* 0x0003e20000100800 */
[----:B0-----:R-:W-:-:S02]  /*1bb00*/  SEL R12, R3, R10, !P0 ;  /* 0x0000000a030c7207 */ /* 0x001fc40004000000 */
[C---:B------:R-:W-:Y:S02]  /*1bb10*/  SEL R10, R3.reuse, R5, !P0 ;  /* 0x00000005030a7207 */ /* 0x040fe40004000000 */
[C---:B------:R-:W-:Y:S01]  /*1bb20*/  SEL R5, R3.reuse, R16, !P0 ;  /* 0x0000001003057207 */ /* 0x040fe20004000000 */
[----:B------:R-:W-:Y:S01]  /*1bb30*/  STL [R1+0x364], R12 ;  /* 0x0003640c01007387 */ /* 0x000fe20000100800 */
[----:B-1----:R-:W-:-:S03]  /*1bb40*/  SEL R4, R3, R7, !P0 ;  /* 0x0000000703047207 */ /* 0x002fc60004000000 */
        /* <DEDUP_REMOVED lines=16> */
[----:B------:R-:W-:Y:S01]  /*1bc50*/  STL [R1+0x3d4], R6 ;  /* 0x0003d40601007387 */ /* 0x000fe20000100800 */
[----:B0-----:R-:W-:-:S03]  /*1bc60*/  SEL R5, R3, R17, !P0 ;  /* 0x0000001103057207 */ /* 0x001fc60004000000 */
[----:B------:R-:W2:Y:S04]  /*1bc70*/  LDL.LU R17, [R1+0x418] ;  /* 0x0004180001117983 */ /* 0x000ea80000300800 */
[----:B------:R0:W-:Y:S04]  /*1bc80*/  STL [R1+0x3d8], R4 ;  /* 0x0003d80401007387 */ /* 0x0001e80000100800 */
[----:B------:R-:W-:Y:S01]  /*1bc90*/  STL [R1+0x3f0], R5 ;  /* 0x0003f00501007387 */ /* 0x000fe20000100800 */
[----:B0-----:R-:W-:-:S05]  /*1bca0*/  SEL R4, R3, R2, !P0 ;  /* 0x0000000203047207 */ /* 0x001fca0004000000 */
[----:B------:R-:W-:Y:S04]  /*1bcb0*/  STL [R1+0x3f8], R4 ;  /* 0x0003f80401007387 */ /* 0x000fe80000100800 */
[----:B------:R-:W3:Y:S01]  /*1bcc0*/  LDL.LU R27, [R1+0x434] ;  /* 0x00043400011b7983 */ /* 0x000ee20000300800 */
[C---:B------:R-:W-:Y:S02]  /*1bcd0*/  SEL R2, R3.reuse, R29, !P0 ;  /* 0x0000001d03027207 */ /* 0x040fe40004000000 */
[----:B------:R-:W-:-:S03]  /*1bce0*/  SEL R0, R3, R0, !P0 ;  /* 0x0000000003007207 */ /* 0x000fc60004000000 */
[----:B------:R-:W-:Y:S04]  /*1bcf0*/  STL [R1+0x404], R2 ;  /* 0x0004040201007387 */ /* 0x000fe80000100800 */
        /* <DEDUP_REMOVED lines=31> */
[----:B0-----:R-:W3:Y:S04]  /*1bef0*/  LDL.LU R2, [R1+0x538] ;  /* 0x0005380001027983 */ /* 0x001ee80000300800 */
[----:B------:R-:W3:Y:S04]  /*1bf00*/  LDL.LU R29, [R1+0x53c] ;  /* 0x00053c00011d7983 */ /* 0x000ee80000300800 */
[----:B------:R-:W3:Y:S01]  /*1bf10*/  LDL.LU R17, [R1+0x548] ;  /* 0x0005480001117983 */ /* 0x000ee20000300800 */
        /* <DEDUP_REMOVED lines=15> */
[----:B------:R0:W-:Y:S02]  /*1c010*/  STL [R1+0x434], R27 ;  /* 0x0004341b01007387 */ /* 0x0001e40000100800 */
[C---:B0-----:R-:W-:Y:S02]  /*1c020*/  SEL R27, R3.reuse, R12, !P0 ;  /* 0x0000000c031b7207 */ /* 0x041fe40004000000 */
[----:B------:R-:W-:-:S03]  /*1c030*/  SEL R12, R3, R28, !P0 ;  /* 0x0000001c030c7207 */ /* 0x000fc60004000000 */
        /* <DEDUP_REMOVED lines=10> */
[----:B------:R-:W-:Y:S01]  /*1c0e0*/  STL [R1+0x49c], R20 ;  /* 0x00049c1401007387 */ /* 0x000fe20000100800 */
[C---:B0-----:R-:W-:Y:S02]  /*1c0f0*/  SEL R12, R3.reuse, R4, !P0 ;  /* 0x00000004030c7207 */ /* 0x041fe40004000000 */
[C---:B------:R-:W-:Y:S01]  /*1c100*/  SEL R4, R3.reuse, R10, !P0 ;  /* 0x0000000a03047207 */ /* 0x040fe20004000000 */
[----:B------:R-:W-:Y:S04]  /*1c110*/  STL [R1+0x4a4], R19 ;  /* 0x0004a41301007387 */ /* 0x000fe80000100800 */
[----:B------:R-:W-:Y:S04]  /*1c120*/  STL [R1+0x4ac], R12 ;  /* 0x0004ac0c01007387 */ /* 0x000fe80000100800 */
[----:B------:R0:W-:Y:S04]  /*1c130*/  STL [R1+0x4b0], R4 ;  /* 0x0004b00401007387 */ /* 0x0001e80000100800 */
[----:B------:R1:W-:Y:S01]  /*1c140*/  STL [R1+0x4b8], R5 ;  /* 0x0004b80501007387 */ /* 0x0003e20000100800 */
[----:B0-----:R-:W-:-:S03]  /*1c150*/  SEL R4, R3, R16, !P0 ;  /* 0x0000001003047207 */ /* 0x001fc60004000000 */
[----:B------:R-:W-:Y:S01]  /*1c160*/  STL [R1+0x4c0], R7 ;  /* 0x0004c00701007387 */ /* 0x000fe20000100800 */
[----:B-1----:R-:W-:-:S03]  /*1c170*/  SEL R5, R3, R6, !P0 ;  /* 0x0000000603057207 */ /* 0x002fc60004000000 */
[----:B------:R0:W-:Y:S01]  /*1c180*/  STL [R1+0x4c4], R4 ;  /* 0x0004c40401007387 */ /* 0x0001e20000100800 */
[----:B------:R-:W-:-:S03]  /*1c190*/  SEL R6, R3, R9, !P0 ;  /* 0x0000000903067207 */ /* 0x000fc60004000000 */
        /* <DEDUP_REMOVED lines=8> */
[----:B------:R1:W-:Y:S01]  /*1c220*/  STL [R1+0x4f8], R6 ;  /* 0x0004f80601007387 */ /* 0x0003e20000100800 */
[----:B0-----:R-:W-:-:S03]  /*1c230*/  SEL R5, R3, R0, !P0 ;  /* 0x0000000003057207 */ /* 0x001fc60004000000 */
[----:B------:R-:W2:Y:S01]  /*1c240*/  LDL.LU R0, [R1+0x54c] ;  /* 0x00054c0001007983 */ /* 0x000ea20000300800 */
[----:B-1----:R-:W-:-:S03]  /*1c250*/  SEL R6, R3, R11, !P0 ;  /* 0x0000000b03067207 */ /* 0x002fc60004000000 */
[----:B------:R0:W-:Y:S04]  /*1c260*/  STL [R1+0x510], R4 ;  /* 0x0005100401007387 */ /* 0x0001e80000100800 */
[----:B------:R1:W-:Y:S01]  /*1c270*/  STL [R1+0x518], R5 ;  /* 0x0005180501007387 */ /* 0x0003e20000100800 */
[C---:B0-----:R-:W-:Y:S02]  /*1c280*/  SEL R4, R3.reuse, R14, !P0 ;  /* 0x0000000e03047207 */ /* 0x041fe40004000000 */
[----:B-1----:R-:W-:-:S03]  /*1c290*/  SEL R5, R3, R2, !P0 ;  /* 0x0000000203057207 */ /* 0x002fc60004000000 */
[----:B------:R0:W-:Y:S04]  /*1c2a0*/  STL [R1+0x52c], R4 ;  /* 0x00052c0401007387 */ /* 0x0001e80000100800 */
[----:B------:R-:W-:Y:S04]  /*1c2b0*/  STL [R1+0x530], R6 ;  /* 0x0005300601007387 */ /* 0x000fe80000100800 */
[----:B------:R-:W-:Y:S04]  /*1c2c0*/  STL [R1+0x538], R5 ;  /* 0x0005380501007387 */ /* 0x000fe80000100800 */
[----:B------:R-:W3:Y:S01]  /*1c2d0*/  LDL.LU R27, [R1+0x564] ;  /* 0x00056400011b7983 */ /* 0x000ee20000300800 */
[----:B0-----:R-:W-:-:S02]  /*1c2e0*/  SEL R4, R3, R29, !P0 ;  /* 0x0000001d03047207 */ /* 0x001fc40004000000 */
        /* <DEDUP_REMOVED lines=31> */
[----:B------:R-:W3:Y:S04]  /*1c4e0*/  LDL.LU R14, [R1+0x64c] ;  /* 0x00064c00010e7983 */ /* 0x000ee80000300800 */
[----:B------:R-:W3:Y:S04]  /*1c4f0*/  LDL.LU R11, [R1+0x654] ;  /* 0x00065400010b7983 */ /* 0x000ee80000300800 */
[----:B------:R-:W3:Y:S04]  /*1c500*/  LDL.LU R2, [R1+0x674] ;  /* 0x0006740001027983 */ /* 0x000ee80000300800 */
[----:B------:R-:W3:Y:S04]  /*1c510*/  LDL.LU R29, [R1+0x67c] ;  /* 0x00067c00011d7983 */ /* 0x000ee80000300800 */
        /* <DEDUP_REMOVED lines=31> */
[----:B------:R-:W-:Y:S04]  /*1c710*/  STL [R1+0x5cc], R12 ;  /* 0x0005cc0c01007387 */ /* 0x000fe80000100800 */
[----:B------:R0:W-:Y:S04]  /*1c720*/  STL [R1+0x5d0], R4 ;  /* 0x0005d00401007387 */ /* 0x0001e80000100800 */
[----:B------:R-:W-:Y:S01]  /*1c730*/  STL [R1+0x5e4], R10 ;  /* 0x0005e40a01007387 */ /* 0x000fe20000100800 */
[----:B0-----:R-:W-:-:S03]  /*1c740*/  SEL R4, R3, R7, !P0 ;  /* 0x0000000703047207 */ /* 0x001fc60004000000 */
[----:B------:R0:W-:Y:S01]  /*1c750*/  STL [R1+0x5ec], R5 ;  /* 0x0005ec0501007387 */ /* 0x0001e20000100800 */
[----:B------:R-:W-:-:S03]  /*1c760*/  SEL R7, R3, R16, !P0 ;  /* 0x0000001003077207 */ /* 0x000fc60004000000 */
        /* <DEDUP_REMOVED lines=10> */
[----:B------:R-:W2:Y:S04]  /*1c810*/  LDL.LU R17, [R1+0x688] ;  /* 0x0006880001117983 */ /* 0x000ea80000300800 */
[----:B------:R1:W-:Y:S04]  /*1c820*/  STL [R1+0x630], R5 ;  /* 0x0006300501007387 */ /* 0x0003e80000100800 */
[----:B------:R3:W-:Y:S01]  /*1c830*/  STL [R1+0x638], R4 ;  /* 0x0006380401007387 */ /* 0x0007e20000100800 */
[C---:B0-----:R-:W-:Y:S02]  /*1c840*/  SEL R6, R3.reuse, R14, !P0 ;  /* 0x0000000e03067207 */ /* 0x041fe40004000000 */
[----:B-1----:R-:W-:-:S02]  /*1c850*/  SEL R5, R3, R15, !P0 ;  /* 0x0000000f03057207 */ /* 0x002fc40004000000 */
[----:B---3--:R-:W-:-:S03]  /*1c860*/  SEL R4, R3, R13, !P0 ;  /* 0x0000000d03047207 */ /* 0x008fc60004000000 */
[----:B------:R0:W-:Y:S04]  /*1c870*/  STL [R1+0x63c], R5 ;  /* 0x00063c0501007387 */ /* 0x0001e80000100800 */
[----:B------:R1:W-:Y:S01]  /*1c880*/  STL [R1+0x648], R4 ;  /* 0x0006480401007387 */ /* 0x0003e20000100800 */
[----:B0-----:R-:W-:-:S03]  /*1c890*/  SEL R5, R3, R11, !P0 ;  /* 0x0000000b03057207 */ /* 0x001fc60004000000 */
[----:B------:R-:W-:Y:S01]  /*1c8a0*/  STL [R1+0x64c], R6 ;  /* 0x00064c0601007387 */ /* 0x000fe20000100800 */
[----:B-1----:R-:W-:-:S03]  /*1c8b0*/  SEL R4, R3, R2, !P0 ;  /* 0x0000000203047207 */ /* 0x002fc60004000000 */
[----:B------:R-:W-:Y:S04]  /*1c8c0*/  STL [R1+0x654], R5 ;  /* 0x0006540501007387 */ /* 0x000fe80000100800 */
        /* <DEDUP_REMOVED lines=69> */
[----:B------:R-:W-:Y:S01]  /*1cd20*/  STL [R1+0x774], R19 ;  /* 0x0007741301007387 */ /* 0x000fe20000100800 */
[----:B------:R-:W-:-:S02]  /*1cd30*/  SEL R10, R3, R5, !P0 ;  /* 0x00000005030a7207 */ /* 0x000fc40004000000 */
[C---:B------:R-:W-:Y:S01]  /*1cd40*/  SEL R5, R3.reuse, R7, !P0 ;  /* 0x0000000703057207 */ /* 0x040fe20004000000 */
[----:B------:R-:W-:Y:S04]  /*1cd50*/  STL [R1+0x778], R12 ;  /* 0x0007780c01007387 */ /* 0x000fe80000100800 */
[----:B------:R0:W-:Y:S04]  /*1cd60*/  STL [R1+0x79c], R4 ;  /* 0x00079c0401007387 */ /* 0x0001e80000100800 */
[----:B------:R-:W-:Y:S04]  /*1cd70*/  STL [R1+0x7d0], R10 ;  /* 0x0007d00a01007387 */ /* 0x000fe80000100800 */
[----:B------:R1:W-:Y:S01]  /*1cd80*/  STL [R1+0x81c], R5 ;  /* 0x00081c0501007387 */ /* 0x0003e20000100800 */
[----:B0-----:R-:W-:-:S05]  /*1cd90*/  SEL R4, R3, R16, !P0 ;  /* 0x0000001003047207 */ /* 0x001fca0004000000 */
[----:B------:R0:W-:Y:S01]  /*1cda0*/  STL [R1+0x838], R4 ;  /* 0x0008380401007387 */ /* 0x0001e20000100800 */
[----:B-1----:R-:W-:-:S03]  /*1cdb0*/  SEL R5, R3, R9, !P0 ;  /* 0x0000000903057207 */ /* 0x002fc60004000000 */
[----:B------:R1:W-:Y:S01]  /*1cdc0*/  STL [R1+0x834], R6 ;  /* 0x0008340601007387 */ /* 0x0003e20000100800 */
[----:B0-----:R-:W-:-:S03]  /*1cdd0*/  SEL R4, R3, R0, !P0 ;  /* 0x0000000003047207 */ /* 0x001fc60004000000 */
[----:B------:R-:W2:Y:S04]  /*1cde0*/  LDL.LU R0, [R1+0x78c] ;  /* 0x00078c0001007983 */ /* 0x000ea80000300800 */
[----:B------:R0:W-:Y:S01]  /*1cdf0*/  STL [R1+0x870], R5 ;  /* 0x0008700501007387 */ /* 0x0001e20000100800 */
[----:B-1----:R-:W-:-:S03]  /*1ce00*/  SEL R6, R3, R15, !P0 ;  /* 0x0000000f03067207 */ /* 0x002fc60004000000 */
[----:B------:R1:W-:Y:S01]  /*1ce10*/  STL [R1+0x86c], R4 ;  /* 0x00086c0401007387 */ /* 0x0003e20000100800 */
[C---:B0-----:R-:W-:Y:S02]  /*1ce20*/  SEL R5, R3.reuse, R8, !P0 ;  /* 0x0000000803057207 */ /* 0x041fe40004000000 */
[----:B-1----:R-:W-:-:S03]  /*1ce30*/  SEL R4, R3, R18, !P0 ;  /* 0x0000001203047207 */ /* 0x002fc60004000000 */
        /* <DEDUP_REMOVED lines=9> */
[----:B------:R-:W-:Y:S04]  /*1ced0*/  STL [R1+0x854], R6 ;  /* 0x0008540601007387 */ /* 0x000fe80000100800 */
[----:B------:R-:W-:Y:S04]  /*1cee0*/  STL [R1+0x850], R5 ;  /* 0x0008500501007387 */ /* 0x000fe80000100800 */
[----:B------:R-:W3:Y:S01]  /*1cef0*/  LDL.LU R27, [R1+0x7a8] ;  /* 0x0007a800011b7983 */ /* 0x000ee20000300800 */
[C---:B0-----:R-:W-:Y:S02]  /*1cf00*/  SEL R4, R3.reuse, R29, !P0 ;  /* 0x0000001d03047207 */ /* 0x041fe40004000000 */
        /* <DEDUP_REMOVED lines=69> */
[----:B------:R-:W-:-:S03]  /*1d360*/  SEL R5, R3, R16, !P0 ;  /* 0x0000001003057207 */ /* 0x000fc60004000000 */
[----:B------:R-:W-:Y:S04]  /*1d370*/  STL [R1+0x800], R12 ;  /* 0x0008000c01007387 */ /* 0x000fe80000100800 */
[----:B------:R-:W-:Y:S04]  /*1d380*/  STL [R1+0x7fc], R10 ;  /* 0x0007fc0a01007387 */ /* 0x000fe80000100800 */
[----:B------:R0:W-:Y:S04]  /*1d390*/  STL [R1+0x7f8], R4 ;  /* 0x0007f80401007387 */ /* 0x0001e80000100800 */
[----:B------:R-:W-:Y:S01]  /*1d3a0*/  STL [R1+0x7f4], R7 ;  /* 0x0007f40701007387 */ /* 0x000fe20000100800 */
[----:B0-----:R-:W-:-:S03]  /*1d3b0*/  SEL R4, R3, R17, !P0 ;  /* 0x0000001103047207 */ /* 0x001fc60004000000 */
[----:B------:R-:W2:Y:S04]  /*1d3c0*/  LDL.LU R17, [R1+0x71c] ;  /* 0x00071c0001117983 */ /* 0x000ea80000300800 */
[----:B------:R0:W-:Y:S04]  /*1d3d0*/  STL [R1+0x7f0], R5 ;  /* 0x0007f00501007387 */ /* 0x0001e80000100800 */
        /* <DEDUP_REMOVED lines=9> */
[----:B---3--:R-:W-:-:S03]  /*1d470*/  SEL R4, R3, R13, !P0 ;  /* 0x0000000d03047207 */ /* 0x008fc60004000000 */
[----:B------:R1:W-:Y:S04]  /*1d480*/  STL [R1+0x7d8], R5 ;  /* 0x0007d80501007387 */ /* 0x0003e80000100800 */
[----:B------:R3:W-:Y:S01]  /*1d490*/  STL [R1+0x7d4], R4 ;  /* 0x0007d40401007387 */ /* 0x0007e20000100800 */
[C---:B0-----:R-:W-:Y:S02]  /*1d4a0*/  SEL R6, R3.reuse, R14, !P0 ;  /* 0x0000000e03067207 */ /* 0x041fe40004000000 */
[----:B-1----:R-:W-:-:S03]  /*1d4b0*/  SEL R5, R3, R11, !P0 ;  /* 0x0000000b03057207 */ /* 0x002fc60004000000 */
[----:B------:R-:W-:Y:S01]  /*1d4c0*/  STL [R1+0x7cc], R6 ;  /* 0x0007cc0601007387 */ /* 0x000fe20000100800 */
[----:B---3--:R-:W-:-:S03]  /*1d4d0*/  SEL R4, R3, R2, !P0 ;  /* 0x0000000203047207 */ /* 0x008fc60004000000 */
        /* <DEDUP_REMOVED lines=55> */
[----:B------:R-:W-:-:S02]  /*1d850*/  SEL R7, R3, R7, !P0 ;  /* 0x0000000703077207 */ /* 0x000fc40004000000 */
        /* <DEDUP_REMOVED lines=112> */
[----:B------:R-:W2:Y:S04]  /*1df60*/  LDL.LU R17, [R1+0x588] ;  /* 0x0005880001117983 */ /* 0x000ea80000300800 */
[----:B------:R0:W-:Y:S04]  /*1df70*/  STL [R1+0x6ec], R4 ;  /* 0x0006ec0401007387 */ /* 0x0001e80000100800 */
[----:B------:R-:W-:Y:S01]  /*1df80*/  STL [R1+0x6e8], R12 ;  /* 0x0006e80c01007387 */ /* 0x000fe20000100800 */
[C---:B0-----:R-:W-:Y:S02]  /*1df90*/  SEL R4, R3.reuse, R10, !P0 ;  /* 0x0000000a03047207 */ /* 0x041fe40004000000 */
[----:B------:R-:W-:-:S02]  /*1dfa0*/  SEL R10, R3, R5, !P0 ;  /* 0x00000005030a7207 */ /* 0x000fc40004000000 */
[C---:B------:R-:W-:Y:S01]  /*1dfb0*/  SEL R5, R3.reuse, R7, !P0 ;  /* 0x0000000703057207 */ /* 0x040fe20004000000 */
[----:B------:R0:W-:Y:S04]  /*1dfc0*/  STL [R1+0x6dc], R4 ;  /* 0x0006dc0401007387 */ /* 0x0001e80000100800 */
[----:B------:R-:W-:Y:S01]  /*1dfd0*/  STL [R1+0x6d0], R10 ;  /* 0x0006d00a01007387 */ /* 0x000fe20000100800 */
[----:B0-----:R-:W-:-:S03]  /*1dfe0*/  SEL R4, R3, R16, !P0 ;  /* 0x0000001003047207 */ /* 0x001fc60004000000 */
        /* <DEDUP_REMOVED lines=87> */
[----:B------:R-:W-:Y:S04]  /*1e560*/  STL [R1+0x628], R20 ;  /* 0x0006281401007387 */ /* 0x000fe80000100800 */
[----:B------:R0:W-:Y:S04]  /*1e570*/  STL [R1+0x620], R12 ;  /* 0x0006200c01007387 */ /* 0x0001e80000100800 */
[----:B------:R-:W-:Y:S01]  /*1e580*/  STL [R1+0x61c], R19 ;  /* 0x00061c1301007387 */ /* 0x000fe20000100800 */
[----:B0-----:R-:W-:-:S02]  /*1e590*/  SEL R12, R3, R4, !P0 ;  /* 0x00000004030c7207 */ /* 0x001fc40004000000 */
[C---:B------:R-:W-:Y:S02]  /*1e5a0*/  SEL R4, R3.reuse, R5, !P0 ;  /* 0x0000000503047207 */ /* 0x040fe40004000000 */
[C---:B------:R-:W-:Y:S01]  /*1e5b0*/  SEL R5, R3.reuse, R16, !P0 ;  /* 0x0000001003057207 */ /* 0x040fe20004000000 */
[----:B------:R-:W-:Y:S04]  /*1e5c0*/  STL [R1+0x614], R12 ;  /* 0x0006140c01007387 */ /* 0x000fe80000100800 */
[----:B------:R-:W-:Y:S04]  /*1e5d0*/  STL [R1+0x60c], R10 ;  /* 0x00060c0a01007387 */ /* 0x000fe80000100800 */
[----:B------:R0:W-:Y:S04]  /*1e5e0*/  STL [R1+0x608], R4 ;  /* 0x0006080401007387 */ /* 0x0001e80000100800 */
[----:B------:R-:W-:Y:S04]  /*1e5f0*/  STL [R1+0x604], R7 ;  /* 0x0006040701007387 */ /* 0x000fe80000100800 */
[----:B------:R1:W-:Y:S01]  /*1e600*/  STL [R1+0x600], R5 ;  /* 0x0006000501007387 */ /* 0x0003e20000100800 */
[----:B0-----:R-:W-:-:S02]  /*1e610*/  SEL R4, R3, R6, !P0 ;  /* 0x0000000603047207 */ /* 0x001fc40004000000 */
[----:B------:R-:W-:-:S03]  /*1e620*/  SEL R6, R3, R9, !P0 ;  /* 0x0000000903067207 */ /* 0x000fc60004000000 */
        /* <DEDUP_REMOVED lines=77> */
[----:B------:R-:W-:Y:S01]  /*1eb00*/  STL [R1+0x574], R23 ;  /* 0x0005741701007387 */ /* 0x000fe20000100800 */
[----:B------:R-:W-:-:S03]  /*1eb10*/  SEL R22, R3, R17, !P0 ;  /* 0x0000001103167207 */ /* 0x000fc60004000000 */
[----:B------:R-:W2:Y:S04]  /*1eb20*/  LDL.LU R17, [R1+0x3f4] ;  /* 0x0003f40001117983 */ /* 0x000ea80000300800 */
[----:B------:R0:W-:Y:S04]  /*1eb30*/  STL [R1+0x570], R12 ;  /* 0x0005700c01007387 */ /* 0x0001e80000100800 */
[----:B------:R-:W-:Y:S01]  /*1eb40*/  STL [R1+0x56c], R22 ;  /* 0x00056c1601007387 */ /* 0x000fe20000100800 */
[----:B0-----:R-:W-:-:S05]  /*1eb50*/  SEL R12, R3, R21, !P0 ;  /* 0x00000015030c7207 */ /* 0x001fca0004000000 */
[----:B------:R0:W-:Y:S04]  /*1eb60*/  STL [R1+0x568], R12 ;  /* 0x0005680c01007387 */ /* 0x0001e80000100800 */
[----:B------:R-:W-:Y:S01]  /*1eb70*/  STL [R1+0x560], R20 ;  /* 0x0005601401007387 */ /* 0x000fe20000100800 */
[C---:B0-----:R-:W-:Y:S02]  /*1eb80*/  SEL R12, R3.reuse, R4, !P0 ;  /* 0x00000004030c7207 */ /* 0x041fe40004000000 */
[C---:B------:R-:W-:Y:S01]  /*1eb90*/  SEL R4, R3.reuse, R10, !P0 ;  /* 0x0000000a03047207 */ /* 0x040fe20004000000 */
[----:B------:R-:W-:Y:S01]  /*1eba0*/  STL [R1+0x558], R19 ;  /* 0x0005581301007387 */ /* 0x000fe20000100800 */
[C---:B------:R-:W-:Y:S02]  /*1ebb0*/  SEL R10, R3.reuse, R5, !P0 ;  /* 0x00000005030a7207 */ /* 0x040fe40004000000 */
[C---:B------:R-:W-:Y:S01]  /*1ebc0*/  SEL R5, R3.reuse, R7, !P0 ;  /* 0x0000000703057207 */ /* 0x040fe20004000000 */
[----:B------:R-:W-:Y:S04]  /*1ebd0*/  STL [R1+0x550], R12 ;  /* 0x0005500c01007387 */ /* 0x000fe80000100800 */
        /* <DEDUP_REMOVED lines=177> */
[----:B------:R-:W2:Y:S04]  /*1f6f0*/  LDL.LU R17, [R1+0x24c] ;  /* 0x00024c0001117983 */ /* 0x000ea80000300800 */
[----:B------:R-:W-:Y:S04]  /*1f700*/  STL [R1+0x3e8], R26 ;  /* 0x0003e81a01007387 */ /* 0x000fe80000100800 */
[----:B------:R0:W-:Y:S04]  /*1f710*/  STL [R1+0x3e4], R12 ;  /* 0x0003e40c01007387 */ /* 0x0001e80000100800 */
[----:B------:R-:W-:Y:S01]  /*1f720*/  STL [R1+0x3e0], R25 ;  /* 0x0003e01901007387 */ /* 0x000fe20000100800 */
[----:B0-----:R-:W-:-:S05]  /*1f730*/  SEL R12, R3, R24, !P0 ;  /* 0x00000018030c7207 */ /* 0x001fca0004000000 */
        /* <DEDUP_REMOVED lines=90> */
[----:B------:R-:W2:Y:S04]  /*1fce0*/  LDL.LU R0, [R1+0x198] ;  /* 0x0001980001007983 */ /* 0x000ea80000300800 */
        /* <DEDUP_REMOVED lines=38> */
[----:B------:R-:W-:Y:S01]  /*1ff50*/  STL [R1+0x294], R6 ;  /* 0x0002940601007387 */ /* 0x000fe20000100800 */
[----:B------:R-:W-:-:S03]  /*1ff60*/  SEL R2, R3, R17, !P0 ;  /* 0x0000001103027207 */ /* 0x000fc60004000000 */
[----:B------:R-:W-:Y:S04]  /*1ff70*/  STL [R1+0x284], R5 ;  /* 0x0002840501007387 */ /* 0x000fe80000100800 */
[----:B------:R-:W3:Y:S01]  /*1ff80*/  LDL.LU R17, [R1+0x18c] ;  /* 0x00018c0001117983 */ /* 0x000ee20000300800 */
[----:B0-----:R-:W-:-:S05]  /*1ff90*/  SEL R4, R3, R29, !P0 ;  /* 0x0000001d03047207 */ /* 0x001fca0004000000 */
        /* <DEDUP_REMOVED lines=49> */
[----:B--2---:R-:W-:-:S05]  /*202b0*/  SEL R17, R3, R17, !P0 ;  /* 0x0000001103117207 */ /* 0x004fca0004000000 */
[----:B------:R0:W-:Y:S04]  /*202c0*/  STL [R1+0x24c], R17 ;  /* 0x00024c1101007387 */ /* 0x0001e80000100800 */
[----:B------:R-:W-:Y:S01]  /*202d0*/  STL [R1+0x248], R27 ;  /* 0x0002481b01007387 */ /* 0x000fe20000100800 */
[C---:B0-----:R-:W-:Y:S02]  /*202e0*/  SEL R17, R3.reuse, R12, !P0 ;  /* 0x0000000c03117207 */ /* 0x041fe40004000000 */
[----:B------:R-:W-:-:S03]  /*202f0*/  SEL R12, R3, R28, !P0 ;  /* 0x0000001c030c7207 */ /* 0x000fc60004000000 */
[----:B------:R0:W-:Y:S04]  /*20300*/  STL [R1+0x244], R17 ;  /* 0x0002441101007387 */ /* 0x0001e80000100800 */
[----:B------:R1:W-:Y:S01]  /*20310*/  STL [R1+0x240], R12 ;  /* 0x0002400c01007387 */ /* 0x0003e20000100800 */
[----:B0-----:R-:W-:-:S03]  /*20320*/  SEL R17, R3, R25, !P0 ;  /* 0x0000001903117207 */ /* 0x001fc60004000000 */
[----:B------:R-:W-:Y:S01]  /*20330*/  STL [R1+0x230], R26 ;  /* 0x0002301a01007387 */ /* 0x000fe20000100800 */
[----:B-1----:R-:W-:-:S03]  /*20340*/  SEL R12, R3, R24, !P0 ;  /* 0x00000018030c7207 */ /* 0x002fc60004000000 */
        /* <DEDUP_REMOVED lines=9> */
[C---:B-1----:R-:W-:Y:S02]  /*203e0*/  SEL R12, R3.reuse, R4, !P0 ;  /* 0x00000004030c7207 */ /* 0x042fe40004000000 */
        /* <DEDUP_REMOVED lines=19> */
[----:B------:R1:W-:Y:S04]  /*20520*/  STL [R1+0x1b8], R5 ;  /* 0x0001b80501007387 */ /* 0x0003e80000100800 */
[----:B------:R2:W-:Y:S01]  /*20530*/  STL [R1+0x1b4], R4 ;  /* 0x0001b40401007387 */ /* 0x0005e20000100800 */
[C---:B0-----:R-:W-:Y:S02]  /*20540*/  SEL R6, R3.reuse, R14, !P0 ;  /* 0x0000000e03067207 */ /* 0x041fe40004000000 */
[----:B-1----:R-:W-:-:S03]  /*20550*/  SEL R5, R3, R11, !P0 ;  /* 0x0000000b03057207 */ /* 0x002fc60004000000 */
[----:B------:R-:W-:Y:S01]  /*20560*/  STL [R1+0x1b0], R6 ;  /* 0x0001b00601007387 */ /* 0x000fe20000100800 */
[----:B--2---:R-:W-:-:S03]  /*20570*/  SEL R4, R3, R2, !P0 ;  /* 0x0000000203047207 */ /* 0x004fc60004000000 */
[----:B------:R-:W-:Y:S04]  /*20580*/  STL [R1+0x1ac], R5 ;  /* 0x0001ac0501007387 */ /* 0x000fe80000100800 */
[----:B------:R-:W-:Y:S04]  /*20590*/  STL [R1+0x1a4], R4 ;  /* 0x0001a40401007387 */ /* 0x000fe80000100800 */
[----:B------:R-:W2:Y:S01]  /*205a0*/  LDL.LU R17, [R1+0x110] ;  /* 0x0001100001117983 */ /* 0x000ea20000300800 */
[C---:B------:R-:W-:Y:S02]  /*205b0*/  SEL R2, R3.reuse, R29, !P0 ;  /* 0x0000001d03027207 */ /* 0x040fe40004000000 */
[----:B------:R-:W-:-:S03]  /*205c0*/  SEL R0, R3, R0, !P0 ;  /* 0x0000000003007207 */ /* 0x000fc60004000000 */
[----:B------:R-:W-:Y:S04]  /*205d0*/  STL [R1+0x198], R2 ;  /* 0x0001980201007387 */ /* 0x000fe80000100800 */
[----:B--2---:R0:W-:Y:S04]  /*205e0*/  STL [R1+0x38e4], R17 ;  /* 0x0038e41101007387 */ /* 0x0041e80000100800 */
[----:B------:R-:W-:Y:S04]  /*205f0*/  STL [R1+0x194], R0 ;  /* 0x0001940001007387 */ /* 0x000fe80000100800 */
[----:B0-----:R-:W2:Y:S04]  /*20600*/  LDL.LU R17, [R1+0x114] ;  /* 0x0001140001117983 */ /* 0x001ea80000300800 */
[----:B--2---:R0:W-:Y:S04]  /*20610*/  STL [R1+0x38e8], R17 ;  /* 0x0038e81101007387 */ /* 0x0041e80000100800 */
[----:B0-----:R-:W2:Y:S04]  /*20620*/  LDL.LU R17, [R1+0x118] ;  /* 0x0001180001117983 */ /* 0x001ea80000300800 */
[----:B--2---:R0:W-:Y:S04]  /*20630*/  STL [R1+0x38ec], R17 ;  /* 0x0038ec1101007387 */ /* 0x0041e80000100800 */
        /* <DEDUP_REMOVED lines=27> */
[----:B------:R-:W3:Y:S01]  /*207f0*/  LDL.LU R0, [R1+0xa4] ;  /* 0x0000a40001007983 */ /* 0x000ee20000300800 */
        /* <DEDUP_REMOVED lines=136> */
[----:B0-----:R-:W2:Y:S04]  /*21080*/  LDL.LU R28, [R1+0x38d4] ;  /* 0x0038d400011c7983 */ /* 0x001ea80000300800 */
[----:B------:R0:W-:Y:S04]  /*21090*/  STL [R1+0xf0], R12 ;  /* 0x0000f00c01007387 */ /* 0x0001e80000100800 */
[----:B0-----:R-:W3:Y:S04]  /*210a0*/  LDL.LU R12, [R1+0x38d0] ;  /* 0x0038d000010c7983 */ /* 0x001ee80000300800 */
        /* <DEDUP_REMOVED lines=35> */
[----:B0-----:R-:W3:Y:S04]  /*212e0*/  LDL.LU R18, [R1+0x3888] ;  /* 0x0038880001127983 */ /* 0x001ee80000300800 */
        /* <DEDUP_REMOVED lines=9> */
[----:B0-----:R-:W4:Y:S04]  /*21380*/  LDL.LU R2, [R1+0x3874] ;  /* 0x0038740001027983 */ /* 0x001f280000300800 */
[----:B------:R0:W-:Y:S04]  /*21390*/  STL [R1+0x8c], R29 ;  /* 0x00008c1d01007387 */ /* 0x0001e80000100800 */
[----:B0-----:R-:W4:Y:S04]  /*213a0*/  LDL.LU R29, [R1+0x3870] ;  /* 0x00387000011d7983 */ /* 0x001f280000300800 */
[----:B------:R0:W-:Y:S04]  /*213b0*/  STL [R1+0x88], R0 ;  /* 0x0000880001007387 */ /* 0x0001e80000100800 */
[----:B0-----:R-:W5:Y:S01]  /*213c0*/  LDL.LU R0, [R1+0x386c] ;  /* 0x00386c0001007983 */ /* 0x001f620000300800 */
[----:B------:R-:W-:-:S05]  /*213d0*/  SEL R17, R3, R17, !P0 ;  /* 0x0000001103117207 */ /* 0x000fca0004000000 */
[----:B------:R5:W-:Y:S01]  /*213e0*/  STL [R1+0x84], R17 ;  /* 0x0000841101007387 */ /* 0x000be20000100800 */
[C---:B--2---:R-:W-:Y:S02]  /*213f0*/  SEL R8, R3.reuse, R8, !P0 ;  /* 0x0000000803087207 */ /* 0x044fe40004000000 */
[C---:B---3--:R-:W-:Y:S02]  /*21400*/  SEL R11, R3.reuse, R11, !P0 ;  /* 0x0000000b030b7207 */ /* 0x048fe40004000000 */
[C---:B----4-:R-:W-:Y:S02]  /*21410*/  SEL R29, R3.reuse, R29, !P0 ;  /* 0x0000001d031d7207 */ /* 0x050fe40004000000 */
[C---:B-----5:R-:W-:Y:S02]  /*21420*/  SEL R17, R3.reuse, R0, !P0 ;  /* 0x0000000003117207 */ /* 0x060fe40004000000 */
[----:B------:R-:W2:Y:S04]  /*21430*/  LDL.LU R0, [R1+0x3868] ;  /* 0x0038680001007983 */ /* 0x000ea80000300800 */
        /* <DEDUP_REMOVED lines=18> */
[----:B------:R-:W-:Y:S01]  /*21560*/  STL [R1+0x54], R8 ;  /* 0x0000540801007387 */ /* 0x000fe20000100800 */
[----:B---3--:R-:W-:-:S03]  /*21570*/  SEL R13, R3, R24, !P0 ;  /* 0x00000018030d7207 */ /* 0x008fc60004000000 */
[----:B------:R0:W-:Y:S04]  /*21580*/  STL [R1+0x50], R11 ;  /* 0x0000500b01007387 */ /* 0x0001e80000100800 */
[----:B------:R1:W-:Y:S01]  /*21590*/  STL [R1+0x4c], R13 ;  /* 0x00004c0d01007387 */ /* 0x0003e20000100800 */
[----:B0-----:R-:W-:-:S03]  /*215a0*/  SEL R11, R3, R25, !P0 ;  /* 0x00000019030b7207 */ /* 0x001fc60004000000 */
[----:B------:R-:W3:Y:S01]  /*215b0*/  LDL.LU R25, [R1+0x28] ;  /* 0x0000280001197983 */ /* 0x000ee20000300800 */
[----:B------:R-:W-:-:S03]  /*215c0*/  SEL R3, R3, R26, !P0 ;  /* 0x0000001a03037207 */ /* 0x000fc60004000000 */
[----:B------:R-:W-:Y:S04]  /*215d0*/  STL [R1+0x48], R11 ;  /* 0x0000480b01007387 */ /* 0x000fe80000100800 */
[----:B------:R-:W4:Y:S01]  /*215e0*/  LDL.LU R26, [R1+0x24] ;  /* 0x00002400011a7983 */ /* 0x000f220000300800 */
[----:B------:R-:W-:-:S05]  /*215f0*/  LOP3.LUT R17, R5, 0x7f, RZ, 0xc0, !PT ;  /* 0x0000007f05117812 */ /* 0x000fca00078ec0ff */
[----:B-1----:R-:W-:-:S04]  /*21600*/  IMAD R13, R17, R4, RZ ;  /* 0x00000004110d7224 */ /* 0x002fc800078e02ff */
[----:B------:R-:W-:Y:S01]  /*21610*/  IMAD R14, R4, 0x80, R13 ;  /* 0x00000080040e7824 */ /* 0x000fe200078e020d */
[----:B------:R0:W-:Y:S01]  /*21620*/  STL [R1+0x44], R3 ;  /* 0x0000440301007387 */ /* 0x0001e20000100800 */
[----:B------:R-:W-:Y:S01]  /*21630*/  SHF.R.U32.HI R5, RZ, 0x5, R5 ;  /* 0x00000005ff057819 */ /* 0x000fe20000011605 */
[--C-:B------:R-:W-:Y:S02]  /*21640*/  IMAD R4, R12, 0x4, R2.reuse ;  /* 0x000000040c047824 */ /* 0x100fe400078e0202 */
[----:B0-----:R-:W-:Y:S01]  /*21650*/  IADD3 R3, P0, PT, R14, UR18, RZ ;  /* 0x000000120e037c10 */ /* 0x001fe2000ff1e0ff */
[C-C-:B------:R-:W-:Y:S01]  /*21660*/  IMAD R24, R12.reuse, 0x4, R2.reuse ;  /* 0x000000040c187824 */ /* 0x140fe200078e0202 */
[----:B------:R-:W-:Y:S01]  /*21670*/  SGXT.U32 R5, R5, 0x2 ;  /* 0x000000020505781a */ /* 0x000fe20000000000 */
[C---:B------:R-:W-:Y:S02]  /*21680*/  IMAD R23, R12.reuse, 0x4, R2 ;  /* 0x000000040c177824 */ /* 0x040fe400078e0202 */
[----:B------:R-:W-:-:S02]  /*21690*/  IMAD R4, R12, 0x4, R4 ;  /* 0x000000040c047824 */ /* 0x000fc400078e0204 */
[C---:B------:R-:W-:Y:S02]  /*216a0*/  IMAD R24, R12.reuse, 0x4, R24 ;  /* 0x000000040c187824 */ /* 0x040fe400078e0218 */
[----:B------:R-:W-:Y:S02]  /*216b0*/  IMAD R29, R5, UR6, RZ ;  /* 0x00000006051d7c24 */ /* 0x000fe4000f8e02ff */
[----:B------:R-:W-:Y:S02]  /*216c0*/  IMAD R24, R12, 0x4, R24 ;  /* 0x000000040c187824 */ /* 0x000fe400078e0218 */
[----:B--2---:R-:W-:Y:S01]  /*216d0*/  IMAD R22, R0, UR4, RZ ;  /* 0x0000000400167c24 */ /* 0x004fe2000f8e02ff */
[----:B------:R-:W-:-:S04]  /*216e0*/  IADD3 R0, P1, PT, R13, UR18, RZ ;  /* 0x000000120d007c10 */ /* 0x000fc8000ff3e0ff */
[----:B------:R-:W-:Y:S01]  /*216f0*/  IADD3 R21, P2, PT, R22, UR16, RZ ;  /* 0x0000001016157c10 */ /* 0x000fe2000ff5e0ff */
[----:B------:R0:W-:Y:S04]  /*21700*/  STL [R1+0x37f0], R0 ;  /* 0x0037f00001007387 */ /* 0x0001e80000100800 */
[----:B0-----:R-:W2:Y:S04]  /*21710*/  LDL.LU R0, [R1+0x20] ;  /* 0x0000200001007983 */ /* 0x001ea80000300800 */
[----:B------:R0:W-:Y:S01]  /*21720*/  STL [R1+0x37f4], R3 ;  /* 0x0037f40301007387 */ /* 0x0001e20000100800 */
[----:B------:R-:W-:-:S02]  /*21730*/  IADD3 R18, P5, PT, R23, R21, RZ ;  /* 0x0000001517127210 */ /* 0x000fc40007fbe0ff */
[----:B0-----:R-:W-:-:S05]  /*21740*/  IADD3 R3, P4, PT, R2, R21, RZ ;  /* 0x0000001502037210 */ /* 0x001fca0007f9e0ff */
[----:B------:R0:W-:Y:S01]  /*21750*/  STL [R1+0x3678], R3 ;  /* 0x0036780301007387 */ /* 0x0001e20000100800 */
[----:B------:R-:W-:Y:S02]  /*21760*/  IADD3 R5, P3, PT, R4, R21, RZ ;  /* 0x0000001504057210 */ /* 0x000fe40007f7e0ff */
[----:B------:R-:W-:Y:S01]  /*21770*/  LEA.HI.X.SX32 R22, R22, UR17, 0x1, P2 ;  /* 0x0000001116167c11 */ /* 0x000fe200090f0eff */
[C---:B0-----:R-:W-:Y:S01]  /*21780*/  IMAD R3, R12.reuse, 0x4, R2 ;  /* 0x000000040c037824 */ /* 0x041fe200078e0202 */
[----:B------:R-:W-:Y:S03]  /*21790*/  STL [R1+0x367c], R18 ;  /* 0x00367c1201007387 */ /* 0x000fe60000100800 */
[C---:B------:R-:W-:Y:S01]  /*217a0*/  IMAD R3, R12.reuse, 0x4, R3 ;  /* 0x000000040c037824 */ /* 0x040fe200078e0203 */
[----:B------:R0:W-:Y:S03]  /*217b0*/  STL [R1+0x3680], R5 ;  /* 0x0036800501007387 */ /* 0x0001e60000100800 */
[----:B------:R-:W-:Y:S01]  /*217c0*/  IMAD R3, R12, 0x4, R3 ;  /* 0x000000040c037824 */ /* 0x000fe200078e0203 */
[----:B------:R-:W-:-:S03]  /*217d0*/  LEA.HI.X.SX32 R2, R2, R22, 0x1, P4 ;  /* 0x0000001602027211 */ /* 0x000fc600020f0eff */
[----:B------:R-:W-:Y:S01]  /*217e0*/  IMAD R3, R12, 0x4, R3 ;  /* 0x000000040c037824 */ /* 0x000fe200078e0203 */
[----:B0-----:R-:W-:-:S05]  /*217f0*/  IADD3 R5, P2, PT, R24, R21, RZ ;  /* 0x0000001518057210 */ /* 0x001fca0007f5e0ff */
[----:B------:R0:W-:Y:S01]  /*21800*/  STL [R1+0x3684], R5 ;  /* 0x0036840501007387 */ /* 0x0001e20000100800 */
[----:B------:R-:W-:-:S03]  /*21810*/  LEA.HI.X.SX32 R23, R23, R22, 0x1, P5 ;  /* 0x0000001617177211 */ /* 0x000fc600028f0eff */
[----:B0-----:R-:W5:Y:S04]  /*21820*/  LDL.LU R5, [R1+0x3864] ;  /* 0x0038640001057983 */ /* 0x001f680000300800 */
[----:B------:R0:W-:Y:S01]  /*21830*/  STL [R1+0x3670], R2 ;  /* 0x0036700201007387 */ /* 0x0001e20000100800 */
[----:B------:R-:W-:Y:S02]  /*21840*/  LEA.HI.X.SX32 R4, R4, R22, 0x1, P3 ;  /* 0x0000001604047211 */ /* 0x000fe400018f0eff */
[----:B0-----:R-:W-:-:S05]  /*21850*/  IADD3 R2, P4, PT, R3, R21, RZ ;  /* 0x0000001503027210 */ /* 0x001fca0007f9e0ff */
[----:B------:R-:W-:Y:S04]  /*21860*/  STL [R1+0x3674], R2 ;  /* 0x0036740201007387 */ /* 0x000fe80000100800 */
[----:B------:R3:W-:Y:S02]  /*21870*/  STL [R1+0x3668], R23 ;  /* 0x0036681701007387 */ /* 0x0007e40000100800 */
[----:B---3--:R-:W-:-:S05]  /*21880*/  IADD3 R23, P5, PT, R25, R21, RZ ;  /* 0x0000001519177210 */ /* 0x008fca0007fbe0ff */
[----:B------:R-:W-:Y:S04]  /*21890*/  STL [R1+0x366c], R23 ;  /* 0x00366c1701007387 */ /* 0x000fe80000100800 */
[----:B------:R4:W-:Y:S02]  /*218a0*/  STL [R1+0x3660], R4 ;  /* 0x0036600401007387 */ /* 0x0009e40000100800 */
[----:B----4-:R-:W-:-:S05]  /*218b0*/  IADD3 R4, P3, PT, R26, R21, RZ ;  /* 0x000000151a047210 */ /* 0x010fca0007f7e0ff */
[----:B------:R0:W-:Y:S04]  /*218c0*/  STL [R1+0x3664], R4 ;  /* 0x0036640401007387 */ /* 0x0001e80000100800 */
[----:B0-----:R-:W3:Y:S01]  /*218d0*/  LDL.LU R4, [R1+0x3860] ;  /* 0x0038600001047983 */ /* 0x001ee20000300800 */
[-C--:B------:R-:W-:Y:S02]  /*218e0*/  LEA.HI.X.SX32 R24, R24, R22.reuse, 0x1, P2 ;  /* 0x0000001618187211 */ /* 0x080fe400010f0eff */
[----:B------:R-:W-:-:S03]  /*218f0*/  LEA.HI.X.SX32 R3, R3, R22, 0x1, P4 ;  /* 0x0000001603037211 */ /* 0x000fc600020f0eff */
[----:B------:R2:W-:Y:S01]  /*21900*/  STL [R1+0x3658], R24 ;  /* 0x0036581801007387 */ /* 0x0005e20000100800 */
[----:B------:R-:W-:Y:S01]  /*21910*/  LEA.HI.X.SX32 R26, R26, R22, 0x1, P3 ;  /* 0x000000161a1a7211 */ /* 0x000fe200018f0eff */
[----:B------:R-:W-:-:S04]  /*21920*/  IMAD R8, R12, 0x4, R28 ;  /* 0x000000040c087824 */ /* 0x000fc800078e021c */
[----:B------:R-:W-:-:S04]  /*21930*/  IMAD R11, R12, 0x4, R8 ;  /* 0x000000040c0b7824 */ /* 0x000fc800078e0208 */
[----:B------:R-:W-:-:S04]  /*21940*/  IMAD R17, R12, 0x4, R11 ;  /* 0x000000040c117824 */ /* 0x000fc800078e020b */
[----:B------:R-:W-:-:S04]  /*21950*/  IMAD R15, R12, 0x4, R17 ;  /* 0x000000040c0f7824 */ /* 0x000fc800078e0211 */
[----:B------:R-:W-:-:S04]  /*21960*/  IMAD R16, R12, 0x4, R15 ;  /* 0x000000040c107824 */ /* 0x000fc800078e020f */
[----:B------:R-:W-:-:S04]  /*21970*/  IMAD R18, R12, 0x4, R16 ;  /* 0x000000040c127824 */ /* 0x000fc800078e0210 */
[----:B------:R-:W-:-:S04]  /*21980*/  IMAD R2, R12, 0x4, R18 ;  /* 0x000000040c027824 */ /* 0x000fc800078e0212 */
[----:B------:R-:W-:Y:S01]  /*21990*/  IMAD R23, R12, 0x4, R2 ;  /* 0x000000040c177824 */ /* 0x000fe200078e0202 */
[----:B--2---:R-:W-:-:S05]  /*219a0*/  IADD3 R24, P2, PT, R0, R21, RZ ;  /* 0x0000001500187210 */ /* 0x004fca0007f5e0ff */
[----:B------:R0:W-:Y:S04]  /*219b0*/  STL [R1+0x365c], R24 ;  /* 0x00365c1801007387 */ /* 0x0001e80000100800 */
[----:B------:R3:W-:Y:S01]  /*219c0*/  STL [R1+0x3650], R3 ;  /* 0x0036500301007387 */ /* 0x0007e20000100800 */
[----:B0-----:R-:W-:Y:S01]  /*219d0*/  IMAD R24, R12, 0x4, R23 ;  /* 0x000000040c187824 */ /* 0x001fe200078e0217 */
[----:B---3--:R-:W-:-:S05]  /*219e0*/  IADD3 R3, P4, PT, R4, R21, RZ ;  /* 0x0000001504037210 */ /* 0x008fca0007f9e0ff */
[----:B------:R0:W-:Y:S02]  /*219f0*/  STL [R1+0x3654], R3 ;  /* 0x0036540301007387 */ /* 0x0001e40000100800 */
[----:B0-----:R-:W-:-:S05]  /*21a00*/  LEA.HI.X.SX32 R3, R25, R22, 0x1, P5 ;  /* 0x0000001619037211 */ /* 0x001fca00028f0eff */
[----:B------:R5:W-:Y:S02]  /*21a10*/  STL [R1+0x3648], R3 ;  /* 0x0036480301007387 */ /* 0x000be40000100800 */
[----:B-----5:R-:W-:-:S05]  /*21a20*/  IADD3 R3, P5, PT, R5, R21, RZ ;  /* 0x0000001505037210 */ /* 0x020fca0007fbe0ff */
[----:B------:R0:W-:Y:S04]  /*21a30*/  STL [R1+0x364c], R3 ;  /* 0x00364c0301007387 */ /* 0x0001e80000100800 */
[----:B------:R-:W-:Y:S01]  /*21a40*/  STL [R1+0x3640], R26 ;  /* 0x0036401a01007387 */ /* 0x000fe20000100800 */
[----:B0-----:R-:W-:-:S05]  /*21a50*/  IADD3 R3, P3, PT, R9, R21, RZ ;  /* 0x0000001509037210 */ /* 0x001fca0007f7e0ff */
[----:B------:R0:W-:Y:S02]  /*21a60*/  STL [R1+0x3644], R3 ;  /* 0x0036440301007387 */ /* 0x0001e40000100800 */
[----:B0-----:R-:W-:Y:S02]  /*21a70*/  LEA.HI.X.SX32 R3, R0, R22, 0x1, P2 ;  /* 0x0000001600037211 */ /* 0x001fe400010f0eff */
[----:B------:R-:W-:-:S03]  /*21a80*/  IADD3 R0, P2, PT, R6, R21, RZ ;  /* 0x0000001506007210 */ /* 0x000fc60007f5e0ff */
[----:B------:R0:W-:Y:S04]  /*21a90*/  STL [R1+0x3638], R3 ;  /* 0x0036380301007387 */ /* 0x0001e80000100800 */
[----:B------:R1:W-:Y:S01]  /*21aa0*/  STL [R1+0x363c], R0 ;  /* 0x00363c0001007387 */ /* 0x0003e20000100800 */
[----:B0-----:R-:W-:Y:S02]  /*21ab0*/  LEA.HI.X.SX32 R3, R4, R22, 0x1, P4 ;  /* 0x0000001604037211 */ /* 0x001fe400020f0eff */
[----:B-1----:R-:W-:-:S03]  /*21ac0*/  IADD3 R0, P4, PT, R7, R21, RZ ;  /* 0x0000001507007210 */ /* 0x002fc60007f9e0ff */
[----:B------:R0:W-:Y:S04]  /*21ad0*/  STL [R1+0x3630], R3 ;  /* 0x0036300301007387 */ /* 0x0001e80000100800 */
[----:B------:R1:W-:Y:S01]  /*21ae0*/  STL [R1+0x3634], R0 ;  /* 0x0036340001007387 */ /* 0x0003e20000100800 */
[-C--:B------:R-:W-:Y:S02]  /*21af0*/  LEA.HI.X.SX32 R9, R9, R22.reuse, 0x1, P3 ;  /* 0x0000001609097211 */ /* 0x080fe400018f0eff */
[----:B0-----:R-:W-:Y:S02]  /*21b00*/  LEA.HI.X.SX32 R3, R5, R22, 0x1, P5 ;  /* 0x0000001605037211 */ /* 0x001fe400028f0eff */
[----:B-1----:R-:W-:-:S03]  /*21b10*/  IADD3 R0, P5, PT, R10, R21, RZ ;  /* 0x000000150a007210 */ /* 0x002fc60007fbe0ff */
[----:B------:R0:W-:Y:S04]  /*21b20*/  STL [R1+0x3628], R3 ;  /* 0x0036280301007387 */ /* 0x0001e80000100800 */
[----:B------:R1:W-:Y:S01]  /*21b30*/  STL [R1+0x362c], R0 ;  /* 0x00362c0001007387 */ /* 0x0003e20000100800 */
[----:B0-----:R-:W-:-:S03]  /*21b40*/  IADD3 R3, P3, PT, R19, R21, RZ ;  /* 0x0000001513037210 */ /* 0x001fc60007f7e0ff */
[----:B------:R0:W-:Y:S01]  /*21b50*/  STL [R1+0x3620], R9 ;  /* 0x0036200901007387 */ /* 0x0001e20000100800 */
[----:B-1----:R-:W-:-:S03]  /*21b60*/  LEA.HI.X.SX32 R0, R6, R22, 0x1, P2 ;  /* 0x0000001606007211 */ /* 0x002fc600010f0eff */
[----:B------:R1:W-:Y:S04]  /*21b70*/  STL [R1+0x3624], R3 ;  /* 0x0036240301007387 */ /* 0x0003e80000100800 */
[----:B------:R2:W-:Y:S01]  /*21b80*/  STL [R1+0x3618], R0 ;  /* 0x0036180001007387 */ /* 0x0005e20000100800 */
[----:B0-----:R-:W-:Y:S02]  /*21b90*/  IADD3 R9, P2, PT, R20, R21, RZ ;  /* 0x0000001514097210 */ /* 0x001fe40007f5e0ff */
[----:B-1----:R-:W-:-:S03]  /*21ba0*/  LEA.HI.X.SX32 R3, R7, R22, 0x1, P4 ;  /* 0x0000001607037211 */ /* 0x002fc600020f0eff */
[----:B------:R0:W-:Y:S01]  /*21bb0*/  STL [R1+0x361c], R9 ;  /* 0x00361c0901007387 */ /* 0x0001e20000100800 */
[----:B--2---:R-:W-:-:S03]  /*21bc0*/  IADD3 R0, P4, PT, R27, R21, RZ ;  /* 0x000000151b007210 */ /* 0x004fc60007f9e0ff */
[----:B------:R1:W-:Y:S04]  /*21bd0*/  STL [R1+0x3610], R3 ;  /* 0x0036100301007387 */ /* 0x0003e80000100800 */
[----:B------:R2:W-:Y:S01]  /*21be0*/  STL [R1+0x3614], R0 ;  /* 0x0036140001007387 */ /* 0x0005e20000100800 */
[----:B0-----:R-:W-:Y:S02]  /*21bf0*/  LEA.HI.X.SX32 R9, R10, R22, 0x1, P5 ;  /* 0x000000160a097211 */ /* 0x001fe400028f0eff */
[----:B-1----:R-:W-:-:S03]  /*21c00*/  IADD3 R3, P5, PT, R28, R21, RZ ;  /* 0x000000151c037210 */ /* 0x002fc60007fbe0ff */
[----:B------:R-:W-:Y:S01]  /*21c10*/  STL [R1+0x3608], R9 ;  /* 0x0036080901007387 */ /* 0x000fe20000100800 */
[----:B--2---:R-:W-:-:S03]  /*21c20*/  LEA.HI.X.SX32 R0, R19, R22, 0x1, P3 ;  /* 0x0000001613007211 */ /* 0x004fc600018f0eff */
[----:B------:R0:W-:Y:S01]  /*21c30*/  STL [R1+0x360c], R3 ;  /* 0x00360c0301007387 */ /* 0x0001e20000100800 */
[----:B------:R-:W-:-:S03]  /*21c40*/  IADD3 R10, P3, PT, R8, R21, RZ ;  /* 0x00000015080a7210 */ /* 0x000fc60007f7e0ff */
[----:B------:R1:W-:Y:S01]  /*21c50*/  STL [R1+0x3600], R0 ;  /* 0x0036000001007387 */ /* 0x0003e20000100800 */
[-C--:B------:R-:W-:Y:S02]  /*21c60*/  LEA.HI.X.SX32 R19, R27, R22.reuse, 0x1, P4 ;  /* 0x000000161b137211 */ /* 0x080fe400020f0eff */
[----:B0-----:R-:W-:Y:S01]  /*21c70*/  LEA.HI.X.SX32 R3, R20, R22, 0x1, P2 ;  /* 0x0000001614037211 */ /* 0x001fe200010f0eff */
[----:B------:R-:W-:Y:S01]  /*21c80*/  STL [R1+0x3604], R10 ;  /* 0x0036040a01007387 */ /* 0x000fe20000100800 */
[----:B-1----:R-:W-:-:S03]  /*21c90*/  IADD3 R0, P2, PT, R11, R21, RZ ;  /* 0x000000150b007210 */ /* 0x002fc60007f5e0ff */
[----:B------:R0:W-:Y:S04]  /*21ca0*/  STL [R1+0x35f8], R3 ;  /* 0x0035f80301007387 */ /* 0x0001e80000100800 */
[----:B------:R1:W-:Y:S01]  /*21cb0*/  STL [R1+0x35fc], R0 ;  /* 0x0035fc0001007387 */ /* 0x0003e20000100800 */
[-C--:B------:R-:W-:Y:S02]  /*21cc0*/  IADD3 R20, P4, PT, R29, R21.reuse, RZ ;  /* 0x000000151d147210 */ /* 0x080fe40007f9e0ff */
[----:B0-----:R-:W-:Y:S01]  /*21cd0*/  IADD3 R3, P6, PT, R17, R21, RZ ;  /* 0x0000001511037210 */ /* 0x001fe20007fde0ff */
[----:B------:R-:W-:Y:S01]  /*21ce0*/  STL [R1+0x35f0], R19 ;  /* 0x0035f01301007387 */ /* 0x000fe20000100800 */
[----:B-1----:R-:W-:-:S03]  /*21cf0*/  LEA.HI.X.SX32 R0, R28, R22, 0x1, P5 ;  /* 0x000000161c007211 */ /* 0x002fc600028f0eff */
[----:B------:R0:W-:Y:S04]  /*21d00*/  STL [R1+0x35f4], R3 ;  /* 0x0035f40301007387 */ /* 0x0001e80000100800 */
[----:B------:R1:W-:Y:S01]  /*21d10*/  STL [R1+0x35e8], R0 ;  /* 0x0035e80001007387 */ /* 0x0003e20000100800 */
[----:B0-----:R-:W-:-:S03]  /*21d20*/  LEA.HI.X.SX32 R3, R8, R22, 0x1, P3 ;  /* 0x0000001608037211 */ /* 0x001fc600018f0eff */
[----:B------:R-:W-:Y:S01]  /*21d30*/  STL [R1+0x35ec], R20 ;  /* 0x0035ec1401007387 */ /* 0x000fe20000100800 */
[----:B-1----:R-:W-:-:S03]  /*21d40*/  LEA.HI.X.SX32 R0, R11, R22, 0x1, P2 ;  /* 0x000000160b007211 */ /* 0x002fc600010f0eff */
[----:B------:R0:W-:Y:S01]  /*21d50*/  STL [R1+0x35e4], R3 ;  /* 0x0035e40301007387 */ /* 0x0001e20000100800 */
[----:B------:R-:W-:-:S03]  /*21d60*/  LEA.HI.X.SX32 R11, R17, R22, 0x1, P6 ;  /* 0x00000016110b7211 */ /* 0x000fc600030f0eff */
[----:B------:R1:W-:Y:S01]  /*21d70*/  STL [R1+0x35e0], R0 ;  /* 0x0035e00001007387 */ /* 0x0003e20000100800 */
[----:B------:R-:W-:Y:S02]  /*21d80*/  LEA.HI.X.SX32 R17, R29, R22, 0x1, P4 ;  /* 0x000000161d117211 */ /* 0x000fe400020f0eff */
[-C--:B0-----:R-:W-:Y:S01]  /*21d90*/  IADD3 R3, P2, PT, R15, R21.reuse, RZ ;  /* 0x000000150f037210 */ /* 0x081fe20007f5e0ff */
[----:B------:R-:W-:Y:S01]  /*21da0*/  STL [R1+0x35d4], R11 ;  /* 0x0035d40b01007387 */ /* 0x000fe20000100800 */
[----:B-1----:R-:W-:-:S03]  /*21db0*/  IADD3 R0, P3, PT, R16, R21, RZ ;  /* 0x0000001510007210 */ /* 0x002fc60007f7e0ff */
[----:B------:R0:W-:Y:S04]  /*21dc0*/  STL [R1+0x35d8], R3 ;  /* 0x0035d80301007387 */ /* 0x0001e80000100800 */
[----:B------:R1:W-:Y:S01]  /*21dd0*/  STL [R1+0x35dc], R0 ;  /* 0x0035dc0001007387 */ /* 0x0003e20000100800 */
[----:B0-----:R-:W-:-:S03]  /*21de0*/  LEA.HI.X.SX32 R3, R15, R22, 0x1, P2 ;  /* 0x000000160f037211 */ /* 0x001fc600010f0eff */
[----:B------:R-:W-:Y:S01]  /*21df0*/  STL [R1+0x35d0], R17 ;  /* 0x0035d01101007387 */ /* 0x000fe20000100800 */
[----:B-1----:R-:W-:-:S03]  /*21e00*/  LEA.HI.X.SX32 R0, R16, R22, 0x1, P3 ;  /* 0x0000001610007211 */ /* 0x002fc600018f0eff */
[----:B------:R0:W-:Y:S01]  /*21e10*/  STL [R1+0x35cc], R3 ;  /* 0x0035cc0301007387 */ /* 0x0001e20000100800 */
[----:B------:R-:W-:-:S03]  /*21e20*/  IADD3 R16, P2, PT, R18, R21, RZ ;  /* 0x0000001512107210 */ /* 0x000fc60007f5e0ff */
[----:B------:R1:W-:Y:S01]  /*21e30*/  STL [R1+0x35bc], R0 ;  /* 0x0035bc0001007387 */ /* 0x0003e20000100800 */
[----:B------:R-:W-:Y:S01]  /*21e40*/  IMAD R25, R12, 0x4, R24 ;  /* 0x000000040c197824 */ /* 0x000fe200078e0218 */
[-C--:B0-----:R-:W-:Y:S02]  /*21e50*/  IADD3 R3, P3, PT, R2, R21.reuse, RZ ;  /* 0x0000001502037210 */ /* 0x081fe40007f7e0ff */
[----:B------:R-:W-:Y:S01]  /*21e60*/  STL [R1+0x35c0], R16 ;  /* 0x0035c01001007387 */ /* 0x000fe20000100800 */
[----:B-1----:R-:W-:-:S03]  /*21e70*/  IADD3 R0, P4, PT, R23, R21, RZ ;  /* 0x0000001517007210 */ /* 0x002fc60007f9e0ff */
[----:B------:R0:W-:Y:S01]  /*21e80*/  STL [R1+0x35c4], R3 ;  /* 0x0035c40301007387 */ /* 0x0001e20000100800 */
[-C--:B------:R-:W-:Y:S01]  /*21e90*/  LEA.HI.X.SX32 R17, R18, R22.reuse, 0x1, P2 ;  /* 0x0000001612117211 */ /* 0x080fe200010f0eff */
[----:B------:R-:W-:Y:S02]  /*21ea0*/  IMAD R26, R12, 0x4, R25 ;  /* 0x000000040c1a7824 */ /* 0x000fe400078e0219 */
[----:B------:R1:W-:Y:S01]  /*21eb0*/  STL [R1+0x35c8], R0 ;  /* 0x0035c80001007387 */ /* 0x0003e20000100800 */
[----:B0-----:R-:W-:-:S03]  /*21ec0*/  LEA.HI.X.SX32 R3, R2, R22, 0x1, P3 ;  /* 0x0000001602037211 */ /* 0x001fc600018f0eff */
[----:B------:R0:W-:Y:S01]  /*21ed0*/  STL [R1+0x35b8], R17 ;  /* 0x0035b81101007387 */ /* 0x0001e20000100800 */
[----:B-1----:R-:W-:-:S03]  /*21ee0*/  LEA.HI.X.SX32 R0, R23, R22, 0x1, P4 ;  /* 0x0000001617007211 */ /* 0x002fc600020f0eff */
[----:B------:R1:W-:Y:S01]  /*21ef0*/  STL [R1+0x35b4], R3 ;  /* 0x0035b40301007387 */ /* 0x0003e20000100800 */
[----:B------:R-:W-:-:S03]  /*21f00*/  IMAD R4, R12, 0x4, R26 ;  /* 0x000000040c047824 */ /* 0x000fc600078e021a */
[----:B------:R2:W-:Y:S01]  /*21f10*/  STL [R1+0x35a4], R0 ;  /* 0x0035a40001007387 */ /* 0x0005e20000100800 */
[-C--:B0-----:R-:W-:Y:S02]  /*21f20*/  IADD3 R17, P2, PT, R24, R21.reuse, RZ ;  /* 0x0000001518117210 */ /* 0x081fe40007f5e0ff */
[-C--:B-1----:R-:W-:Y:S01]  /*21f30*/  IADD3 R3, P3, PT, R25, R21.reuse, RZ ;  /* 0x0000001519037210 */ /* 0x082fe20007f7e0ff */
[----:B------:R-:W-:Y:S01]  /*21f40*/  IMAD R5, R12, 0x4, R4 ;  /* 0x000000040c057824 */ /* 0x000fe200078e0204 */
[----:B--2---:R-:W-:Y:S01]  /*21f50*/  IADD3 R0, P4, PT, R26, R21, RZ ;  /* 0x000000151a007210 */ /* 0x004fe20007f9e0ff */
[----:B------:R-:W-:Y:S01]  /*21f60*/  STL [R1+0x35a8], R17 ;  /* 0x0035a81101007387 */ /* 0x000fe20000100800 */
[----:B------:R-:W-:-:S03]  /*21f70*/  LEA.HI.X.SX32 R18, R24, R22, 0x1, P2 ;  /* 0x0000001618127211 */ /* 0x000fc600010f0eff */
[----:B------:R0:W-:Y:S01]  /*21f80*/  STL [R1+0x35ac], R3 ;  /* 0x0035ac0301007387 */ /* 0x0001e20000100800 */
[----:B------:R-:W-:-:S03]  /*21f90*/  IMAD R6, R12, 0x4, R5 ;  /* 0x000000040c067824 */ /* 0x000fc600078e0205 */
[----:B------:R1:W-:Y:S01]  /*21fa0*/  STL [R1+0x35b0], R0 ;  /* 0x0035b00001007387 */ /* 0x0003e20000100800 */
[----:B------:R-:W-:Y:S02]  /*21fb0*/  IADD3 R20, P2, PT, R4, R21, RZ ;  /* 0x0000001504147210 */ /* 0x000fe40007f5e0ff */
[-C--:B0-----:R-:W-:Y:S01]  /*21fc0*/  LEA.HI.X.SX32 R3, R25, R22.reuse, 0x1, P3 ;  /* 0x0000001619037211 */ /* 0x081fe200018f0eff */
[----:B------:R-:W-:Y:S01]  /*21fd0*/  STL [R1+0x35a0], R18 ;  /* 0x0035a01201007387 */ /* 0x000fe20000100800 */
[----:B-1----:R-:W-:-:S03]  /*21fe0*/  LEA.HI.X.SX32 R0, R26, R22, 0x1, P4 ;  /* 0x000000161a007211 */ /* 0x002fc600020f0eff */
[----:B------:R0:W-:Y:S01]  /*21ff0*/  STL [R1+0x359c], R3 ;  /* 0x00359c0301007387 */ /* 0x0001e20000100800 */
[----:B------:R-:W-:-:S03]  /*22000*/  IMAD R7, R12, 0x4, R6 ;  /* 0x000000040c077824 */ /* 0x000fc600078e0206 */
        /* <DEDUP_REMOVED lines=10> */
[----:B------:R-:W-:Y:S01]  /*220b0*/  STL [R1+0x3588], R4 ;  /* 0x0035880401007387 */ /* 0x000fe20000100800 */
[----:B-1----:R-:W-:-:S03]  /*220c0*/  LEA.HI.X.SX32 R0, R6, R22, 0x1, P4 ;  /* 0x0000001606007211 */ /* 0x002fc600020f0eff */
[----:B------:R0:W-:Y:S01]  /*220d0*/  STL [R1+0x3584], R3 ;  /* 0x0035840301007387 */ /* 0x0001e20000100800 */
[CC--:B------:R-:W-:Y:S01]  /*220e0*/  IADD3 R5, P2, PT, R7.reuse, R21.reuse, RZ ;  /* 0x0000001507057210 */ /* 0x0c0fe20007f5e0ff */
[C---:B------:R-:W-:Y:S02]  /*220f0*/  IMAD R19, R12.reuse, 0x4, R10 ;  /* 0x000000040c137824 */ /* 0x040fe400078e020a */
[----:B------:R1:W-:Y:S01]  /*22100*/  STL [R1+0x3574], R0 ;  /* 0x0035740001007387 */ /* 0x0003e20000100800 */
[----:B------:R-:W-:Y:S01]  /*22110*/  LEA.HI.X.SX32 R6, R7, R22, 0x1, P2 ;  /* 0x0000001607067211 */ /* 0x000fe200010f0eff */
[----:B------:R-:W-:Y:S01]  /*22120*/  IMAD R8, R12, 0x4, R19 ;  /* 0x000000040c087824 */ /* 0x000fe200078e0213 */
[-C--:B0-----:R-:W-:Y:S01]  /*22130*/  IADD3 R3, P3, PT, R9, R21.reuse, RZ ;  /* 0x0000001509037210 */ /* 0x081fe20007f7e0ff */
[----:B------:R-:W-:Y:S01]  /*22140*/  STL [R1+0x3578], R5 ;  /* 0x0035780501007387 */ /* 0x000fe20000100800 */
[----:B-1----:R-:W-:-:S03]  /*22150*/  IADD3 R0, P4, PT, R10, R21, RZ ;  /* 0x000000150a007210 */ /* 0x002fc60007f9e0ff */
        /* <DEDUP_REMOVED lines=24> */
[CC--:B0-----:R-:W-:Y:S02]  /*222e0*/  IADD3 R9, P2, PT, R15.reuse, R21.reuse, RZ ;  /* 0x000000150f097210 */ /* 0x0c1fe40007f5e0ff */
        /* <DEDUP_REMOVED lines=87> */
[----:B------:R-:W-:-:S03]  /*22860*/  IADD3 R5, P2, PT, R6, R21, RZ ;  /* 0x0000001506057210 */ /* 0x000fc60007f5e0ff */
[----:B------:R1:W-:Y:S01]  /*22870*/  STL [R1+0x34b4], R0 ;  /* 0x0034b40001007387 */ /* 0x0003e20000100800 */
[----:B0-----:R-:W-:-:S03]  /*22880*/  IADD3 R3, P3, PT, R7, R21, RZ ;  /* 0x0000001507037210 */ /* 0x001fc60007f7e0ff */
[----:B------:R-:W-:Y:S01]  /*22890*/  STL [R1+0x34b8], R5 ;  /* 0x0034b80501007387 */ /* 0x000fe20000100800 */
[----:B-1----:R-:W-:-:S03]  /*228a0*/  IADD3 R0, P4, PT, R2, R21, RZ ;  /* 0x0000001502007210 */ /* 0x002fc60007f9e0ff */
[----:B------:R0:W-:Y:S01]  /*228b0*/  STL [R1+0x34bc], R3 ;  /* 0x0034bc0301007387 */ /* 0x0001e20000100800 */
[----:B------:R-:W-:-:S03]  /*228c0*/  IMAD R8, R12, 0x4, R2 ;  /* 0x000000040c087824 */ /* 0x000fc600078e0202 */
[----:B------:R1:W-:Y:S01]  /*228d0*/  STL [R1+0x34c0], R0 ;  /* 0x0034c00001007387 */ /* 0x0003e20000100800 */
[-C--:B------:R-:W-:Y:S01]  /*228e0*/  LEA.HI.X.SX32 R2, R2, R22.reuse, 0x1, P4 ;  /* 0x0000001602027211 */ /* 0x080fe200020f0eff */
[----:B------:R-:W-:Y:S01]  /*228f0*/  IMAD R4, R12, 0x4, R8 ;  /* 0x000000040c047824 */ /* 0x000fe200078e0208 */
[-C--:B0-----:R-:W-:Y:S02]  /*22900*/  LEA.HI.X.SX32 R3, R6, R22.reuse, 0x1, P2 ;  /* 0x0000001606037211 */ /* 0x081fe400010f0eff */
[----:B-1----:R-:W-:-:S03]  /*22910*/  LEA.HI.X.SX32 R0, R7, R22, 0x1, P3 ;  /* 0x0000001607007211 */ /* 0x002fc600018f0eff */
[----:B------:R-:W-:Y:S01]  /*22920*/  STL [R1+0x34b0], R3 ;  /* 0x0034b00301007387 */ /* 0x000fe20000100800 */
[----:B------:R-:W-:-:S03]  /*22930*/  IMAD R5, R12, 0x4, R4 ;  /* 0x000000040c057824 */ /* 0x000fc600078e0204 */
[----:B------:R0:W-:Y:S04]  /*22940*/  STL [R1+0x34ac], R0 ;  /* 0x0034ac0001007387 */ /* 0x0001e80000100800 */
[----:B------:R1:W-:Y:S04]  /*22950*/  STL [R1+0x34a8], R2 ;  /* 0x0034a80201007387 */ /* 0x0003e80000100800 */
[----:B------:R-:W2:Y:S01]  /*22960*/  LDL.LU R6, [R1+0x40] ;  /* 0x0000400001067983 */ /* 0x000ea20000300800 */
[----:B0-----:R-:W-:-:S03]  /*22970*/  IADD3 R0, P2, PT, R8, R21, RZ ;  /* 0x0000001508007210 */ /* 0x001fc60007f5e0ff */
[----:B------:R-:W3:Y:S01]  /*22980*/  LDL.LU R3, [R1+0x1e0] ;  /* 0x0001e00001037983 */ /* 0x000ee20000300800 */
[----:B-1----:R-:W-:-:S03]  /*22990*/  IADD3 R2, P3, PT, R4, R21, RZ ;  /* 0x0000001504027210 */ /* 0x002fc60007f7e0ff */
[----:B------:R0:W-:Y:S04]  /*229a0*/  STL [R1+0x349c], R0 ;  /* 0x00349c0001007387 */ /* 0x0001e80000100800 */
[----:B------:R-:W4:Y:S04]  /*229b0*/  LDL.LU R15, [R1+0x1dc] ;  /* 0x0001dc00010f7983 */ /* 0x000f280000300800 */
[----:B------:R-:W-:Y:S01]  /*229c0*/  STL [R1+0x34a0], R2 ;  /* 0x0034a00201007387 */ /* 0x000fe20000100800 */
[----:B0-----:R-:W-:-:S03]  /*229d0*/  IADD3 R0, P4, PT, R5, R21, RZ ;  /* 0x0000001505007210 */ /* 0x001fc60007f9e0ff */
[----:B------:R-:W5:Y:S01]  /*229e0*/  LDL.LU R18, [R1+0x1d8] ;  /* 0x0001d80001127983 */ /* 0x000f620000300800 */
[----:B------:R-:W-:-:S03]  /*229f0*/  IMAD R12, R12, 0x4, R5 ;  /* 0x000000040c0c7824 */ /* 0x000fc600078e0205 */
[----:B------:R0:W-:Y:S04]  /*22a00*/  STL [R1+0x34a4], R0 ;  /* 0x0034a40001007387 */ /* 0x0001e80000100800 */
[----:B------:R-:W5:Y:S01]  /*22a10*/  LDL.LU R19, [R1+0x1d4] ;  /* 0x0001d40001137983 */ /* 0x000f620000300800 */
[----:B0-----:R-:W-:-:S05]  /*22a20*/  IADD3 R0, P5, PT, R12, R21, RZ ;  /* 0x000000150c007210 */ /* 0x001fca0007fbe0ff */
[----:B------:R0:W-:Y:S01]  /*22a30*/  STL [R1+0x3498], R0 ;  /* 0x0034980001007387 */ /* 0x0001e20000100800 */
[----:B------:R-:W-:-:S03]  /*22a40*/  LEA.HI.X.SX32 R7, R8, R22, 0x1, P2 ;  /* 0x0000001608077211 */ /* 0x000fc600010f0eff */
[----:B0-----:R-:W5:Y:S01]  /*22a50*/  LDL.LU R0, [R1+0x1e4] ;  /* 0x0001e40001007983 */ /* 0x001f620000300800 */
[----:B------:R-:W-:-:S03]  /*22a60*/  LEA.HI.X.SX32 R2, R4, R22, 0x1, P3 ;  /* 0x0000001604027211 */ /* 0x000fc600018f0eff */
[----:B------:R-:W-:Y:S04]  /*22a70*/  STL [R1+0x3494], R7 ;  /* 0x0034940701007387 */ /* 0x000fe80000100800 */
[----:B------:R-:W5:Y:S04]  /*22a80*/  LDL.LU R11, [R1+0x200] ;  /* 0x00020000010b7983 */ /* 0x000f680000300800 */
[----:B------:R-:W5:Y:S04]  /*22a90*/  LDL.LU R10, [R1+0x208] ;  /* 0x00020800010a7983 */ /* 0x000f680000300800 */
[----:B------:R0:W-:Y:S04]  /*22aa0*/  STL [R1+0x3490], R2 ;  /* 0x0034900201007387 */ /* 0x0001e80000100800 */
[----:B------:R-:W5:Y:S04]  /*22ab0*/  LDL.LU R26, [R1+0x20c] ;  /* 0x00020c00011a7983 */ /* 0x000f680000300800 */
[----:B------:R-:W5:Y:S04]  /*22ac0*/  LDL.LU R9, [R1+0x210] ;  /* 0x0002100001097983 */ /* 0x000f680000300800 */
[----:B------:R-:W5:Y:S01]  /*22ad0*/  LDL.LU R25, [R1+0x21c] ;  /* 0x00021c0001197983 */ /* 0x000f620000300800 */
[----:B0-----:R-:W-:-:S05]  /*22ae0*/  LEA.HI.X.SX32 R2, R5, R22, 0x1, P4 ;  /* 0x0000001605027211 */ /* 0x001fca00020f0eff */
[----:B------:R0:W-:Y:S04]  /*22af0*/  STL [R1+0x348c], R2 ;  /* 0x00348c0201007387 */ /* 0x0001e80000100800 */
[----:B------:R-:W5:Y:S04]  /*22b00*/  LDL.LU R24, [R1+0x220] ;  /* 0x0002200001187983 */ /* 0x000f680000300800 */
[----:B------:R-:W5:Y:S01]  /*22b10*/  LDL.LU R20, [R1+0x234] ;  /* 0x0002340001147983 */ /* 0x000f620000300800 */
[----:B0-----:R-:W-:-:S05]  /*22b20*/  LEA.HI.X.SX32 R2, R12, R22, 0x1, P5 ;  /* 0x000000160c027211 */ /* 0x001fca00028f0eff */
[----:B------:R0:W-:Y:S01]  /*22b30*/  STL [R1+0x3488], R2 ;  /* 0x0034880201007387 */ /* 0x0001e20000100800 */
[----:B------:R-:W-:-:S03]  /*22b40*/  LEA.HI.X.SX32 R4, R14, UR19, 0x1, P0 ;  /* 0x000000130e047c11 */ /* 0x000fc600080f0eff */
[----:B------:R-:W5:Y:S04]  /*22b50*/  LDL.LU R23, [R1+0x238] ;  /* 0x0002380001177983 */ /* 0x000f680000300800 */
[----:B------:R-:W5:Y:S01]  /*22b60*/  LDL.LU R17, [R1+0x23c] ;  /* 0x00023c0001117983 */ /* 0x000f620000300800 */
[----:B0-----:R-:W-:-:S03]  /*22b70*/  LEA.HI.X.SX32 R2, R13, UR19, 0x1, P1 ;  /* 0x000000130d027c11 */ /* 0x001fc600088f0eff */
[----:B------:R-:W5:Y:S04]  /*22b80*/  LDL.LU R16, [R1+0x260] ;  /* 0x0002600001107983 */ /* 0x000f680000300800 */
[----:B------:R-:W5:Y:S04]  /*22b90*/  LDL.LU R29, [R1+0x264] ;  /* 0x00026400011d7983 */ /* 0x000f680000300800 */
[----:B------:R-:W5:Y:S04]  /*22ba0*/  LDL.LU R28, [R1+0x270] ;  /* 0x00027000011c7983 */ /* 0x000f680000300800 */
[----:B------:R-:W5:Y:S04]  /*22bb0*/  LDL.LU R27, [R1+0x274] ;  /* 0x00027400011b7983 */ /* 0x000f680000300800 */
[----:B------:R-:W-:Y:S04]  /*22bc0*/  STL [R1+0x37e8], R2 ;  /* 0x0037e80201007387 */ /* 0x000fe80000100800 */
[----:B------:R2:W-:Y:S02]  /*22bd0*/  STL [R1+0x37ec], R4 ;  /* 0x0037ec0401007387 */ /* 0x0005e40000100800 */
[----:B--2---:R-:W-:-:S02]  /*22be0*/  IMAD R4, R6, UR5, RZ ;  /* 0x0000000506047c24 */ /* 0x004fc4000f8e02ff */
[----:B---3--:R-:W-:Y:S02]  /*22bf0*/  IMAD R2, R3, UR5, RZ ;  /* 0x0000000503027c24 */ /* 0x008fe4000f8e02ff */
[----:B------:R-:W2:Y:S04]  /*22c00*/  LDL.LU R3, [R1+0x278] ;  /* 0x0002780001037983 */ /* 0x000ea80000300800 */
[----:B------:R4:W-:Y:S04]  /*22c10*/  STL [R1+0x40], R4 ;  /* 0x0000400401007387 */ /* 0x0009e80000100800 */
[----:B------:R5:W-:Y:S01]  /*22c20*/  STL [R1+0x3840], R2 ;  /* 0x0038400201007387 */ /* 0x000be20000100800 */
[----:B----4-:R-:W-:-:S02]  /*22c30*/  IMAD R4, R15, UR5, RZ ;  /* 0x000000050f047c24 */ /* 0x010fc4000f8e02ff */
[----:B-----5:R-:W-:Y:S02]  /*22c40*/  IMAD R2, R18, UR5, RZ ;  /* 0x0000000512027c24 */ /* 0x020fe4000f8e02ff */
[----:B------:R-:W3:Y:S04]  /*22c50*/  LDL.LU R18, [R1+0x27c] ;  /* 0x00027c0001127983 */ /* 0x000ee80000300800 */
[----:B------:R0:W-:Y:S04]  /*22c60*/  STL [R1+0x38], R4 ;  /* 0x0000380401007387 */ /* 0x0001e80000100800 */
[----:B------:R1:W-:Y:S01]  /*22c70*/  STL [R1+0x34], R2 ;  /* 0x0000340201007387 */ /* 0x0003e20000100800 */
[----:B0-----:R-:W-:-:S03]  /*22c80*/  IMAD R4, R19, UR5, RZ ;  /* 0x0000000513047c24 */ /* 0x001fc6000f8e02ff */
[----:B------:R-:W4:Y:S04]  /*22c90*/  LDL.LU R19, [R1+0x280] ;  /* 0x0002800001137983 */ /* 0x000f280000300800 */
[----:B------:R-:W-:Y:S01]  /*22ca0*/  STL [R1+0x30], R4 ;  /* 0x0000300401007387 */ /* 0x000fe20000100800 */
[----:B-1----:R-:W-:-:S03]  /*22cb0*/  IMAD R2, R0, UR5, RZ ;  /* 0x0000000500027c24 */ /* 0x002fc6000f8e02ff */
[----:B------:R-:W5:Y:S04]  /*22cc0*/  LDL.LU R0, [R1+0x288] ;  /* 0x0002880001007983 */ /* 0x000f680000300800 */
[----:B------:R0:W-:Y:S01]  /*22cd0*/  STL [R1+0x2c], R2 ;  /* 0x00002c0201007387 */ /* 0x0001e20000100800 */
[----:B------:R-:W-:-:S05]  /*22ce0*/  IMAD R5, R11, UR5, RZ ;  /* 0x000000050b057c24 */ /* 0x000fca000f8e02ff */
[----:B------:R-:W-:Y:S01]  /*22cf0*/  STL [R1+0x28], R5 ;  /* 0x0000280501007387 */ /* 0x000fe20000100800 */
[----:B0-----:R-:W-:Y:S02]  /*22d00*/  IMAD R2, R10, UR5, RZ ;  /* 0x000000050a027c24 */ /* 0x001fe4000f8e02ff */
[----:B------:R-:W-:Y:S02]  /*22d10*/  IMAD R4, R26, UR5, RZ ;  /* 0x000000051a047c24 */ /* 0x000fe4000f8e02ff */
[----:B------:R-:W5:Y:S04]  /*22d20*/  LDL.LU R26, [R1+0x28c] ;  /* 0x00028c00011a7983 */ /* 0x000f680000300800 */
[----:B------:R-:W-:Y:S04]  /*22d30*/  STL [R1+0x24], R2 ;  /* 0x0000240201007387 */ /* 0x000fe80000100800 */
[----:B------:R0:W-:Y:S02]  /*22d40*/  STL [R1+0x20], R4 ;  /* 0x0000200401007387 */ /* 0x0001e40000100800 */
[----:B0-----:R-:W-:-:S02]  /*22d50*/  IMAD R4, R25, UR5, RZ ;  /* 0x0000000519047c24 */ /* 0x001fc4000f8e02ff */
[----:B------:R-:W5:Y:S01]  /*22d60*/  LDL.LU R25, [R1+0x290] ;  /* 0x0002900001197983 */ /* 0x000f620000300800 */
[----:B------:R-:W-:-:S05]  /*22d70*/  IMAD R2, R9, UR5, RZ ;  /* 0x0000000509027c24 */ /* 0x000fca000f8e02ff */
[----:B------:R0:W-:Y:S04]  /*22d80*/  STL [R1+0x1c], R2 ;  /* 0x00001c0201007387 */ /* 0x0001e80000100800 */
[----:B------:R1:W-:Y:S01]  /*22d90*/  STL [R1+0x18], R4 ;  /* 0x0000180401007387 */ /* 0x0003e20000100800 */
[----:B0-----:R-:W-:-:S03]  /*22da0*/  IMAD R2, R24, UR5, RZ ;  /* 0x0000000518027c24 */ /* 0x001fc6000f8e02ff */
[----:B------:R-:W5:Y:S01]  /*22db0*/  LDL.LU R24, [R1+0x2a8] ;  /* 0x0002a80001187983 */ /* 0x000f620000300800 */
[----:B-1----:R-:W-:-:S03]  /*22dc0*/  IMAD R4, R20, UR5, RZ ;  /* 0x0000000514047c24 */ /* 0x002fc6000f8e02ff */
[----:B------:R0:W-:Y:S01]  /*22dd0*/  STL [R1+0x14], R2 ;  /* 0x0000140201007387 */ /* 0x0001e20000100800 */
[----:B------:R-:W-:Y:S02]  /*22de0*/  IMAD R5, R17, UR5, RZ ;  /* 0x0000000511057c24 */ /* 0x000fe4000f8e02ff */
[----:B0-----:R-:W-:Y:S02]  /*22df0*/  IMAD R2, R23, UR5, RZ ;  /* 0x0000000517027c24 */ /* 0x001fe4000f8e02ff */
[----:B------:R-:W5:Y:S04]  /*22e00*/  LDL.LU R23, [R1+0x2ac] ;  /* 0x0002ac0001177983 */ /* 0x000f680000300800 */
[----:B------:R0:W-:Y:S04]  /*22e10*/  STL [R1+0x10], R4 ;  /* 0x0000100401007387 */ /* 0x0001e80000100800 */
[----:B------:R1:W-:Y:S01]  /*22e20*/  STL [R1+0xc], R2 ;  /* 0x00000c0201007387 */ /* 0x0003e20000100800 */
[----:B0-----:R-:W-:-:S03]  /*22e30*/  IMAD R4, R16, UR5, RZ ;  /* 0x0000000510047c24 */ /* 0x001fc6000f8e02ff */
[----:B------:R0:W-:Y:S01]  /*22e40*/  STL [R1+0x8], R5 ;  /* 0x0000080501007387 */ /* 0x0001e20000100800 */
[----:B-1----:R-:W-:Y:S02]  /*22e50*/  IMAD R2, R29, UR5, RZ ;  /* 0x000000051d027c24 */ /* 0x002fe4000f8e02ff */
[----:B------:R-:W-:Y:S01]  /*22e60*/  IMAD R29, R28, UR5, RZ ;  /* 0x000000051c1d7c24 */ /* 0x000fe2000f8e02ff */
[----:B------:R-:W-:Y:S04]  /*22e70*/  STL [R1+0x4], R4 ;  /* 0x0000040401007387 */ /* 0x000fe80000100800 */
[----:B------:R-:W5:Y:S01]  /*22e80*/  LDL.LU R17, [R1+0x2b4] ;  /* 0x0002b40001117983 */ /* 0x000f620000300800 */
[----:B0-----:R-:W-:-:S03]  /*22e90*/  IMAD R5, R27, UR5, RZ ;  /* 0x000000051b057c24 */ /* 0x001fc6000f8e02ff */
[----:B------:R-:W-:Y:S04]  /*22ea0*/  STL [R1], R2 ;  /* 0x0000000201007387 */ /* 0x000fe80000100800 */
[----:B------:R0:W-:Y:S04]  /*22eb0*/  STL [R1+0x3810], R29 ;  /* 0x0038101d01007387 */ /* 0x0001e80000100800 */
[----:B------:R-:W5:Y:S04]  /*22ec0*/  LDL.LU R16, [R1+0x2c0] ;  /* 0x0002c00001107983 */ /* 0x000f680000300800 */
[----:B------:R-:W5:Y:S04]  /*22ed0*/  LDL.LU R28, [R1+0x2c4] ;  /* 0x0002c400011c7983 */ /* 0x000f680000300800 */
[----:B------:R-:W-:Y:S04]  /*22ee0*/  STL [R1+0x3814], R5 ;  /* 0x0038140501007387 */ /* 0x000fe80000100800 */
[----:B------:R-:W5:Y:S01]  /*22ef0*/  LDL.LU R27, [R1+0x2c8] ;  /* 0x0002c800011b7983 */ /* 0x000f620000300800 */
[----:B--2---:R-:W-:-:S03]  /*22f00*/  IMAD R6, R3, UR5, RZ ;  /* 0x0000000503067c24 */ /* 0x004fc6000f8e02ff */
[----:B------:R-:W2:Y:S04]  /*22f10*/  LDL.LU R3, [R1+0x2dc] ;  /* 0x0002dc0001037983 */ /* 0x000ea80000300800 */
[----:B------:R-:W-:Y:S01]  /*22f20*/  STL [R1+0x3818], R6 ;  /* 0x0038180601007387 */ /* 0x000fe20000100800 */
[----:B---3--:R-:W-:-:S05]  /*22f30*/  IMAD R7, R18, UR5, RZ ;  /* 0x0000000512077c24 */ /* 0x008fca000f8e02ff */
[----:B------:R-:W-:Y:S01]  /*22f40*/  STL [R1+0x381c], R7 ;  /* 0x00381c0701007387 */ /* 0x000fe20000100800 */
[----:B----4-:R-:W-:-:S05]  /*22f50*/  IMAD R8, R19, UR5, RZ ;  /* 0x0000000513087c24 */ /* 0x010fca000f8e02ff */
[----:B------:R1:W-:Y:S04]  /*22f60*/  STL [R1+0x3820], R8 ;  /* 0x0038200801007387 */ /* 0x0003e80000100800 */
[----:B------:R-:W3:Y:S01]  /*22f70*/  LDL.LU R19, [R1+0x2e8] ;  /* 0x0002e80001137983 */ /* 0x000ee20000300800 */
[----:B-----5:R-:W-:-:S03]  /*22f80*/  IMAD R9, R0, UR5, RZ ;  /* 0x0000000500097c24 */ /* 0x020fc6000f8e02ff */
[----:B------:R-:W4:Y:S04]  /*22f90*/  LDL.LU R0, [R1+0x2ec] ;  /* 0x0002ec0001007983 */ /* 0x000f280000300800 */
[----:B------:R-:W-:Y:S04]  /*22fa0*/  STL [R1+0x3824], R9 ;  /* 0x0038240901007387 */ /* 0x000fe80000100800 */
[----:B------:R-:W5:Y:S01]  /*22fb0*/  LDL.LU R21, [R1+0x2f8] ;  /* 0x0002f80001157983 */ /* 0x000f620000300800 */
[----:B------:R-:W-:-:S05]  /*22fc0*/  IMAD R10, R26, UR5, RZ ;  /* 0x000000051a0a7c24 */ /* 0x000fca000f8e02ff */
[----:B------:R-:W-:Y:S01]  /*22fd0*/  STL [R1+0x3828], R10 ;  /* 0x0038280a01007387 */ /* 0x000fe20000100800 */
[----:B------:R-:W-:-:S05]  /*22fe0*/  IMAD R11, R25, UR5, RZ ;  /* 0x00000005190b7c24 */ /* 0x000fca000f8e02ff */
[----:B------:R-:W-:Y:S04]  /*22ff0*/  STL [R1+0x382c], R11 ;  /* 0x00382c0b01007387 */ /* 0x000fe80000100800 */
[----:B------:R-:W5:Y:S01]  /*23000*/  LDL.LU R22, [R1+0x308] ;  /* 0x0003080001167983 */ /* 0x000f620000300800 */
[----:B------:R-:W-:-:S05]  /*23010*/  IMAD R12, R24, UR5, RZ ;  /* 0x00000005180c7c24 */ /* 0x000fca000f8e02ff */
[----:B------:R-:W-:Y:S01]  /*23020*/  STL [R1+0x3830], R12 ;  /* 0x0038300c01007387 */ /* 0x000fe20000100800 */
[----:B------:R-:W-:-:S03]  /*23030*/  IMAD R13, R23, UR5, RZ ;  /* 0x00000005170d7c24 */ /* 0x000fc6000f8e02ff */
[----:B------:R-:W5:Y:S04]  /*23040*/  LDL.LU R23, [R1+0x30c] ;  /* 0x00030c0001177983 */ /* 0x000f680000300800 */
[----:B------:R-:W5:Y:S04]  /*23050*/  LDL.LU R24, [R1+0x314] ;  /* 0x0003140001187983 */ /* 0x000f680000300800 */
[----:B------:R-:W5:Y:S04]  /*23060*/  LDL.LU R25, [R1+0x318] ;  /* 0x0003180001197983 */ /* 0x000f680000300800 */
[----:B------:R-:W5:Y:S04]  /*23070*/  LDL.LU R26, [R1+0x334] ;  /* 0x00033400011a7983 */ /* 0x000f680000300800 */
[----:B------:R-:W-:Y:S01]  /*23080*/  STL [R1+0x3834], R13 ;  /* 0x0038340d01007387 */ /* 0x000fe20000100800 */
[----:B------:R-:W-:-:S05]  /*23090*/  IMAD R14, R17, UR5, RZ ;  /* 0x00000005110e7c24 */ /* 0x000fca000f8e02ff */
[----:B------:R-:W-:Y:S01]  /*230a0*/  STL [R1+0x3838], R14 ;  /* 0x0038380e01007387 */ /* 0x000fe20000100800 */
[----:B------:R-:W-:Y:S02]  /*230b0*/  IMAD R15, R16, UR5, RZ ;  /* 0x00000005100f7c24 */ /* 0x000fe4000f8e02ff */
[----:B------:R-:W-:-:S03]  /*230c0*/  IMAD R16, R28, UR5, RZ ;  /* 0x000000051c107c24 */ /* 0x000fc6000f8e02ff */
[----:B------:R-:W-:Y:S01]  /*230d0*/  STL [R1+0x383c], R15 ;  /* 0x00383c0f01007387 */ /* 0x000fe20000100800 */
[----:B------:R-:W-:-:S03]  /*230e0*/  IMAD R17, R27, UR5, RZ ;  /* 0x000000051b117c24 */ /* 0x000fc6000f8e02ff */
[----:B------:R-:W-:Y:S04]  /*230f0*/  STL [R1+0x3844], R16 ;  /* 0x0038441001007387 */ /* 0x000fe80000100800 */
[----:B------:R-:W-:Y:S04]  /*23100*/  STL [R1+0x3848], R17 ;  /* 0x0038481101007387 */ /* 0x000fe80000100800 */
[----:B------:R-:W5:Y:S04]  /*23110*/  LDL.LU R27, [R1+0x33c] ;  /* 0x00033c00011b7983 */ /* 0x000f680000300800 */
[----:B------:R-:W5:Y:S04]  /*23120*/  LDL.LU R28, [R1+0x344] ;  /* 0x00034400011c7983 */ /* 0x000f680000300800 */
[----:B0-----:R-:W5:Y:S01]  /*23130*/  LDL.LU R29, [R1+0x348] ;  /* 0x00034800011d7983 */ /* 0x001f620000300800 */
[----:B--2---:R-:W-:-:S03]  /*23140*/  IMAD R18, R3, UR5, RZ ;  /* 0x0000000503127c24 */ /* 0x004fc6000f8e02ff */
[----:B------:R-:W2:Y:S04]  /*23150*/  LDL.LU R3, [R1+0x350] ;  /* 0x0003500001037983 */ /* 0x000ea80000300800 */
[----:B------:R-:W-:Y:S01]  /*23160*/  STL [R1+0x384c], R18 ;  /* 0x00384c1201007387 */ /* 0x000fe20000100800 */
[----:B---3--:R-:W-:Y:S02]  /*23170*/  IMAD R19, R19, UR5, RZ ;  /* 0x0000000513137c24 */ /* 0x008fe4000f8e02ff */
[----:B----4-:R-:W-:-:S03]  /*23180*/  IMAD R20, R0, UR5, RZ ;  /* 0x0000000500147c24 */ /* 0x010fc6000f8e02ff */
[----:B------:R-:W-:Y:S04]  /*23190*/  STL [R1+0x3850], R19 ;  /* 0x0038501301007387 */ /* 0x000fe80000100800 */
[----:B------:R-:W3:Y:S04]  /*231a0*/  LDL.LU R0, [R1+0x358] ;  /* 0x0003580001007983 */ /* 0x000ee80000300800 */
[----:B------:R-:W-:Y:S04]  /*231b0*/  STL [R1+0x3854], R20 ;  /* 0x0038541401007387 */ /* 0x000fe80000100800 */
[----:B-1----:R-:W4:Y:S04]  /*231c0*/  LDL.LU R8, [R1+0x35c] ;  /* 0x00035c0001087983 */ /* 0x002f280000300800 */
[----:B------:R-:W4:Y:S04]  /*231d0*/  LDL.LU R7, [R1+0x364] ;  /* 0x0003640001077983 */ /* 0x000f280000300800 */
[----:B------:R-:W4:Y:S01]  /*231e0*/  LDL.LU R4, [R1+0x36c] ;  /* 0x00036c0001047983 */ /* 0x000f220000300800 */
[----:B-----5:R-:W-:-:S05]  /*231f0*/  IMAD R21, R21, UR5, RZ ;  /* 0x0000000515157c24 */ /* 0x020fca000f8e02ff */
[----:B------:R-:W-:Y:S01]  /*23200*/  STL [R1+0x3858], R21 ;  /* 0x0038581501007387 */ /* 0x000fe20000100800 */
[----:B------:R-:W-:-:S05]  /*23210*/  IMAD R22, R22, UR5, RZ ;  /* 0x0000000516167c24 */ /* 0x000fca000f8e02ff */
[----:B------:R0:W-:Y:S04]  /*23220*/  STL [R1+0x385c], R22 ;  /* 0x00385c1601007387 */ /* 0x0001e80000100800 */
[----:B0-----:R-:W5:Y:S04]  /*23230*/  LDL.LU R22, [R1+0x374] ;  /* 0x0003740001167983 */ /* 0x001f680000300800 */
[----:B------:R-:W5:Y:S04]  /*23240*/  LDL.LU R21, [R1+0x394] ;  /* 0x0003940001157983 */ /* 0x000f680000300800 */
        /* <DEDUP_REMOVED lines=9> */
[----:B------:R-:W5:Y:S01]  /*232e0*/  LDL.LU R15, [R1+0x3f8] ;  /* 0x0003f800010f7983 */ /* 0x000f620000300800 */
[----:B------:R-:W-:-:S05]  /*232f0*/  IMAD R9, R29, UR5, RZ ;  /* 0x000000051d097c24 */ /* 0x000fca000f8e02ff */
[----:B------:R-:W-:Y:S04]  /*23300*/  STL [R1+0x13c], R9 ;  /* 0x00013c0901007387 */ /* 0x000fe80000100800 */
[----:B------:R-:W5:Y:S01]  /*23310*/  LDL.LU R14, [R1+0x404] ;  /* 0x00040400010e7983 */ /* 0x000f620000300800 */
[----:B--2---:R-:W-:-:S05]  /*23320*/  IMAD R3, R3, UR5, RZ ;  /* 0x0000000503037c24 */ /* 0x004fca000f8e02ff */
[----:B------:R0:W-:Y:S04]  /*23330*/  STL [R1+0x14c], R3 ;  /* 0x00014c0301007387 */ /* 0x0001e80000100800 */
[----:B0-----:R-:W2:Y:S04]  /*23340*/  LDL.LU R3, [R1+0x410] ;  /* 0x0004100001037983 */ /* 0x001ea80000300800 */
[----:B------:R-:W2:Y:S04]  /*23350*/  LDL.LU R9, [R1+0x418] ;  /* 0x0004180001097983 */ /* 0x000ea80000300800 */
[----:B------:R-:W2:Y:S01]  /*23360*/  LDL.LU R29, [R1+0x420] ;  /* 0x00042000011d7983 */ /* 0x000ea20000300800 */
[----:B---3--:R-:W-:-:S05]  /*23370*/  IMAD R0, R0, UR5, RZ ;  /* 0x0000000500007c24 */ /* 0x008fca000f8e02ff */
[----:B------:R0:W-:Y:S01]  /*23380*/  STL [R1+0x164], R0 ;  /* 0x0001640001007387 */ /* 0x0001e20000100800 */
[----:B----4-:R-:W-:-:S03]  /*23390*/  IMAD R8, R8, UR5, RZ ;  /* 0x0000000508087c24 */ /* 0x010fc6000f8e02ff */
[----:B0-----:R-:W3:Y:S01]  /*233a0*/  LDL.LU R0, [R1+0x430] ;  /* 0x0004300001007983 */ /* 0x001ee20000300800 */
[----:B------:R-:W-:Y:S02]  /*233b0*/  IMAD R7, R7, UR5, RZ ;  /* 0x0000000507077c24 */ /* 0x000fe4000f8e02ff */
[----:B------:R-:W-:Y:S01]  /*233c0*/  IMAD R4, R4, UR5, RZ ;  /* 0x0000000504047c24 */ /* 0x000fe2000f8e02ff */
[----:B------:R0:W-:Y:S04]  /*233d0*/  STL [R1+0x174], R8 ;  /* 0x0001740801007387 */ /* 0x0001e80000100800 */
[----:B------:R-:W4:Y:S04]  /*233e0*/  LDL.LU R13, [R1+0x434] ;  /* 0x00043400010d7983 */ /* 0x000f280000300800 */
[----:B------:R1:W-:Y:S04]  /*233f0*/  STL [R1+0x188], R7 ;  /* 0x0001880701007387 */ /* 0x0003e80000100800 */
[----:B------:R-:W4:Y:S04]  /*23400*/  LDL.LU R12, [R1+0x43c] ;  /* 0x00043c00010c7983 */ /* 0x000f280000300800 */
[----:B------:R1:W-:Y:S04]  /*23410*/  STL [R1+0x19c], R4 ;  /* 0x00019c0401007387 */ /* 0x0003e80000100800 */
[----:B------:R-:W4:Y:S04]  /*23420*/  LDL.LU R10, [R1+0x444] ;  /* 0x00044400010a7983 */ /* 0x000f280000300800 */
[----:B0-----:R-:W4:Y:S04]  /*23430*/  LDL.LU R8, [R1+0x448] ;  /* 0x0004480001087983 */ /* 0x001f280000300800 */
[----:B-1----:R-:W4:Y:S04]  /*23440*/  LDL.LU R7, [R1+0x460] ;  /* 0x0004600001077983 */ /* 0x002f280000300800 */
[----:B------:R-:W4:Y:S01]  /*23450*/  LDL.LU R4, [R1+0x464] ;  /* 0x0004640001047983 */ /* 0x000f220000300800 */
[----:B-----5:R-:W-:-:S02]  /*23460*/  IMAD R22, R22, UR5, RZ ;  /* 0x0000000516167c24 */ /* 0x020fc4000f8e02ff */
[----:B------:R-:W-:-:S03]  /*23470*/  IMAD R21, R21, UR5, RZ ;  /* 0x0000000515157c24 */ /* 0x000fc6000f8e02ff */
[----:B------:R-:W-:Y:S01]  /*23480*/  STL [R1+0x1a0], R22 ;  /* 0x0001a01601007387 */ /* 0x000fe20000100800 */
        /* <DEDUP_REMOVED lines=13> */
[----:B------:R0:W-:Y:S01]  /*23560*/  STL [R1+0x1e0], R11 ;  /* 0x0001e00b01007387 */ /* 0x0001e20000100800 */
[----:B------:R-:W-:-:S03]  /*23570*/  IMAD R5, R5, UR5, RZ ;  /* 0x0000000505057c24 */ /* 0x000fc6000f8e02ff */
[----:B------:R1:W-:Y:S01]  /*23580*/  STL [R1+0x1e4], R6 ;  /* 0x0001e40601007387 */ /* 0x0003e20000100800 */
[----:B------:R-:W-:-:S03]  /*23590*/  IMAD R2, R2, UR5, RZ ;  /* 0x0000000502027c24 */ /* 0x000fc6000f8e02ff */
[----:B0-----:R-:W5:Y:S04]  /*235a0*/  LDL.LU R11, [R1+0x46c] ;  /* 0x00046c00010b7983 */ /* 0x001f680000300800 */
[----:B------:R0:W-:Y:S04]  /*235b0*/  STL [R1+0x200], R5 ;  /* 0x0002000501007387 */ /* 0x0001e80000100800 */
[----:B-1----:R-:W5:Y:S04]  /*235c0*/  LDL.LU R6, [R1+0x470] ;  /* 0x0004700001067983 */ /* 0x002f680000300800 */
[----:B------:R1:W-:Y:S04]  /*235d0*/  STL [R1+0x208], R2 ;  /* 0x0002080201007387 */ /* 0x0003e80000100800 */
[----:B0-----:R-:W5:Y:S04]  /*235e0*/  LDL.LU R5, [R1+0x48c] ;  /* 0x00048c0001057983 */ /* 0x001f680000300800 */
[----:B-1----:R-:W5:Y:S01]  /*235f0*/  LDL.LU R2, [R1+0x49c] ;  /* 0x00049c0001027983 */ /* 0x002f620000300800 */
[----:B------:R-:W-:-:S05]  /*23600*/  IMAD R16, R15, UR5, RZ ;  /* 0x000000050f107c24 */ /* 0x000fca000f8e02ff */
[----:B------:R-:W-:Y:S01]  /*23610*/  STL [R1+0x20c], R16 ;  /* 0x00020c1001007387 */ /* 0x000fe20000100800 */
[----:B------:R-:W-:Y:S02]  /*23620*/  IMAD R15, R14, UR5, RZ ;  /* 0x000000050e0f7c24 */ /* 0x000fe4000f8e02ff */
[----:B--2---:R-:W-:Y:S02]  /*23630*/  IMAD R14, R3, UR5, RZ ;  /* 0x00000005030e7c24 */ /* 0x004fe4000f8e02ff */
[----:B------:R-:W2:Y:S01]  /*23640*/  LDL.LU R3, [R1+0x4a4] ;  /* 0x0004a40001037983 */ /* 0x000ea20000300800 */
[----:B------:R-:W-:-:S03]  /*23650*/  IMAD R9, R9, UR5, RZ ;  /* 0x0000000509097c24 */ /* 0x000fc6000f8e02ff */
[----:B------:R-:W-:Y:S04]  /*23660*/  STL [R1+0x210], R15 ;  /* 0x0002100f01007387 */ /* 0x000fe80000100800 */
[----:B------:R0:W-:Y:S04]  /*23670*/  STL [R1+0x21c], R14 ;  /* 0x00021c0e01007387 */ /* 0x0001e80000100800 */
[----:B------:R1:W-:Y:S01]  /*23680*/  STL [R1+0x220], R9 ;  /* 0x0002200901007387 */ /* 0x0003e20000100800 */
[----:B0-----:R-:W-:-:S03]  /*23690*/  IMAD R14, R29, UR5, RZ ;  /* 0x000000051d0e7c24 */ /* 0x001fc6000f8e02ff */
[----:B-1----:R-:W2:Y:S04]  /*236a0*/  LDL.LU R9, [R1+0x4ac] ;  /* 0x0004ac0001097983 */ /* 0x002ea80000300800 */
[----:B------:R-:W-:Y:S04]  /*236b0*/  STL [R1+0x234], R14 ;  /* 0x0002340e01007387 */ /* 0x000fe80000100800 */
[----:B------:R-:W2:Y:S01]  /*236c0*/  LDL.LU R29, [R1+0x4b0] ;  /* 0x0004b000011d7983 */ /* 0x000ea20000300800 */
[----:B---3--:R-:W-:-:S05]  /*236d0*/  IMAD R0, R0, UR5, RZ ;  /* 0x0000000500007c24 */ /* 0x008fca000f8e02ff */
[----:B------:R0:W-:Y:S01]  /*236e0*/  STL [R1+0x238], R0 ;  /* 0x0002380001007387 */ /* 0x0001e20000100800 */
[----:B----4-:R-:W-:-:S03]  /*236f0*/  IMAD R13, R13, UR5, RZ ;  /* 0x000000050d0d7c24 */ /* 0x010fc6000f8e02ff */
[----:B0-----:R-:W3:Y:S01]  /*23700*/  LDL.LU R0, [R1+0x4b8] ;  /* 0x0004b80001007983 */ /* 0x001ee20000300800 */
        /* <DEDUP_REMOVED lines=9> */
[----:B------:R-:W4:Y:S04]  /*237a0*/  LDL.LU R22, [R1+0x4c0] ;  /* 0x0004c00001167983 */ /* 0x000f280000300800 */
[----:B------:R0:W-:Y:S04]  /*237b0*/  STL [R1+0x274], R7 ;  /* 0x0002740701007387 */ /* 0x0001e80000100800 */
[----:B------:R-:W4:Y:S04]  /*237c0*/  LDL.LU R21, [R1+0x4c4] ;  /* 0x0004c40001157983 */ /* 0x000f280000300800 */
[----:B------:R0:W-:Y:S04]  /*237d0*/  STL [R1+0x278], R4 ;  /* 0x0002780401007387 */ /* 0x0001e80000100800 */
[----:B------:R-:W4:Y:S04]  /*237e0*/  LDL.LU R20, [R1+0x4cc] ;  /* 0x0004cc0001147983 */ /* 0x000f280000300800 */
[----:B------:R-:W4:Y:S04]  /*237f0*/  LDL.LU R19, [R1+0x4d4] ;  /* 0x0004d40001137983 */ /* 0x000f280000300800 */
[----:B------:R-:W4:Y:S04]  /*23800*/  LDL.LU R18, [R1+0x4dc] ;  /* 0x0004dc0001127983 */ /* 0x000f280000300800 */
[----:B------:R-:W4:Y:S04]  /*23810*/  LDL.LU R17, [R1+0x4e0] ;  /* 0x0004e00001117983 */ /* 0x000f280000300800 */
[----:B------:R-:W4:Y:S04]  /*23820*/  LDL.LU R16, [R1+0x4f8] ;  /* 0x0004f80001107983 */ /* 0x000f280000300800 */
[----:B0-----:R-:W4:Y:S04]  /*23830*/  LDL.LU R10, [R1+0x510] ;  /* 0x00051000010a7983 */ /* 0x001f280000300800 */
[----:B-1----:R-:W4:Y:S04]  /*23840*/  LDL.LU R8, [R1+0x518] ;  /* 0x0005180001087983 */ /* 0x002f280000300800 */
[----:B------:R-:W4:Y:S04]  /*23850*/  LDL.LU R7, [R1+0x52c] ;  /* 0x00052c0001077983 */ /* 0x000f280000300800 */
[----:B------:R-:W4:Y:S01]  /*23860*/  LDL.LU R4, [R1+0x530] ;  /* 0x0005300001047983 */ /* 0x000f220000300800 */
[----:B-----5:R-:W-:-:S02]  /*23870*/  IMAD R11, R11, UR5, RZ ;  /* 0x000000050b0b7c24 */ /* 0x020fc4000f8e02ff */
[----:B------:R-:W-:-:S03]  /*23880*/  IMAD R6, R6, UR5, RZ ;  /* 0x0000000506067c24 */ /* 0x000fc6000f8e02ff */
[----:B------:R-:W-:Y:S04]  /*23890*/  STL [R1+0x27c], R11 ;  /* 0x00027c0b01007387 */ /* 0x000fe80000100800 */
[----:B------:R-:W-:Y:S01]  /*238a0*/  STL [R1+0x280], R6 ;  /* 0x0002800601007387 */ /* 0x000fe20000100800 */
[----:B------:R-:W-:-:S03]  /*238b0*/  IMAD R5, R5, UR5, RZ ;  /* 0x0000000505057c24 */ /* 0x000fc6000f8e02ff */
[----:B------:R-:W5:Y:S01]  /*238c0*/  LDL.LU R15, [R1+0x538] ;  /* 0x00053800010f7983 */ /* 0x000f620000300800 */
[----:B------:R-:W-:-:S03]  /*238d0*/  IMAD R2, R2, UR5, RZ ;  /* 0x0000000502027c24 */ /* 0x000fc6000f8e02ff */
[----:B------:R-:W-:Y:S04]  /*238e0*/  STL [R1+0x288], R5 ;  /* 0x0002880501007387 */ /* 0x000fe80000100800 */
[----:B------:R-:W5:Y:S04]  /*238f0*/  LDL.LU R14, [R1+0x53c] ;  /* 0x00053c00010e7983 */ /* 0x000f680000300800 */
[----:B------:R0:W-:Y:S04]  /*23900*/  STL [R1+0x28c], R2 ;  /* 0x00028c0201007387 */ /* 0x0001e80000100800 */
[----:B0-----:R-:W5:Y:S04]  /*23910*/  LDL.LU R2, [R1+0x548] ;  /* 0x0005480001027983 */ /* 0x001f680000300800 */
[----:B------:R-:W5:Y:S04]  /*23920*/  LDL.LU R6, [R1+0x54c] ;  /* 0x00054c0001067983 */ /* 0x000f680000300800 */
[----:B------:R-:W5:Y:S01]  /*23930*/  LDL.LU R5, [R1+0x554] ;  /* 0x0005540001057983 */ /* 0x000f620000300800 */
[----:B--2---:R-:W-:-:S05]  /*23940*/  IMAD R3, R3, UR5, RZ ;  /* 0x0000000503037c24 */ /* 0x004fca000f8e02ff */
[----:B------:R0:W-:Y:S04]  /*23950*/  STL [R1+0x290], R3 ;  /* 0x0002900301007387 */ /* 0x0001e80000100800 */
[----:B0-----:R-:W2:Y:S01]  /*23960*/  LDL.LU R3, [R1+0x55c] ;  /* 0x00055c0001037983 */ /* 0x001ea20000300800 */
[----:B------:R-:W-:-:S05]  /*23970*/  IMAD R11, R9, UR5, RZ ;  /* 0x00000005090b7c24 */ /* 0x000fca000f8e02ff */
[----:B------:R0:W-:Y:S01]  /*23980*/  STL [R1+0x2a8], R11 ;  /* 0x0002a80b01007387 */ /* 0x0001e20000100800 */
[----:B------:R-:W-:-:S03]  /*23990*/  IMAD R9, R29, UR5, RZ ;  /* 0x000000051d097c24 */ /* 0x000fc6000f8e02ff */
[----:B------:R-:W2:Y:S04]  /*239a0*/  LDL.LU R13, [R1+0x564] ;  /* 0x00056400010d7983 */ /* 0x000ea80000300800 */
[----:B------:R1:W-:Y:S04]  /*239b0*/  STL [R1+0x2ac], R9 ;  /* 0x0002ac0901007387 */ /* 0x0003e80000100800 */
[----:B------:R-:W2:Y:S01]  /*239c0*/  LDL.LU R12, [R1+0x578] ;  /* 0x00057800010c7983 */ /* 0x000ea20000300800 */
[----:B---3--:R-:W-:-:S05]  /*239d0*/  IMAD R0, R0, UR5, RZ ;  /* 0x0000000500007c24 */ /* 0x008fca000f8e02ff */
[----:B------:R3:W-:Y:S04]  /*239e0*/  STL [R1+0x2b4], R0 ;  /* 0x0002b40001007387 */ /* 0x0007e80000100800 */
[----:B0-----:R-:W2:Y:S04]  /*239f0*/  LDL.LU R11, [R1+0x580] ;  /* 0x00058000010b7983 */ /* 0x001ea80000300800 */
[----:B-1----:R-:W2:Y:S04]  /*23a00*/  LDL.LU R9, [R1+0x584] ;  /* 0x0005840001097983 */ /* 0x002ea80000300800 */
[----:B------:R-:W2:Y:S04]  /*23a10*/  LDL.LU R29, [R1+0x58c] ;  /* 0x00058c00011d7983 */ /* 0x000ea80000300800 */
[----:B---3--:R-:W3:Y:S01]  /*23a20*/  LDL.LU R0, [R1+0x5a4] ;  /* 0x0005a40001007983 */ /* 0x008ee20000300800 */
[----:B----4-:R-:W-:-:S02]  /*23a30*/  IMAD R22, R22, UR5, RZ ;  /* 0x0000000516167c24 */ /* 0x010fc4000f8e02ff */
        /* <DEDUP_REMOVED lines=19> */
[----:B0-----:R-:W4:Y:S04]  /*23b70*/  LDL.LU R10, [R1+0x5a8] ;  /* 0x0005a800010a7983 */ /* 0x001f280000300800 */
[----:B------:R0:W-:Y:S04]  /*23b80*/  STL [R1+0x314], R7 ;  /* 0x0003140701007387 */ /* 0x0001e80000100800 */
[----:B-1----:R-:W4:Y:S04]  /*23b90*/  LDL.LU R8, [R1+0x5b4] ;  /* 0x0005b40001087983 */ /* 0x002f280000300800 */
[----:B------:R1:W-:Y:S04]  /*23ba0*/  STL [R1+0x318], R4 ;  /* 0x0003180401007387 */ /* 0x0003e80000100800 */
[----:B0-----:R-:W4:Y:S01]  /*23bb0*/  LDL.LU R7, [R1+0x5b8] ;  /* 0x0005b80001077983 */ /* 0x001f220000300800 */
[----:B-----5:R-:W-:-:S03]  /*23bc0*/  IMAD R16, R15, UR5, RZ ;  /* 0x000000050f107c24 */ /* 0x020fc6000f8e02ff */
[----:B-1----:R-:W5:Y:S01]  /*23bd0*/  LDL.LU R4, [R1+0x5c0] ;  /* 0x0005c00001047983 */ /* 0x002f620000300800 */
[----:B------:R-:W-:-:S03]  /*23be0*/  IMAD R15, R14, UR5, RZ ;  /* 0x000000050e0f7c24 */ /* 0x000fc6000f8e02ff */
[----:B------:R-:W-:Y:S01]  /*23bf0*/  STL [R1+0x334], R16 ;  /* 0x0003341001007387 */ /* 0x000fe20000100800 */
[----:B------:R-:W-:-:S03]  /*23c00*/  IMAD R14, R2, UR5, RZ ;  /* 0x00000005020e7c24 */ /* 0x000fc6000f8e02ff */
[----:B------:R-:W5:Y:S01]  /*23c10*/  LDL.LU R2, [R1+0x5cc] ;  /* 0x0005cc0001027983 */ /* 0x000f620000300800 */
[----:B------:R-:W-:-:S03]  /*23c20*/  IMAD R6, R6, UR5, RZ ;  /* 0x0000000506067c24 */ /* 0x000fc6000f8e02ff */
[----:B------:R-:W-:Y:S01]  /*23c30*/  STL [R1+0x33c], R15 ;  /* 0x00033c0f01007387 */ /* 0x000fe20000100800 */
[----:B------:R-:W-:-:S03]  /*23c40*/  IMAD R5, R5, UR5, RZ ;  /* 0x0000000505057c24 */ /* 0x000fc6000f8e02ff */
[----:B------:R-:W-:Y:S04]  /*23c50*/  STL [R1+0x344], R14 ;  /* 0x0003440e01007387 */ /* 0x000fe80000100800 */
[----:B------:R0:W-:Y:S04]  /*23c60*/  STL [R1+0x348], R6 ;  /* 0x0003480601007387 */ /* 0x0001e80000100800 */
[----:B0-----:R-:W5:Y:S04]  /*23c70*/  LDL.LU R6, [R1+0x5d0] ;  /* 0x0005d00001067983 */ /* 0x001f680000300800 */
[----:B------:R0:W-:Y:S04]  /*23c80*/  STL [R1+0x350], R5 ;  /* 0x0003500501007387 */ /* 0x0001e80000100800 */
[----:B0-----:R-:W5:Y:S01]  /*23c90*/  LDL.LU R5, [R1+0x5e4] ;  /* 0x0005e40001057983 */ /* 0x001f620000300800 */
[----:B--2---:R-:W-:-:S05]  /*23ca0*/  IMAD R3, R3, UR5, RZ ;  /* 0x0000000503037c24 */ /* 0x004fca000f8e02ff */
[----:B------:R0:W-:Y:S04]  /*23cb0*/  STL [R1+0x358], R3 ;  /* 0x0003580301007387 */ /* 0x0001e80000100800 */
[----:B0-----:R-:W2:Y:S01]  /*23cc0*/  LDL.LU R3, [R1+0x5ec] ;  /* 0x0005ec0001037983 */ /* 0x001ea20000300800 */
[----:B------:R-:W-:Y:S02]  /*23cd0*/  IMAD R14, R13, UR5, RZ ;  /* 0x000000050d0e7c24 */ /* 0x000fe4000f8e02ff */
[----:B------:R-:W-:-:S03]  /*23ce0*/  IMAD R13, R12, UR5, RZ ;  /* 0x000000050c0d7c24 */ /* 0x000fc6000f8e02ff */
[----:B------:R-:W-:Y:S04]  /*23cf0*/  STL [R1+0x35c], R14 ;  /* 0x00035c0e01007387 */ /* 0x000fe80000100800 */
[----:B------:R-:W-:Y:S01]  /*23d00*/  STL [R1+0x364], R13 ;  /* 0x0003640d01007387 */ /* 0x000fe20000100800 */
[----:B------:R-:W-:Y:S02]  /*23d10*/  IMAD R12, R11, UR5, RZ ;  /* 0x000000050b0c7c24 */ /* 0x000fe4000f8e02ff */
[----:B------:R-:W-:-:S03]  /*23d20*/  IMAD R11, R9, UR5, RZ ;  /* 0x00000005090b7c24 */ /* 0x000fc6000f8e02ff */
[----:B------:R-:W-:Y:S01]  /*23d30*/  STL [R1+0x36c], R12 ;  /* 0x00036c0c01007387 */ /* 0x000fe20000100800 */
[----:B------:R-:W-:-:S03]  /*23d40*/  IMAD R9, R29, UR5, RZ ;  /* 0x000000051d097c24 */ /* 0x000fc6000f8e02ff */
[----:B------:R0:W-:Y:S01]  /*23d50*/  STL [R1+0x374], R11 ;  /* 0x0003740b01007387 */ /* 0x0001e20000100800 */
[----:B---3--:R-:W-:-:S03]  /*23d60*/  IMAD R0, R0, UR5, RZ ;  /* 0x0000000500007c24 */ /* 0x008fc6000f8e02ff */
[----:B------:R-:W3:Y:S04]  /*23d70*/  LDL.LU R22, [R1+0x5f0] ;  /* 0x0005f00001167983 */ /* 0x000ee80000300800 */
[----:B------:R1:W-:Y:S04]  /*23d80*/  STL [R1+0x394], R9 ;  /* 0x0003940901007387 */ /* 0x0003e80000100800 */
[----:B------:R-:W3:Y:S04]  /*23d90*/  LDL.LU R21, [R1+0x610] ;  /* 0x0006100001157983 */ /* 0x000ee80000300800 */
[----:B------:R0:W-:Y:S04]  /*23da0*/  STL [R1+0x39c], R0 ;  /* 0x00039c0001007387 */ /* 0x0001e80000100800 */
[----:B------:R-:W3:Y:S04]  /*23db0*/  LDL.LU R20, [R1+0x618] ;  /* 0x0006180001147983 */ /* 0x000ee80000300800 */
[----:B------:R-:W3:Y:S04]  /*23dc0*/  LDL.LU R19, [R1+0x624] ;  /* 0x0006240001137983 */ /* 0x000ee80000300800 */
[----:B------:R-:W3:Y:S04]  /*23dd0*/  LDL.LU R18, [R1+0x62c] ;  /* 0x00062c0001127983 */ /* 0x000ee80000300800 */
[----:B------:R-:W3:Y:S04]  /*23de0*/  LDL.LU R17, [R1+0x630] ;  /* 0x0006300001117983 */ /* 0x000ee80000300800 */
[----:B------:R-:W3:Y:S04]  /*23df0*/  LDL.LU R16, [R1+0x638] ;  /* 0x0006380001107983 */ /* 0x000ee80000300800 */
[----:B0-----:R-:W3:Y:S04]  /*23e00*/  LDL.LU R11, [R1+0x63c] ;  /* 0x00063c00010b7983 */ /* 0x001ee80000300800 */
[----:B-1----:R-:W3:Y:S04]  /*23e10*/  LDL.LU R9, [R1+0x648] ;  /* 0x0006480001097983 */ /* 0x002ee80000300800 */
[----:B------:R-:W3:Y:S04]  /*23e20*/  LDL.LU R29, [R1+0x64c] ;  /* 0x00064c00011d7983 */ /* 0x000ee80000300800 */
[----:B------:R-:W3:Y:S01]  /*23e30*/  LDL.LU R0, [R1+0x654] ;  /* 0x0006540001007983 */ /* 0x000ee20000300800 */
[----:B----4-:R-:W-:-:S02]  /*23e40*/  IMAD R10, R10, UR5, RZ ;  /* 0x000000050a0a7c24 */ /* 0x010fc4000f8e02ff */
[----:B------:R-:W-:-:S03]  /*23e50*/  IMAD R8, R8, UR5, RZ ;  /* 0x0000000508087c24 */ /* 0x000fc6000f8e02ff */
[----:B------:R-:W-:Y:S04]  /*23e60*/  STL [R1+0x3a4], R10 ;  /* 0x0003a40a01007387 */ /* 0x000fe80000100800 */
[----:B------:R-:W-:Y:S01]  /*23e70*/  STL [R1+0x3b4], R8 ;  /* 0x0003b40801007387 */ /* 0x000fe20000100800 */
[----:B------:R-:W-:-:S03]  /*23e80*/  IMAD R7, R7, UR5, RZ ;  /* 0x0000000507077c24 */ /* 0x000fc6000f8e02ff */
[----:B------:R-:W4:Y:S01]  /*23e90*/  LDL.LU R15, [R1+0x674] ;  /* 0x00067400010f7983 */ /* 0x000f220000300800 */
[----:B-----5:R-:W-:-:S03]  /*23ea0*/  IMAD R4, R4, UR5, RZ ;  /* 0x0000000504047c24 */ /* 0x020fc6000f8e02ff */
[----:B------:R-:W-:Y:S04]  /*23eb0*/  STL [R1+0x3b8], R7 ;  /* 0x0003b80701007387 */ /* 0x000fe80000100800 */
[----:B------:R-:W5:Y:S04]  /*23ec0*/  LDL.LU R14, [R1+0x67c] ;  /* 0x00067c00010e7983 */ /* 0x000f680000300800 */
[----:B------:R0:W-:Y:S04]  /*23ed0*/  STL [R1+0x3c0], R4 ;  /* 0x0003c00401007387 */ /* 0x0001e80000100800 */
[----:B0-----:R-:W5:Y:S01]  /*23ee0*/  LDL.LU R4, [R1+0x680] ;  /* 0x0006800001047983 */ /* 0x001f620000300800 */
[----:B------:R-:W-:-:S03]  /*23ef0*/  IMAD R2, R2, UR5, RZ ;  /* 0x0000000502027c24 */ /* 0x000fc6000f8e02ff */
[----:B------:R-:W5:Y:S04]  /*23f00*/  LDL.LU R8, [R1+0x688] ;  /* 0x0006880001087983 */ /* 0x000f680000300800 */
[----:B------:R-:W5:Y:S04]  /*23f10*/  LDL.LU R7, [R1+0x6b0] ;  /* 0x0006b00001077983 */ /* 0x000f680000300800 */
[----:B------:R0:W-:Y:S04]  /*23f20*/  STL [R1+0x3cc], R2 ;  /* 0x0003cc0201007387 */ /* 0x0001e80000100800 */
[----:B0-----:R-:W5:Y:S01]  /*23f30*/  LDL.LU R2, [R1+0x6b4] ;  /* 0x0006b40001027983 */ /* 0x001f620000300800 */
[----:B------:R-:W-:-:S05]  /*23f40*/  IMAD R6, R6, UR5, RZ ;  /* 0x0000000506067c24 */ /* 0x000fca000f8e02ff */
[----:B------:R0:W-:Y:S04]  /*23f50*/  STL [R1+0x3d4], R6 ;  /* 0x0003d40601007387 */ /* 0x0001e80000100800 */
[----:B------:R-:W5:Y:S01]  /*23f60*/  LDL.LU R13, [R1+0x6c0] ;  /* 0x0006c000010d7983 */ /* 0x000f620000300800 */
[----:B------:R-:W-:-:S05]  /*23f70*/  IMAD R5, R5, UR5, RZ ;  /* 0x0000000505057c24 */ /* 0x000fca000f8e02ff */
[----:B------:R1:W-:Y:S04]  /*23f80*/  STL [R1+0x3d8], R5 ;  /* 0x0003d80501007387 */ /* 0x0003e80000100800 */
[----:B------:R-:W5:Y:S01]  /*23f90*/  LDL.LU R12, [R1+0x6c4] ;  /* 0x0006c400010c7983 */ /* 0x000f620000300800 */
[----:B--2---:R-:W-:-:S05]  /*23fa0*/  IMAD R3, R3, UR5, RZ ;  /* 0x0000000503037c24 */ /* 0x004fca000f8e02ff */
[----:B------:R2:W-:Y:S04]  /*23fb0*/  STL [R1+0x3f0], R3 ;  /* 0x0003f00301007387 */ /* 0x0005e80000100800 */
[----:B------:R-:W5:Y:S04]  /*23fc0*/  LDL.LU R10, [R1+0x6c8] ;  /* 0x0006c800010a7983 */ /* 0x000f680000300800 */
[----:B0-----:R-:W5:Y:S04]  /*23fd0*/  LDL.LU R6, [R1+0x6d4] ;  /* 0x0006d40001067983 */ /* 0x001f680000300800 */
[----:B-1----:R-:W5:Y:S04]  /*23fe0*/  LDL.LU R5, [R1+0x6d8] ;  /* 0x0006d80001057983 */ /* 0x002f680000300800 */
[----:B--2---:R-:W2:Y:S01]  /*23ff0*/  LDL.LU R3, [R1+0x6e0] ;  /* 0x0006e00001037983 */ /* 0x004ea20000300800 */
[----:B---3--:R-:W-:-:S05]  /*24000*/  IMAD R22, R22, UR5, RZ ;  /* 0x0000000516167c24 */ /* 0x008fca000f8e02ff */
[----:B------:R0:W-:Y:S02]  /*24010*/  STL [R1+0x3f8], R22 ;  /* 0x0003f81601007387 */ /* 0x0001e40000100800 */
[----:B0-----:R-:W-:Y:S02]  /*24020*/  IMAD R22, R21, UR5, RZ ;  /* 0x0000000515167c24 */ /* 0x001fe4000f8e02ff */
[----:B------:R-:W-:Y:S02]  /*24030*/  IMAD R21, R20, UR5, RZ ;  /* 0x0000000514157c24 */ /* 0x000fe4000f8e02ff */
[----:B------:R-:W-:Y:S01]  /*24040*/  IMAD R20, R19, UR5, RZ ;  /* 0x0000000513147c24 */ /* 0x000fe2000f8e02ff */
        /* <DEDUP_REMOVED lines=14> */
[----:B------:R0:W-:Y:S04]  /*24130*/  STL [R1+0x444], R11 ;  /* 0x0004440b01007387 */ /* 0x0001e80000100800 */
[----:B0-----:R-:W3:Y:S04]  /*24140*/  LDL.LU R11, [R1+0x6e4] ;  /* 0x0006e400010b7983 */ /* 0x001ee80000300800 */
[----:B------:R0:W-:Y:S04]  /*24150*/  STL [R1+0x448], R9 ;  /* 0x0004480901007387 */ /* 0x0001e80000100800 */
[----:B0-----:R-:W3:Y:S04]  /*24160*/  LDL.LU R9, [R1+0x714] ;  /* 0x0007140001097983 */ /* 0x001ee80000300800 */
[----:B------:R0:W-:Y:S04]  /*24170*/  STL [R1+0x460], R0 ;  /* 0x0004600001007387 */ /* 0x0001e80000100800 */
[----:B------:R-:W3:Y:S01]  /*24180*/  LDL.LU R29, [R1+0x718] ;  /* 0x00071800011d7983 */ /* 0x000ee20000300800 */
[----:B----4-:R-:W-:-:S03]  /*24190*/  IMAD R16, R15, UR5, RZ ;  /* 0x000000050f107c24 */ /* 0x010fc6000f8e02ff */
[----:B0-----:R-:W4:Y:S01]  /*241a0*/  LDL.LU R0, [R1+0x744] ;  /* 0x0007440001007983 */ /* 0x001f220000300800 */
[----:B-----5:R-:W-:-:S03]  /*241b0*/  IMAD R15, R14, UR5, RZ ;  /* 0x000000050e0f7c24 */ /* 0x020fc6000f8e02ff */
[----:B------:R-:W-:Y:S01]  /*241c0*/  STL [R1+0x464], R16 ;  /* 0x0004641001007387 */ /* 0x000fe20000100800 */
[----:B------:R-:W-:-:S03]  /*241d0*/  IMAD R14, R4, UR5, RZ ;  /* 0x00000005040e7c24 */ /* 0x000fc6000f8e02ff */
[----:B------:R-:W5:Y:S01]  /*241e0*/  LDL.LU R4, [R1+0x774] ;  /* 0x0007740001047983 */ /* 0x000f620000300800 */
[----:B------:R-:W-:-:S03]  /*241f0*/  IMAD R8, R8, UR5, RZ ;  /* 0x0000000508087c24 */ /* 0x000fc6000f8e02ff */
[----:B------:R-:W-:Y:S01]  /*24200*/  STL [R1+0x46c], R15 ;  /* 0x00046c0f01007387 */ /* 0x000fe20000100800 */
[----:B------:R-:W-:-:S03]  /*24210*/  IMAD R7, R7, UR5, RZ ;  /* 0x0000000507077c24 */ /* 0x000fc6000f8e02ff */
[----:B------:R-:W-:Y:S04]  /*24220*/  STL [R1+0x470], R14 ;  /* 0x0004700e01007387 */ /* 0x000fe80000100800 */
[----:B------:R0:W-:Y:S01]  /*24230*/  STL [R1+0x48c], R8 ;  /* 0x00048c0801007387 */ /* 0x0001e20000100800 */
[----:B------:R-:W-:-:S03]  /*24240*/  IMAD R2, R2, UR5, RZ ;  /* 0x0000000502027c24 */ /* 0x000fc6000f8e02ff */
[----:B0-----:R-:W5:Y:S04]  /*24250*/  LDL.LU R8, [R1+0x778] ;  /* 0x0007780001087983 */ /* 0x001f680000300800 */
[----:B------:R0:W-:Y:S04]  /*24260*/  STL [R1+0x49c], R7 ;  /* 0x00049c0701007387 */ /* 0x0001e80000100800 */
[----:B0-----:R-:W5:Y:S04]  /*24270*/  LDL.LU R7, [R1+0x79c] ;  /* 0x00079c0001077983 */ /* 0x001f680000300800 */
[----:B------:R0:W-:Y:S04]  /*24280*/  STL [R1+0x4a4], R2 ;  /* 0x0004a40201007387 */ /* 0x0001e80000100800 */
[----:B0-----:R-:W5:Y:S01]  /*24290*/  LDL.LU R2, [R1+0x7d0] ;  /* 0x0007d00001027983 */ /* 0x001f620000300800 */
[----:B------:R-:W-:-:S02]  /*242a0*/  IMAD R13, R13, UR5, RZ ;  /* 0x000000050d0d7c24 */ /* 0x000fc4000f8e02ff */
[----:B------:R-:W-:-:S03]  /*242b0*/  IMAD R12, R12, UR5, RZ ;  /* 0x000000050c0c7c24 */ /* 0x000fc6000f8e02ff */
[----:B------:R-:W-:Y:S04]  /*242c0*/  STL [R1+0x4ac], R13 ;  /* 0x0004ac0d01007387 */ /* 0x000fe80000100800 */
[----:B------:R-:W-:Y:S01]  /*242d0*/  STL [R1+0x4b0], R12 ;  /* 0x0004b00c01007387 */ /* 0x000fe20000100800 */
[----:B------:R-:W-:Y:S02]  /*242e0*/  IMAD R10, R10, UR5, RZ ;  /* 0x000000050a0a7c24 */ /* 0x000fe4000f8e02ff */
[----:B------:R-:W-:-:S03]  /*242f0*/  IMAD R6, R6, UR5, RZ ;  /* 0x0000000506067c24 */ /* 0x000fc6000f8e02ff */
[----:B------:R0:W-:Y:S01]  /*24300*/  STL [R1+0x4b8], R10 ;  /* 0x0004b80a01007387 */ /* 0x0001e20000100800 */
[----:B------:R-:W-:-:S03]  /*24310*/  IMAD R5, R5, UR5, RZ ;  /* 0x0000000505057c24 */ /* 0x000fc6000f8e02ff */
[----:B------:R1:W-:Y:S01]  /*24320*/  STL [R1+0x4c0], R6 ;  /* 0x0004c00601007387 */ /* 0x0003e20000100800 */
[----:B--2---:R-:W-:-:S03]  /*24330*/  IMAD R3, R3, UR5, RZ ;  /* 0x0000000503037c24 */ /* 0x004fc6000f8e02ff */
[----:B------:R-:W2:Y:S04]  /*24340*/  LDL.LU R22, [R1+0x81c] ;  /* 0x00081c0001167983 */ /* 0x000ea80000300800 */
[----:B------:R0:W-:Y:S04]  /*24350*/  STL [R1+0x4c4], R5 ;  /* 0x0004c40501007387 */ /* 0x0001e80000100800 */
[----:B------:R-:W2:Y:S04]  /*24360*/  LDL.LU R21, [R1+0x838] ;  /* 0x0008380001157983 */ /* 0x000ea80000300800 */
[----:B------:R0:W-:Y:S04]  /*24370*/  STL [R1+0x4cc], R3 ;  /* 0x0004cc0301007387 */ /* 0x0001e80000100800 */
[----:B------:R-:W2:Y:S04]  /*24380*/  LDL.LU R20, [R1+0x834] ;  /* 0x0008340001147983 */ /* 0x000ea80000300800 */
[----:B------:R-:W2:Y:S04]  /*24390*/  LDL.LU R19, [R1+0x870] ;  /* 0x0008700001137983 */ /* 0x000ea80000300800 */
[----:B------:R-:W2:Y:S04]  /*243a0*/  LDL.LU R18, [R1+0x86c] ;  /* 0x00086c0001127983 */ /* 0x000ea80000300800 */
[----:B------:R-:W2:Y:S04]  /*243b0*/  LDL.LU R17, [R1+0x868] ;  /* 0x0008680001117983 */ /* 0x000ea80000300800 */
[----:B------:R-:W2:Y:S04]  /*243c0*/  LDL.LU R16, [R1+0x864] ;  /* 0x0008640001107983 */ /* 0x000ea80000300800 */
[----:B0-----:R-:W2:Y:S04]  /*243d0*/  LDL.LU R10, [R1+0x860] ;  /* 0x00086000010a7983 */ /* 0x001ea80000300800 */
[----:B-1----:R-:W2:Y:S04]  /*243e0*/  LDL.LU R6, [R1+0x85c] ;  /* 0x00085c0001067983 */ /* 0x002ea80000300800 */
[----:B------:R-:W2:Y:S04]  /*243f0*/  LDL.LU R5, [R1+0x858] ;  /* 0x0008580001057983 */ /* 0x000ea80000300800 */
[----:B------:R-:W2:Y:S01]  /*24400*/  LDL.LU R3, [R1+0x854] ;  /* 0x0008540001037983 */ /* 0x000ea20000300800 */
[----:B---3--:R-:W-:-:S05]  /*24410*/  IMAD R12, R11, UR5, RZ ;  /* 0x000000050b0c7c24 */ /* 0x008fca000f8e02ff */
[----:B------:R-:W-:Y:S01]  /*24420*/  STL [R1+0x4d4], R12 ;  /* 0x0004d40c01007387 */ /* 0x000fe20000100800 */
[----:B------:R-:W-:-:S05]  /*24430*/  IMAD R11, R9, UR5, RZ ;  /* 0x00000005090b7c24 */ /* 0x000fca000f8e02ff */
[----:B------:R-:W-:Y:S01]  /*24440*/  STL [R1+0x4dc], R11 ;  /* 0x0004dc0b01007387 */ /* 0x000fe20000100800 */
[----:B------:R-:W-:-:S03]  /*24450*/  IMAD R9, R29, UR5, RZ ;  /* 0x000000051d097c24 */ /* 0x000fc6000f8e02ff */
[----:B------:R-:W3:Y:S01]  /*24460*/  LDL.LU R15, [R1+0x850] ;  /* 0x00085000010f7983 */ /* 0x000ee20000300800 */
[----:B----4-:R-:W-:-:S03]  /*24470*/  IMAD R0, R0, UR5, RZ ;  /* 0x0000000500007c24 */ /* 0x010fc6000f8e02ff */
[----:B------:R-:W-:Y:S04]  /*24480*/  STL [R1+0x4e0], R9 ;  /* 0x0004e00901007387 */ /* 0x000fe80000100800 */
[----:B------:R-:W4:Y:S04]  /*24490*/  LDL.LU R14, [R1+0x84c] ;  /* 0x00084c00010e7983 */ /* 0x000f280000300800 */
[----:B------:R0:W-:Y:S01]  /*244a0*/  STL [R1+0x4f8], R0 ;  /* 0x0004f80001007387 */ /* 0x0001e20000100800 */
[----:B-----5:R-:W-:-:S03]  /*244b0*/  IMAD R4, R4, UR5, RZ ;  /* 0x0000000504047c24 */ /* 0x020fc6000f8e02ff */
[----:B0-----:R-:W5:Y:S04]  /*244c0*/  LDL.LU R0, [R1+0x848] ;  /* 0x0008480001007983 */ /* 0x001f680000300800 */
[----:B------:R-:W5:Y:S04]  /*244d0*/  LDL.LU R9, [R1+0x844] ;  /* 0x0008440001097983 */ /* 0x000f680000300800 */
[----:B------:R-:W5:Y:S04]  /*244e0*/  LDL.LU R29, [R1+0x840] ;  /* 0x00084000011d7983 */ /* 0x000f680000300800 */
[----:B------:R0:W-:Y:S01]  /*244f0*/  STL [R1+0x510], R4 ;  /* 0x0005100401007387 */ /* 0x0001e20000100800 */
[----:B------:R-:W-:-:S03]  /*24500*/  IMAD R8, R8, UR5, RZ ;  /* 0x0000000508087c24 */ /* 0x000fc6000f8e02ff */
[----:B0-----:R-:W5:Y:S01]  /*24510*/  LDL.LU R4, [R1+0x83c] ;  /* 0x00083c0001047983 */ /* 0x001f620000300800 */
[----:B------:R-:W-:-:S03]  /*24520*/  IMAD R7, R7, UR5, RZ ;  /* 0x0000000507077c24 */ /* 0x000fc6000f8e02ff */
[----:B------:R0:W-:Y:S04]  /*24530*/  STL [R1+0x518], R8 ;  /* 0x0005180801007387 */ /* 0x0001e80000100800 */
[----:B------:R-:W5:Y:S04]  /*24540*/  LDL.LU R13, [R1+0x830] ;  /* 0x00083000010d7983 */ /* 0x000f680000300800 */
[----:B------:R1:W-:Y:S04]  /*24550*/  STL [R1+0x52c], R7 ;  /* 0x00052c0701007387 */ /* 0x0003e80000100800 */
[----:B------:R-:W5:Y:S01]  /*24560*/  LDL.LU R12, [R1+0x82c] ;  /* 0x00082c00010c7983 */ /* 0x000f620000300800 */
[----:B------:R-:W-:-:S05]  /*24570*/  IMAD R2, R2, UR5, RZ ;  /* 0x0000000502027c24 */ /* 0x000fca000f8e02ff */
[----:B------:R1:W-:Y:S04]  /*24580*/  STL [R1+0x530], R2 ;  /* 0x0005300201007387 */ /* 0x0003e80000100800 */
[----:B------:R-:W5:Y:S04]  /*24590*/  LDL.LU R11, [R1+0x828] ;  /* 0x00082800010b7983 */ /* 0x000f680000300800 */
[----:B0-----:R-:W5:Y:S04]  /*245a0*/  LDL.LU R8, [R1+0x824] ;  /* 0x0008240001087983 */ /* 0x001f680000300800 */
[----:B-1----:R-:W5:Y:S04]  /*245b0*/  LDL.LU R7, [R1+0x820] ;  /* 0x0008200001077983 */ /* 0x002f680000300800 */
[----:B------:R-:W5:Y:S01]  /*245c0*/  LDL.LU R2, [R1+0x818] ;  /* 0x0008180001027983 */ /* 0x000f620000300800 */
[----:B--2---:R-:W-:-:S02]  /*245d0*/  IMAD R22, R22, UR5, RZ ;  /* 0x0000000516167c24 */ /* 0x004fc4000f8e02ff */
        /* <DEDUP_REMOVED lines=19> */
[----:B0-----:R-:W2:Y:S04]  /*24710*/  LDL.LU R10, [R1+0x814] ;  /* 0x00081400010a7983 */ /* 0x001ea80000300800 */
[----:B------:R0:W-:Y:S04]  /*24720*/  STL [R1+0x584], R5 ;  /* 0x0005840501007387 */ /* 0x0001e80000100800 */
[----:B-1----:R-:W2:Y:S04]  /*24730*/  LDL.LU R6, [R1+0x810] ;  /* 0x0008100001067983 */ /* 0x002ea80000300800 */
[----:B------:R1:W-:Y:S04]  /*24740*/  STL [R1+0x58c], R3 ;  /* 0x00058c0301007387 */ /* 0x0003e80000100800 */
[----:B0-----:R-:W2:Y:S04]  /*24750*/  LDL.LU R5, [R1+0x80c] ;  /* 0x00080c0001057983 */ /* 0x001ea80000300800 */
[----:B-1----:R-:W2:Y:S01]  /*24760*/  LDL.LU R3, [R1+0x808] ;  /* 0x0008080001037983 */ /* 0x002ea20000300800 */
[----:B---3--:R-:W-:-:S05]  /*24770*/  IMAD R16, R15, UR5, RZ ;  /* 0x000000050f107c24 */ /* 0x008fca000f8e02ff */
[----:B------:R-:W-:Y:S01]  /*24780*/  STL [R1+0x5a4], R16 ;  /* 0x0005a41001007387 */ /* 0x000fe20000100800 */
[----:B----4-:R-:W-:Y:S02]  /*24790*/  IMAD R15, R14, UR5, RZ ;  /* 0x000000050e0f7c24 */ /* 0x010fe4000f8e02ff */
[----:B-----5:R-:W-:Y:S02]  /*247a0*/  IMAD R14, R0, UR5, RZ ;  /* 0x00000005000e7c24 */ /* 0x020fe4000f8e02ff */
[----:B------:R-:W3:Y:S01]  /*247b0*/  LDL.LU R0, [R1+0x804] ;  /* 0x0008040001007983 */ /* 0x000ee20000300800 */
[----:B------:R-:W-:-:S03]  /*247c0*/  IMAD R9, R9, UR5, RZ ;  /* 0x0000000509097c24 */ /* 0x000fc6000f8e02ff */
[----:B------:R-:W-:Y:S04]  /*247d0*/  STL [R1+0x5a8], R15 ;  /* 0x0005a80f01007387 */ /* 0x000fe80000100800 */
[----:B------:R0:W-:Y:S04]  /*247e0*/  STL [R1+0x5b4], R14 ;  /* 0x0005b40e01007387 */ /* 0x0001e80000100800 */
[----:B------:R1:W-:Y:S01]  /*247f0*/  STL [R1+0x5b8], R9 ;  /* 0x0005b80901007387 */ /* 0x0003e20000100800 */
[----:B0-----:R-:W-:Y:S02]  /*24800*/  IMAD R14, R29, UR5, RZ ;  /* 0x000000051d0e7c24 */ /* 0x001fe4000f8e02ff */
[----:B------:R-:W-:Y:S01]  /*24810*/  IMAD R4, R4, UR5, RZ ;  /* 0x0000000504047c24 */ /* 0x000fe2000f8e02ff */
[----:B-1----:R-:W4:Y:S04]  /*24820*/  LDL.LU R9, [R1+0x800] ;  /* 0x0008000001097983 */ /* 0x002f280000300800 */
[----:B------:R-:W-:Y:S04]  /*24830*/  STL [R1+0x5c0], R14 ;  /* 0x0005c00e01007387 */ /* 0x000fe80000100800 */
[----:B------:R-:W5:Y:S04]  /*24840*/  LDL.LU R29, [R1+0x7fc] ;  /* 0x0007fc00011d7983 */ /* 0x000f680000300800 */
[----:B------:R0:W-:Y:S01]  /*24850*/  STL [R1+0x5cc], R4 ;  /* 0x0005cc0401007387 */ /* 0x0001e20000100800 */
[----:B------:R-:W-:-:S03]  /*24860*/  IMAD R13, R13, UR5, RZ ;  /* 0x000000050d0d7c24 */ /* 0x000fc6000f8e02ff */
[----:B0-----:R-:W5:Y:S01]  /*24870*/  LDL.LU R4, [R1+0x7f8] ;  /* 0x0007f80001047983 */ /* 0x001f620000300800 */
[----:B------:R-:W-:Y:S02]  /*24880*/  IMAD R12, R12, UR5, RZ ;  /* 0x000000050c0c7c24 */ /* 0x000fe4000f8e02ff */
[----:B------:R-:W-:Y:S01]  /*24890*/  IMAD R11, R11, UR5, RZ ;  /* 0x000000050b0b7c24 */ /* 0x000fe2000f8e02ff */
[----:B------:R-:W-:Y:S01]  /*248a0*/  STL [R1+0x5d0], R13 ;  /* 0x0005d00d01007387 */ /* 0x000fe20000100800 */
[----:B------:R-:W-:-:S03]  /*248b0*/  IMAD R8, R8, UR5, RZ ;  /* 0x0000000508087c24 */ /* 0x000fc6000f8e02ff */
[----:B------:R-:W-:Y:S01]  /*248c0*/  STL [R1+0x5e4], R12 ;  /* 0x0005e40c01007387 */ /* 0x000fe20000100800 */
[----:B------:R-:W-:-:S03]  /*248d0*/  IMAD R7, R7, UR5, RZ ;  /* 0x0000000507077c24 */ /* 0x000fc6000f8e02ff */
[----:B------:R0:W-:Y:S01]  /*248e0*/  STL [R1+0x5ec], R11 ;  /* 0x0005ec0b01007387 */ /* 0x0001e20000100800 */
[----:B------:R-:W-:-:S03]  /*248f0*/  IMAD R2, R2, UR5, RZ ;  /* 0x0000000502027c24 */ /* 0x000fc6000f8e02ff */
[----:B------:R1:W-:Y:S04]  /*24900*/  STL [R1+0x5f0], R8 ;  /* 0x0005f00801007387 */ /* 0x0003e80000100800 */
[----:B------:R-:W5:Y:S04]  /*24910*/  LDL.LU R22, [R1+0x7f4] ;  /* 0x0007f40001167983 */ /* 0x000f680000300800 */
[----:B------:R0:W-:Y:S04]  /*24920*/  STL [R1+0x610], R7 ;  /* 0x0006100701007387 */ /* 0x0001e80000100800 */
[----:B------:R-:W5:Y:S04]  /*24930*/  LDL.LU R21, [R1+0x7f0] ;  /* 0x0007f00001157983 */ /* 0x000f680000300800 */
[----:B------:R0:W-:Y:S04]  /*24940*/  STL [R1+0x618], R2 ;  /* 0x0006180201007387 */ /* 0x0001e80000100800 */
[----:B------:R-:W5:Y:S04]  /*24950*/  LDL.LU R20, [R1+0x7ec] ;  /* 0x0007ec0001147983 */ /* 0x000f680000300800 */
[----:B------:R-:W5:Y:S04]  /*24960*/  LDL.LU R19, [R1+0x7e8] ;  /* 0x0007e80001137983 */ /* 0x000f680000300800 */
[----:B------:R-:W5:Y:S04]  /*24970*/  LDL.LU R18, [R1+0x7e4] ;  /* 0x0007e40001127983 */ /* 0x000f680000300800 */
[----:B------:R-:W5:Y:S04]  /*24980*/  LDL.LU R17, [R1+0x7e0] ;  /* 0x0007e00001117983 */ /* 0x000f680000300800 */
[----:B------:R-:W5:Y:S04]  /*24990*/  LDL.LU R16, [R1+0x7dc] ;  /* 0x0007dc0001107983 */ /* 0x000f680000300800 */
[----:B0-----:R-:W5:Y:S04]  /*249a0*/  LDL.LU R11, [R1+0x7d8] ;  /* 0x0007d800010b7983 */ /* 0x001f680000300800 */
[----:B-1----:R-:W5:Y:S04]  /*249b0*/  LDL.LU R8, [R1+0x7d4] ;  /* 0x0007d40001087983 */ /* 0x002f680000300800 */
[----:B------:R-:W5:Y:S04]  /*249c0*/  LDL.LU R7, [R1+0x7cc] ;  /* 0x0007cc0001077983 */ /* 0x000f680000300800 */
[----:B------:R-:W5:Y:S01]  /*249d0*/  LDL.LU R2, [R1+0x7c8] ;  /* 0x0007c80001027983 */ /* 0x000f620000300800 */
[----:B--2---:R-:W-:-:S02]  /*249e0*/  IMAD R10, R10, UR5, RZ ;  /* 0x000000050a0a7c24 */ /* 0x004fc4000f8e02ff */
[----:B------:R-:W-:-:S03]  /*249f0*/  IMAD R6, R6, UR5, RZ ;  /* 0x0000000506067c24 */ /* 0x000fc6000f8e02ff */
[----:B------:R-:W-:Y:S04]  /*24a00*/  STL [R1+0x624], R10 ;  /* 0x0006240a01007387 */ /* 0x000fe80000100800 */
[----:B------:R-:W-:Y:S01]  /*24a10*/  STL [R1+0x62c], R6 ;  /* 0x00062c0601007387 */ /* 0x000fe20000100800 */
[----:B------:R-:W-:-:S03]  /*24a20*/  IMAD R5, R5, UR5, RZ ;  /* 0x0000000505057c24 */ /* 0x000fc6000f8e02ff */
[----:B------:R-:W2:Y:S01]  /*24a30*/  LDL.LU R15, [R1+0x7c4] ;  /* 0x0007c400010f7983 */ /* 0x000ea20000300800 */
[----:B------:R-:W-:-:S03]  /*24a40*/  IMAD R3, R3, UR5, RZ ;  /* 0x0000000503037c24 */ /* 0x000fc6000f8e02ff */
[----:B------:R-:W-:Y:S04]  /*24a50*/  STL [R1+0x630], R5 ;  /* 0x0006300501007387 */ /* 0x000fe80000100800 */
[----:B------:R-:W2:Y:S04]  /*24a60*/  LDL.LU R14, [R1+0x7c0] ;  /* 0x0007c000010e7983 */ /* 0x000ea80000300800 */
[----:B------:R0:W-:Y:S04]  /*24a70*/  STL [R1+0x638], R3 ;  /* 0x0006380301007387 */ /* 0x0001e80000100800 */
[----:B0-----:R-:W2:Y:S04]  /*24a80*/  LDL.LU R3, [R1+0x7bc] ;  /* 0x0007bc0001037983 */ /* 0x001ea80000300800 */
[----:B------:R-:W2:Y:S04]  /*24a90*/  LDL.LU R6, [R1+0x7b8] ;  /* 0x0007b80001067983 */ /* 0x000ea80000300800 */
[----:B------:R-:W2:Y:S01]  /*24aa0*/  LDL.LU R5, [R1+0x7b4] ;  /* 0x0007b40001057983 */ /* 0x000ea20000300800 */
[----:B---3--:R-:W-:-:S05]  /*24ab0*/  IMAD R0, R0, UR5, RZ ;  /* 0x0000000500007c24 */ /* 0x008fca000f8e02ff */
[----:B------:R0:W-:Y:S04]  /*24ac0*/  STL [R1+0x63c], R0 ;  /* 0x00063c0001007387 */ /* 0x0001e80000100800 */
[----:B0-----:R-:W3:Y:S01]  /*24ad0*/  LDL.LU R0, [R1+0x7b0] ;  /* 0x0007b00001007983 */ /* 0x001ee20000300800 */
[----:B----4-:R-:W-:-:S05]  /*24ae0*/  IMAD R10, R9, UR5, RZ ;  /* 0x00000005090a7c24 */ /* 0x010fca000f8e02ff */
[----:B------:R0:W-:Y:S01]  /*24af0*/  STL [R1+0x648], R10 ;  /* 0x0006480a01007387 */ /* 0x0001e20000100800 */
[----:B-----5:R-:W-:-:S03]  /*24b00*/  IMAD R9, R29, UR5, RZ ;  /* 0x000000051d097c24 */ /* 0x020fc6000f8e02ff */
[----:B------:R-:W4:Y:S04]  /*24b10*/  LDL.LU R13, [R1+0x7ac] ;  /* 0x0007ac00010d7983 */ /* 0x000f280000300800 */
[----:B------:R1:W-:Y:S04]  /*24b20*/  STL [R1+0x64c], R9 ;  /* 0x00064c0901007387 */ /* 0x0003e80000100800 */
[----:B------:R-:W5:Y:S01]  /*24b30*/  LDL.LU R12, [R1+0x7a8] ;  /* 0x0007a800010c7983 */ /* 0x000f620000300800 */
[----:B------:R-:W-:-:S05]  /*24b40*/  IMAD R4, R4, UR5, RZ ;  /* 0x0000000504047c24 */ /* 0x000fca000f8e02ff */
[----:B------:R1:W-:Y:S04]  /*24b50*/  STL [R1+0x654], R4 ;  /* 0x0006540401007387 */ /* 0x0003e80000100800 */
[----:B0-----:R-:W5:Y:S04]  /*24b60*/  LDL.LU R10, [R1+0x7a4] ;  /* 0x0007a400010a7983 */ /* 0x001f680000300800 */
[----:B-1----:R-:W5:Y:S04]  /*24b70*/  LDL.LU R9, [R1+0x7a0] ;  /* 0x0007a00001097983 */ /* 0x002f680000300800 */
[----:B------:R-:W5:Y:S04]  /*24b80*/  LDL.LU R29, [R1+0x798] ;  /* 0x00079800011d7983 */ /* 0x000f680000300800 */
[----:B------:R-:W5:Y:S01]  /*24b90*/  LDL.LU R4, [R1+0x794] ;  /* 0x0007940001047983 */ /* 0x000f620000300800 */
[----:B------:R-:W-:-:S02]  /*24ba0*/  IMAD R22, R22, UR5, RZ ;  /* 0x0000000516167c24 */ /* 0x000fc4000f8e02ff */
        /* <DEDUP_REMOVED lines=25> */
[----:B--2---:R-:W-:-:S05]  /*24d40*/  IMAD R16, R15, UR5, RZ ;  /* 0x000000050f107c24 */ /* 0x004fca000f8e02ff */
[----:B------:R-:W-:Y:S01]  /*24d50*/  STL [R1+0x6e0], R16 ;  /* 0x0006e01001007387 */ /* 0x000fe20000100800 */
[----:B------:R-:W-:Y:S02]  /*24d60*/  IMAD R15, R14, UR5, RZ ;  /* 0x000000050e0f7c24 */ /* 0x000fe4000f8e02ff */
[----:B------:R-:W-:Y:S02]  /*24d70*/  IMAD R14, R3, UR5, RZ ;  /* 0x00000005030e7c24 */ /* 0x000fe4000f8e02ff */
[----:B------:R-:W2:Y:S01]  /*24d80*/  LDL.LU R3, [R1+0x780] ;  /* 0x0007800001037983 */ /* 0x000ea20000300800 */
[----:B------:R-:W-:-:S03]  /*24d90*/  IMAD R6, R6, UR5, RZ ;  /* 0x0000000506067c24 */ /* 0x000fc6000f8e02ff */
[----:B------:R-:W-:Y:S01]  /*24da0*/  STL [R1+0x6e4], R15 ;  /* 0x0006e40f01007387 */ /* 0x000fe20000100800 */
[----:B------:R-:W-:-:S03]  /*24db0*/  IMAD R5, R5, UR5, RZ ;  /* 0x0000000505057c24 */ /* 0x000fc6000f8e02ff */
[----:B------:R-:W-:Y:S04]  /*24dc0*/  STL [R1+0x714], R14 ;  /* 0x0007140e01007387 */ /* 0x000fe80000100800 */
[----:B------:R0:W-:Y:S04]  /*24dd0*/  STL [R1+0x718], R6 ;  /* 0x0007180601007387 */ /* 0x0001e80000100800 */
[----:B0-----:R-:W2:Y:S04]  /*24de0*/  LDL.LU R6, [R1+0x77c] ;  /* 0x00077c0001067983 */ /* 0x001ea80000300800 */
[----:B------:R0:W-:Y:S04]  /*24df0*/  STL [R1+0x744], R5 ;  /* 0x0007440501007387 */ /* 0x0001e80000100800 */
[----:B0-----:R-:W2:Y:S01]  /*24e00*/  LDL.LU R5, [R1+0x770] ;  /* 0x0007700001057983 */ /* 0x001ea20000300800 */
[----:B---3--:R-:W-:-:S05]  /*24e10*/  IMAD R0, R0, UR5, RZ ;  /* 0x0000000500007c24 */ /* 0x008fca000f8e02ff */
[----:B------:R0:W-:Y:S04]  /*24e20*/  STL [R1+0x774], R0 ;  /* 0x0007740001007387 */ /* 0x0001e80000100800 */
[----:B0-----:R-:W3:Y:S01]  /*24e30*/  LDL.LU R0, [R1+0x76c] ;  /* 0x00076c0001007983 */ /* 0x001ee20000300800 */
[----:B----4-:R-:W-:Y:S02]  /*24e40*/  IMAD R14, R13, UR5, RZ ;  /* 0x000000050d0e7c24 */ /* 0x010fe4000f8e02ff */
[----:B-----5:R-:W-:-:S03]  /*24e50*/  IMAD R13, R12, UR5, RZ ;  /* 0x000000050c0d7c24 */ /* 0x020fc6000f8e02ff */
[----:B------:R-:W-:Y:S04]  /*24e60*/  STL [R1+0x778], R14 ;  /* 0x0007780e01007387 */ /* 0x000fe80000100800 */
[----:B------:R-:W-:Y:S01]  /*24e70*/  STL [R1+0x79c], R13 ;  /* 0x00079c0d01007387 */ /* 0x000fe20000100800 */
[----:B------:R-:W-:Y:S02]  /*24e80*/  IMAD R12, R10, UR5, RZ ;  /* 0x000000050a0c7c24 */ /* 0x000fe4000f8e02ff */
[----:B------:R-:W-:-:S03]  /*24e90*/  IMAD R10, R9, UR5, RZ ;  /* 0x00000005090a7c24 */ /* 0x000fc6000f8e02ff */
[----:B------:R-:W-:Y:S01]  /*24ea0*/  STL [R1+0x7a4], R12 ;  /* 0x0007a40c01007387 */ /* 0x000fe20000100800 */
[----:B------:R-:W-:-:S03]  /*24eb0*/  IMAD R9, R29, UR5, RZ ;  /* 0x000000051d097c24 */ /* 0x000fc6000f8e02ff */
[----:B------:R0:W-:Y:S01]  /*24ec0*/  STL [R1+0x7a0], R10 ;  /* 0x0007a00a01007387 */ /* 0x0001e20000100800 */
[----:B------:R-:W-:-:S03]  /*24ed0*/  IMAD R4, R4, UR5, RZ ;  /* 0x0000000504047c24 */ /* 0x000fc6000f8e02ff */
[----:B------:R-:W4:Y:S04]  /*24ee0*/  LDL.LU R22, [R1+0x768] ;  /* 0x0007680001167983 */ /* 0x000f280000300800 */
        /* <DEDUP_REMOVED lines=12> */
[----:B------:R-:W-:-:S02]  /*24fb0*/  IMAD R11, R11, UR5, RZ ;  /* 0x000000050b0b7c24 */ /* 0x000fc4000f8e02ff */
        /* <DEDUP_REMOVED lines=16> */
[----:B------:R0:W-:Y:S04]  /*250c0*/  STL [R1+0x77c], R6 ;  /* 0x00077c0601007387 */ /* 0x0001e80000100800 */
[----:B------:R-:W2:Y:S01]  /*250d0*/  LDL.LU R13, [R1+0x720] ;  /* 0x00072000010d7983 */ /* 0x000ea20000300800 */
[----:B------:R-:W-:-:S05]  /*250e0*/  IMAD R5, R5, UR5, RZ ;  /* 0x0000000505057c24 */ /* 0x000fca000f8e02ff */
[----:B------:R1:W-:Y:S04]  /*250f0*/  STL [R1+0x770], R5 ;  /* 0x0007700501007387 */ /* 0x0003e80000100800 */
[----:B------:R-:W2:Y:S01]  /*25100*/  LDL.LU R12, [R1+0x71c] ;  /* 0x00071c00010c7983 */ /* 0x000ea20000300800 */
[----:B---3--:R-:W-:-:S05]  /*25110*/  IMAD R0, R0, UR5, RZ ;  /* 0x0000000500007c24 */ /* 0x008fca000f8e02ff */
[----:B------:R3:W-:Y:S04]  /*25120*/  STL [R1+0x76c], R0 ;  /* 0x00076c0001007387 */ /* 0x0007e80000100800 */
[----:B------:R-:W2:Y:S04]  /*25130*/  LDL.LU R11, [R1+0x710] ;  /* 0x00071000010b7983 */ /* 0x000ea80000300800 */
[----:B0-----:R-:W2:Y:S04]  /*25140*/  LDL.LU R6, [R1+0x70c] ;  /* 0x00070c0001067983 */ /* 0x001ea80000300800 */
[----:B-1----:R-:W2:Y:S04]  /*25150*/  LDL.LU R5, [R1+0x708] ;  /* 0x0007080001057983 */ /* 0x002ea80000300800 */
[----:B---3--:R-:W3:Y:S01]  /*25160*/  LDL.LU R0, [R1+0x704] ;  /* 0x0007040001007983 */ /* 0x008ee20000300800 */
[----:B----4-:R-:W-:-:S05]  /*25170*/  IMAD R22, R22, UR5, RZ ;  /* 0x0000000516167c24 */ /* 0x010fca000f8e02ff */
[----:B------:R5:W-:Y:S02]  /*25180*/  STL [R1+0x768], R22 ;  /* 0x0007681601007387 */ /* 0x000be40000100800 */
[----:B-----5:R-:W-:Y:S02]  /*25190*/  IMAD R22, R21, UR5, RZ ;  /* 0x0000000515167c24 */ /* 0x020fe4000f8e02ff */
        /* <DEDUP_REMOVED lines=17> */
[----:B0-----:R-:W4:Y:S04]  /*252b0*/  LDL.LU R10, [R1+0x700] ;  /* 0x00070000010a7983 */ /* 0x001f280000300800 */
[----:B------:R0:W-:Y:S01]  /*252c0*/  STL [R1+0x740], R9 ;  /* 0x0007400901007387 */ /* 0x0001e20000100800 */
[----:B------:R-:W-:-:S03]  /*252d0*/  IMAD R16, R15, UR5, RZ ;  /* 0x000000050f107c24 */ /* 0x000fc6000f8e02ff */
[----:B0-----:R-:W5:Y:S04]  /*252e0*/  LDL.LU R9, [R1+0x6fc] ;  /* 0x0006fc0001097983 */ /* 0x001f680000300800 */
[----:B------:R0:W-:Y:S04]  /*252f0*/  STL [R1+0x73c], R4 ;  /* 0x00073c0401007387 */ /* 0x0001e80000100800 */
[----:B------:R-:W5:Y:S04]  /*25300*/  LDL.LU R29, [R1+0x6f8] ;  /* 0x0006f800011d7983 */ /* 0x000f680000300800 */
[----:B0-----:R-:W5:Y:S01]  /*25310*/  LDL.LU R4, [R1+0x6f4] ;  /* 0x0006f40001047983 */ /* 0x001f620000300800 */
[----:B------:R-:W-:-:S02]  /*25320*/  IMAD R15, R14, UR5, RZ ;  /* 0x000000050e0f7c24 */ /* 0x000fc4000f8e02ff */
[----:B------:R-:W-:Y:S01]  /*25330*/  IMAD R14, R2, UR5, RZ ;  /* 0x00000005020e7c24 */ /* 0x000fe2000f8e02ff */
[----:B------:R-:W-:Y:S04]  /*25340*/  STL [R1+0x738], R16 ;  /* 0x0007381001007387 */ /* 0x000fe80000100800 */
[----:B------:R-:W5:Y:S01]  /*25350*/  LDL.LU R2, [R1+0x6f0] ;  /* 0x0006f00001027983 */ /* 0x000f620000300800 */
[----:B------:R-:W-:Y:S02]  /*25360*/  IMAD R8, R8, UR5, RZ ;  /* 0x0000000508087c24 */ /* 0x000fe4000f8e02ff */
[----:B------:R-:W-:Y:S01]  /*25370*/  IMAD R7, R7, UR5, RZ ;  /* 0x0000000507077c24 */ /* 0x000fe2000f8e02ff */
[----:B------:R-:W-:Y:S04]  /*25380*/  STL [R1+0x734], R15 ;  /* 0x0007340f01007387 */ /* 0x000fe80000100800 */
        /* <DEDUP_REMOVED lines=8> */
[----:B------:R-:W-:-:S05]  /*25410*/  IMAD R13, R13, UR5, RZ ;  /* 0x000000050d0d7c24 */ /* 0x000fca000f8e02ff */
[----:B------:R-:W-:Y:S01]  /*25420*/  STL [R1+0x720], R13 ;  /* 0x0007200d01007387 */ /* 0x000fe20000100800 */
[----:B------:R-:W-:-:S05]  /*25430*/  IMAD R12, R12, UR5, RZ ;  /* 0x000000050c0c7c24 */ /* 0x000fca000f8e02ff */
[----:B------:R-:W-:Y:S01]  /*25440*/  STL [R1+0x71c], R12 ;  /* 0x00071c0c01007387 */ /* 0x000fe20000100800 */
[----:B------:R-:W-:Y:S02]  /*25450*/  IMAD R11, R11, UR5, RZ ;  /* 0x000000050b0b7c24 */ /* 0x000fe4000f8e02ff */
[----:B------:R-:W-:-:S03]  /*25460*/  IMAD R6, R6, UR5, RZ ;  /* 0x0000000506067c24 */ /* 0x000fc6000f8e02ff */
[----:B------:R0:W-:Y:S01]  /*25470*/  STL [R1+0x710], R11 ;  /* 0x0007100b01007387 */ /* 0x0001e20000100800 */
        /* <DEDUP_REMOVED lines=16> */
[----:B----4-:R-:W-:-:S05]  /*25580*/  IMAD R12, R10, UR5, RZ ;  /* 0x000000050a0c7c24 */ /* 0x010fca000f8e02ff */
[----:B------:R-:W-:Y:S01]  /*25590*/  STL [R1+0x700], R12 ;  /* 0x0007000c01007387 */ /* 0x000fe20000100800 */
[----:B-----5:R-:W-:-:S05]  /*255a0*/  IMAD R10, R9, UR5, RZ ;  /* 0x00000005090a7c24 */ /* 0x020fca000f8e02ff */
[----:B------:R-:W-:Y:S01]  /*255b0*/  STL [R1+0x6fc], R10 ;  /* 0x0006fc0a01007387 */ /* 0x000fe20000100800 */
[----:B------:R-:W-:-:S03]  /*255c0*/  IMAD R9, R29, UR5, RZ ;  /* 0x000000051d097c24 */ /* 0x000fc6000f8e02ff */
[----:B------:R-:W4:Y:S01]  /*255d0*/  LDL.LU R15, [R1+0x690] ;  /* 0x00069000010f7983 */ /* 0x000f220000300800 */
[----:B------:R-:W-:-:S03]  /*255e0*/  IMAD R4, R4, UR5, RZ ;  /* 0x0000000504047c24 */ /* 0x000fc6000f8e02ff */
[----:B------:R-:W-:Y:S04]  /*255f0*/  STL [R1+0x6f8], R9 ;  /* 0x0006f80901007387 */ /* 0x000fe80000100800 */
[----:B------:R-:W5:Y:S04]  /*25600*/  LDL.LU R14, [R1+0x68c] ;  /* 0x00068c00010e7983 */ /* 0x000f680000300800 */
[----:B------:R0:W-:Y:S01]  /*25610*/  STL [R1+0x6f4], R4 ;  /* 0x0006f40401007387 */ /* 0x0001e20000100800 */
[----:B------:R-:W-:-:S03]  /*25620*/  IMAD R2, R2, UR5, RZ ;  /* 0x0000000502027c24 */ /* 0x000fc6000f8e02ff */
[----:B0-----:R-:W5:Y:S04]  /*25630*/  LDL.LU R4, [R1+0x684] ;  /* 0x0006840001047983 */ /* 0x001f680000300800 */
[----:B------:R-:W5:Y:S04]  /*25640*/  LDL.LU R9, [R1+0x678] ;  /* 0x0006780001097983 */ /* 0x000f680000300800 */
[----:B------:R-:W5:Y:S04]  /*25650*/  LDL.LU R29, [R1+0x670] ;  /* 0x00067000011d7983 */ /* 0x000f680000300800 */
[----:B------:R0:W-:Y:S04]  /*25660*/  STL [R1+0x6f0], R2 ;  /* 0x0006f00201007387 */ /* 0x0001e80000100800 */
[----:B0-----:R-:W5:Y:S01]  /*25670*/  LDL.LU R2, [R1+0x66c] ;  /* 0x00066c0001027983 */ /* 0x001f620000300800 */
[----:B------:R-:W-:-:S02]  /*25680*/  IMAD R8, R8, UR5, RZ ;  /* 0x0000000508087c24 */ /* 0x000fc4000f8e02ff */
[----:B------:R-:W-:-:S03]  /*25690*/  IMAD R7, R7, UR5, RZ ;  /* 0x0000000507077c24 */ /* 0x000fc6000f8e02ff */
[----:B------:R0:W-:Y:S04]  /*256a0*/  STL [R1+0x6ec], R8 ;  /* 0x0006ec0801007387 */ /* 0x0001e80000100800 */
[----:B------:R-:W5:Y:S04]  /*256b0*/  LDL.LU R13, [R1+0x668] ;  /* 0x00066800010d7983 */ /* 0x000f680000300800 */
        /* <DEDUP_REMOVED lines=8> */
[----:B---3--:R-:W-:-:S02]  /*25740*/  IMAD R22, R22, UR5, RZ ;  /* 0x0000000516167c24 */ /* 0x008fc4000f8e02ff */
        /* <DEDUP_REMOVED lines=19> */
[----:B0-----:R-:W3:Y:S04]  /*25880*/  LDL.LU R11, [R1+0x644] ;  /* 0x00064400010b7983 */ /* 0x001ee80000300800 */
[----:B------:R0:W-:Y:S04]  /*25890*/  STL [R1+0x698], R5 ;  /* 0x0006980501007387 */ /* 0x0001e80000100800 */
[----:B-1----:R-:W3:Y:S04]  /*258a0*/  LDL.LU R6, [R1+0x640] ;  /* 0x0006400001067983 */ /* 0x002ee80000300800 */
[----:B------:R1:W-:Y:S04]  /*258b0*/  STL [R1+0x694], R0 ;  /* 0x0006940001007387 */ /* 0x0003e80000100800 */
[----:B0-----:R-:W3:Y:S04]  /*258c0*/  LDL.LU R5, [R1+0x634] ;  /* 0x0006340001057983 */ /* 0x001ee80000300800 */
[----:B-1----:R-:W3:Y:S01]  /*258d0*/  LDL.LU R0, [R1+0x628] ;  /* 0x0006280001007983 */ /* 0x002ee20000300800 */
[----:B----4-:R-:W-:-:S05]  /*258e0*/  IMAD R16, R15, UR5, RZ ;  /* 0x000000050f107c24 */ /* 0x010fca000f8e02ff */
[----:B------:R-:W-:Y:S01]  /*258f0*/  STL [R1+0x690], R16 ;  /* 0x0006901001007387 */ /* 0x000fe20000100800 */
[----:B-----5:R-:W-:Y:S02]  /*25900*/  IMAD R15, R14, UR5, RZ ;  /* 0x000000050e0f7c24 */ /* 0x020fe4000f8e02ff */
[----:B------:R-:W-:Y:S02]  /*25910*/  IMAD R14, R4, UR5, RZ ;  /* 0x00000005040e7c24 */ /* 0x000fe4000f8e02ff */
[----:B------:R-:W4:Y:S01]  /*25920*/  LDL.LU R4, [R1+0x620] ;  /* 0x0006200001047983 */ /* 0x000f220000300800 */
[----:B------:R-:W-:-:S03]  /*25930*/  IMAD R9, R9, UR5, RZ ;  /* 0x0000000509097c24 */ /* 0x000fc6000f8e02ff */
[----:B------:R-:W-:Y:S04]  /*25940*/  STL [R1+0x68c], R15 ;  /* 0x00068c0f01007387 */ /* 0x000fe80000100800 */
[----:B------:R0:W-:Y:S04]  /*25950*/  STL [R1+0x684], R14 ;  /* 0x0006840e01007387 */ /* 0x0001e80000100800 */
[----:B------:R1:W-:Y:S01]  /*25960*/  STL [R1+0x678], R9 ;  /* 0x0006780901007387 */ /* 0x0003e20000100800 */
[----:B0-----:R-:W-:Y:S02]  /*25970*/  IMAD R14, R29, UR5, RZ ;  /* 0x000000051d0e7c24 */ /* 0x001fe4000f8e02ff */
[----:B------:R-:W-:Y:S01]  /*25980*/  IMAD R2, R2, UR5, RZ ;  /* 0x0000000502027c24 */ /* 0x000fe2000f8e02ff */
[----:B-1----:R-:W5:Y:S04]  /*25990*/  LDL.LU R9, [R1+0x61c] ;  /* 0x00061c0001097983 */ /* 0x002f680000300800 */
[----:B------:R-:W-:Y:S04]  /*259a0*/  STL [R1+0x670], R14 ;  /* 0x0006700e01007387 */ /* 0x000fe80000100800 */
[----:B------:R-:W5:Y:S04]  /*259b0*/  LDL.LU R29, [R1+0x614] ;  /* 0x00061400011d7983 */ /* 0x000f680000300800 */
        /* <DEDUP_REMOVED lines=25> */
[----:B---3--:R-:W-:-:S02]  /*25b50*/  IMAD R11, R11, UR5, RZ ;  /* 0x000000050b0b7c24 */ /* 0x008fc4000f8e02ff */
[----:B------:R-:W-:-:S03]  /*25b60*/  IMAD R6, R6, UR5, RZ ;  /* 0x0000000506067c24 */ /* 0x000fc6000f8e02ff */
[----:B------:R-:W-:Y:S04]  /*25b70*/  STL [R1+0x644], R11 ;  /* 0x0006440b01007387 */ /* 0x000fe80000100800 */
[----:B------:R-:W-:Y:S01]  /*25b80*/  STL [R1+0x640], R6 ;  /* 0x0006400601007387 */ /* 0x000fe20000100800 */
[----:B------:R-:W-:-:S03]  /*25b90*/  IMAD R5, R5, UR5, RZ ;  /* 0x0000000505057c24 */ /* 0x000fc6000f8e02ff */
[----:B------:R-:W3:Y:S01]  /*25ba0*/  LDL.LU R15, [R1+0x5c8] ;  /* 0x0005c800010f7983 */ /* 0x000ee20000300800 */
[----:B------:R-:W-:-:S03]  /*25bb0*/  IMAD R0, R0, UR5, RZ ;  /* 0x0000000500007c24 */ /* 0x000fc6000f8e02ff */
[----:B------:R-:W-:Y:S04]  /*25bc0*/  STL [R1+0x634], R5 ;  /* 0x0006340501007387 */ /* 0x000fe80000100800 */
[----:B------:R-:W3:Y:S04]  /*25bd0*/  LDL.LU R14, [R1+0x5c4] ;  /* 0x0005c400010e7983 */ /* 0x000ee80000300800 */
[----:B------:R0:W-:Y:S04]  /*25be0*/  STL [R1+0x628], R0 ;  /* 0x0006280001007387 */ /* 0x0001e80000100800 */
[----:B0-----:R-:W3:Y:S04]  /*25bf0*/  LDL.LU R0, [R1+0x5bc] ;  /* 0x0005bc0001007983 */ /* 0x001ee80000300800 */
[----:B------:R-:W3:Y:S04]  /*25c00*/  LDL.LU R6, [R1+0x5b0] ;  /* 0x0005b00001067983 */ /* 0x000ee80000300800 */
[----:B------:R-:W3:Y:S01]  /*25c10*/  LDL.LU R5, [R1+0x5ac] ;  /* 0x0005ac0001057983 */ /* 0x000ee20000300800 */
[----:B----4-:R-:W-:-:S05]  /*25c20*/  IMAD R4, R4, UR5, RZ ;  /* 0x0000000504047c24 */ /* 0x010fca000f8e02ff */
[----:B------:R0:W-:Y:S04]  /*25c30*/  STL [R1+0x7ac], R4 ;  /* 0x0007ac0401007387 */ /* 0x0001e80000100800 */
[----:B0-----:R-:W4:Y:S01]  /*25c40*/  LDL.LU R4, [R1+0x5a0] ;  /* 0x0005a00001047983 */ /* 0x001f220000300800 */
[----:B-----5:R-:W-:-:S05]  /*25c50*/  IMAD R11, R9, UR5, RZ ;  /* 0x00000005090b7c24 */ /* 0x020fca000f8e02ff */
[----:B------:R0:W-:Y:S01]  /*25c60*/  STL [R1+0x7b0], R11 ;  /* 0x0007b00b01007387 */ /* 0x0001e20000100800 */
[----:B------:R-:W-:-:S03]  /*25c70*/  IMAD R9, R29, UR5, RZ ;  /* 0x000000051d097c24 */ /* 0x000fc6000f8e02ff */
[----:B------:R-:W5:Y:S04]  /*25c80*/  LDL.LU R13, [R1+0x59c] ;  /* 0x00059c00010d7983 */ /* 0x000f680000300800 */
        /* <DEDUP_REMOVED lines=36> */
[----:B------:R-:W-:Y:S02]  /*25ed0*/  IMAD R15, R14, UR5, RZ ;  /* 0x000000050e0f7c24 */ /* 0x000fe4000f8e02ff */
[----:B------:R-:W-:Y:S02]  /*25ee0*/  IMAD R14, R0, UR5, RZ ;  /* 0x00000005000e7c24 */ /* 0x000fe4000f8e02ff */
[----:B------:R-:W3:Y:S01]  /*25ef0*/  LDL.LU R0, [R1+0x560] ;  /* 0x0005600001007983 */ /* 0x000ee20000300800 */
[----:B------:R-:W-:-:S03]  /*25f00*/  IMAD R6, R6, UR5, RZ ;  /* 0x0000000506067c24 */ /* 0x000fc6000f8e02ff */
[----:B------:R-:W-:Y:S01]  /*25f10*/  STL [R1+0x810], R15 ;  /* 0x0008100f01007387 */ /* 0x000fe20000100800 */
[----:B------:R-:W-:-:S03]  /*25f20*/  IMAD R5, R5, UR5, RZ ;  /* 0x0000000505057c24 */ /* 0x000fc6000f8e02ff */
[----:B------:R-:W-:Y:S04]  /*25f30*/  STL [R1+0x818], R14 ;  /* 0x0008180e01007387 */ /* 0x000fe80000100800 */
[----:B------:R0:W-:Y:S04]  /*25f40*/  STL [R1+0x81c], R6 ;  /* 0x00081c0601007387 */ /* 0x0001e80000100800 */
[----:B0-----:R-:W3:Y:S04]  /*25f50*/  LDL.LU R6, [R1+0x558] ;  /* 0x0005580001067983 */ /* 0x001ee80000300800 */
[----:B------:R0:W-:Y:S04]  /*25f60*/  STL [R1+0x824], R5 ;  /* 0x0008240501007387 */ /* 0x0001e80000100800 */
[----:B0-----:R-:W3:Y:S01]  /*25f70*/  LDL.LU R5, [R1+0x550] ;  /* 0x0005500001057983 */ /* 0x001ee20000300800 */
[----:B----4-:R-:W-:-:S05]  /*25f80*/  IMAD R4, R4, UR5, RZ ;  /* 0x0000000504047c24 */ /* 0x010fca000f8e02ff */
[----:B------:R0:W-:Y:S04]  /*25f90*/  STL [R1+0x82c], R4 ;  /* 0x00082c0401007387 */ /* 0x0001e80000100800 */
[----:B0-----:R-:W4:Y:S01]  /*25fa0*/  LDL.LU R4, [R1+0x544] ;  /* 0x0005440001047983 */ /* 0x001f220000300800 */
[----:B-----5:R-:W-:Y:S02]  /*25fb0*/  IMAD R14, R13, UR5, RZ ;  /* 0x000000050d0e7c24 */ /* 0x020fe4000f8e02ff */
        /* <DEDUP_REMOVED lines=38> */
[----:B------:R-:W-:-:S05]  /*26220*/  IMAD R6, R6, UR5, RZ ;  /* 0x0000000506067c24 */ /* 0x000fca000f8e02ff */
[----:B------:R0:W-:Y:S04]  /*26230*/  STL [R1+0x878], R6 ;  /* 0x0008780601007387 */ /* 0x0001e80000100800 */
[----:B------:R-:W3:Y:S01]  /*26240*/  LDL.LU R13, [R1+0x4d8] ;  /* 0x0004d800010d7983 */ /* 0x000ee20000300800 */
[----:B------:R-:W-:-:S05]  /*26250*/  IMAD R5, R5, UR5, RZ ;  /* 0x0000000505057c24 */ /* 0x000fca000f8e02ff */
[----:B------:R1:W-:Y:S04]  /*26260*/  STL [R1+0x87c], R5 ;  /* 0x00087c0501007387 */ /* 0x0003e80000100800 */
[----:B------:R-:W3:Y:S01]  /*26270*/  LDL.LU R12, [R1+0x4d0] ;  /* 0x0004d000010c7983 */ /* 0x000ee20000300800 */
[----:B----4-:R-:W-:-:S05]  /*26280*/  IMAD R4, R4, UR5, RZ ;  /* 0x0000000504047c24 */ /* 0x010fca000f8e02ff */
[----:B------:R4:W-:Y:S04]  /*26290*/  STL [R1+0x884], R4 ;  /* 0x0008840401007387 */ /* 0x0009e80000100800 */
[----:B------:R-:W3:Y:S04]  /*262a0*/  LDL.LU R10, [R1+0x4c8] ;  /* 0x0004c800010a7983 */ /* 0x000ee80000300800 */
[----:B0-----:R-:W3:Y:S04]  /*262b0*/  LDL.LU R6, [R1+0x4bc] ;  /* 0x0004bc0001067983 */ /* 0x001ee80000300800 */
[----:B-1----:R-:W3:Y:S04]  /*262c0*/  LDL.LU R5, [R1+0x4b4] ;  /* 0x0004b40001057983 */ /* 0x002ee80000300800 */
[----:B----4-:R-:W4:Y:S01]  /*262d0*/  LDL.LU R4, [R1+0x4a8] ;  /* 0x0004a80001047983 */ /* 0x010f220000300800 */
[----:B-----5:R-:W-:-:S05]  /*262e0*/  IMAD R22, R22, UR5, RZ ;  /* 0x0000000516167c24 */ /* 0x020fca000f8e02ff */
        /* <DEDUP_REMOVED lines=19> */
[----:B0-----:R-:W5:Y:S04]  /*26420*/  LDL.LU R11, [R1+0x4a0] ;  /* 0x0004a000010b7983 */ /* 0x001f680000300800 */
[----:B------:R0:W-:Y:S04]  /*26430*/  STL [R1+0x8c4], R9 ;  /* 0x0008c40901007387 */ /* 0x0001e80000100800 */
[----:B0-----:R-:W5:Y:S04]  /*26440*/  LDL.LU R9, [R1+0x498] ;  /* 0x0004980001097983 */ /* 0x001f680000300800 */
[----:B------:R0:W-:Y:S04]  /*26450*/  STL [R1+0x8c8], R2 ;  /* 0x0008c80201007387 */ /* 0x0001e80000100800 */
[----:B------:R-:W5:Y:S04]  /*26460*/  LDL.LU R29, [R1+0x494] ;  /* 0x00049400011d7983 */ /* 0x000f680000300800 */
[----:B0-----:R-:W5:Y:S01]  /*26470*/  LDL.LU R2, [R1+0x490] ;  /* 0x0004900001027983 */ /* 0x001f620000300800 */
        /* <DEDUP_REMOVED lines=25> */
[----:B----4-:R-:W-:-:S03]  /*26610*/  IMAD R4, R4, UR5, RZ ;  /* 0x0000000504047c24 */ /* 0x010fc6000f8e02ff */
        /* <DEDUP_REMOVED lines=13> */
[----:B-----5:R-:W-:-:S05]  /*266f0*/  IMAD R12, R11, UR5, RZ ;  /* 0x000000050b0c7c24 */ /* 0x020fca000f8e02ff */
[----:B------:R-:W-:Y:S01]  /*26700*/  STL [R1+0x91c], R12 ;  /* 0x00091c0c01007387 */ /* 0x000fe20000100800 */
[----:B------:R-:W-:-:S05]  /*26710*/  IMAD R11, R9, UR5, RZ ;  /* 0x00000005090b7c24 */ /* 0x000fca000f8e02ff */
        /* <DEDUP_REMOVED lines=49> */
[----:B0-----:R-:W4:Y:S04]  /*26a30*/  LDL.LU R5, [R1+0x3c8] ;  /* 0x0003c80001057983 */ /* 0x001f280000300800 */
[----:B-1----:R-:W4:Y:S01]  /*26a40*/  LDL.LU R4, [R1+0x3c4] ;  /* 0x0003c40001047983 */ /* 0x002f220000300800 */
[----:B-----5:R-:W-:-:S05]  /*26a50*/  IMAD R16, R15, UR5, RZ ;  /* 0x000000050f107c24 */ /* 0x020fca000f8e02ff */
[----:B------:R-:W-:Y:S01]  /*26a60*/  STL [R1+0x994], R16 ;  /* 0x0009941001007387 */ /* 0x000fe20000100800 */
[----:B------:R-:W-:Y:S02]  /*26a70*/  IMAD R15, R14, UR5, RZ ;  /* 0x000000050e0f7c24 */ /* 0x000fe4000f8e02ff */
[----:B------:R-:W-:Y:S02]  /*26a80*/  IMAD R14, R2, UR5, RZ ;  /* 0x00000005020e7c24 */ /* 0x000fe4000f8e02ff */
[----:B------:R-:W5:Y:S01]  /*26a90*/  LDL.LU R2, [R1+0x3bc] ;  /* 0x0003bc0001027983 */ /* 0x000f620000300800 */
[----:B------:R-:W-:-:S03]  /*26aa0*/  IMAD R9, R9, UR5, RZ ;  /* 0x0000000509097c24 */ /* 0x000fc6000f8e02ff */
[----:B------:R-:W-:Y:S04]  /*26ab0*/  STL [R1+0x99c], R15 ;  /* 0x00099c0f01007387 */ /* 0x000fe80000100800 */
[----:B------:R0:W-:Y:S04]  /*26ac0*/  STL [R1+0x9a4], R14 ;  /* 0x0009a40e01007387 */ /* 0x0001e80000100800 */
[----:B------:R1:W-:Y:S01]  /*26ad0*/  STL [R1+0x9a8], R9 ;  /* 0x0009a80901007387 */ /* 0x0003e20000100800 */
[----:B0-----:R-:W-:-:S03]  /*26ae0*/  IMAD R14, R29, UR5, RZ ;  /* 0x000000051d0e7c24 */ /* 0x001fc6000f8e02ff */
[----:B-1----:R-:W5:Y:S04]  /*26af0*/  LDL.LU R9, [R1+0x3b0] ;  /* 0x0003b00001097983 */ /* 0x002f680000300800 */
[----:B------:R-:W-:Y:S04]  /*26b00*/  STL [R1+0x9b0], R14 ;  /* 0x0009b00e01007387 */ /* 0x000fe80000100800 */
[----:B------:R-:W5:Y:S01]  /*26b10*/  LDL.LU R29, [R1+0x3ac] ;  /* 0x0003ac00011d7983 */ /* 0x000f620000300800 */
        /* <DEDUP_REMOVED lines=32> */
[----:B------:R-:W-:-:S03]  /*26d20*/  IMAD R4, R4, UR5, RZ ;  /* 0x0000000504047c24 */ /* 0x000fc6000f8e02ff */
[----:B------:R-:W-:Y:S04]  /*26d30*/  STL [R1+0x9f0], R5 ;  /* 0x0009f00501007387 */ /* 0x000fe80000100800 */
[----:B------:R-:W4:Y:S04]  /*26d40*/  LDL.LU R14, [R1+0x354] ;  /* 0x00035400010e7983 */ /* 0x000f280000300800 */
[----:B------:R0:W-:Y:S04]  /*26d50*/  STL [R1+0x9f4], R4 ;  /* 0x0009f40401007387 */ /* 0x0001e80000100800 */
[----:B0-----:R-:W4:Y:S04]  /*26d60*/  LDL.LU R4, [R1+0x34c] ;  /* 0x00034c0001047983 */ /* 0x001f280000300800 */
[----:B------:R-:W4:Y:S04]  /*26d70*/  LDL.LU R6, [R1+0x340] ;  /* 0x0003400001067983 */ /* 0x000f280000300800 */
[----:B------:R-:W4:Y:S01]  /*26d80*/  LDL.LU R5, [R1+0x338] ;  /* 0x0003380001057983 */ /* 0x000f220000300800 */
[----:B-----5:R-:W-:-:S05]  /*26d90*/  IMAD R2, R2, UR5, RZ ;  /* 0x0000000502027c24 */ /* 0x020fca000f8e02ff */
[----:B------:R0:W-:Y:S04]  /*26da0*/  STL [R1+0x9fc], R2 ;  /* 0x0009fc0201007387 */ /* 0x0001e80000100800 */
[----:B0-----:R-:W5:Y:S01]  /*26db0*/  LDL.LU R2, [R1+0x330] ;  /* 0x0003300001027983 */ /* 0x001f620000300800 */
[----:B------:R-:W-:-:S05]  /*26dc0*/  IMAD R10, R9, UR5, RZ ;  /* 0x00000005090a7c24 */ /* 0x000fca000f8e02ff */
[----:B------:R0:W-:Y:S01]  /*26dd0*/  STL [R1+0xa00], R10 ;  /* 0x000a000a01007387 */ /* 0x0001e20000100800 */
[----:B------:R-:W-:-:S03]  /*26de0*/  IMAD R9, R29, UR5, RZ ;  /* 0x000000051d097c24 */ /* 0x000fc6000f8e02ff */
[----:B------:R-:W5:Y:S04]  /*26df0*/  LDL.LU R13, [R1+0x32c] ;  /* 0x00032c00010d7983 */ /* 0x000f680000300800 */
[----:B------:R1:W-:Y:S04]  /*26e00*/  STL [R1+0xa08], R9 ;  /* 0x000a080901007387 */ /* 0x0003e80000100800 */
[----:B------:R-:W5:Y:S01]  /*26e10*/  LDL.LU R12, [R1+0x328] ;  /* 0x00032800010c7983 */ /* 0x000f620000300800 */
[----:B--2---:R-:W-:-:S05]  /*26e20*/  IMAD R3, R3, UR5, RZ ;  /* 0x0000000503037c24 */ /* 0x004fca000f8e02ff */
[----:B------:R2:W-:Y:S04]  /*26e30*/  STL [R1+0xa10], R3 ;  /* 0x000a100301007387 */ /* 0x0005e80000100800 */
[----:B0-----:R-:W5:Y:S04]  /*26e40*/  LDL.LU R10, [R1+0x324] ;  /* 0x00032400010a7983 */ /* 0x001f680000300800 */
[----:B-1----:R-:W5:Y:S04]  /*26e50*/  LDL.LU R9, [R1+0x320] ;  /* 0x0003200001097983 */ /* 0x002f680000300800 */
[----:B------:R-:W5:Y:S04]  /*26e60*/  LDL.LU R29, [R1+0x31c] ;  /* 0x00031c00011d7983 */ /* 0x000f680000300800 */
        /* <DEDUP_REMOVED lines=29> */
[----:B------:R-:W-:Y:S02]  /*27040*/  IMAD R15, R14, UR5, RZ ;  /* 0x000000050e0f7c24 */ /* 0x000fe4000f8e02ff */
[----:B------:R-:W-:Y:S02]  /*27050*/  IMAD R14, R4, UR5, RZ ;  /* 0x00000005040e7c24 */ /* 0x000fe4000f8e02ff */
[----:B------:R-:W4:Y:S01]  /*27060*/  LDL.LU R4, [R1+0x2f0] ;  /* 0x0002f00001047983 */ /* 0x000f220000300800 */
[----:B------:R-:W-:-:S03]  /*27070*/  IMAD R6, R6, UR5, RZ ;  /* 0x0000000506067c24 */ /* 0x000fc6000f8e02ff */
[----:B------:R-:W-:Y:S01]  /*27080*/  STL [R1+0xa60], R15 ;  /* 0x000a600f01007387 */ /* 0x000fe20000100800 */
[----:B------:R-:W-:-:S03]  /*27090*/  IMAD R5, R5, UR5, RZ ;  /* 0x0000000505057c24 */ /* 0x000fc6000f8e02ff */
[----:B------:R-:W-:Y:S04]  /*270a0*/  STL [R1+0xa68], R14 ;  /* 0x000a680e01007387 */ /* 0x000fe80000100800 */
[----:B------:R0:W-:Y:S04]  /*270b0*/  STL [R1+0xa6c], R6 ;  /* 0x000a6c0601007387 */ /* 0x0001e80000100800 */
[----:B0-----:R-:W4:Y:S04]  /*270c0*/  LDL.LU R6, [R1+0x2e4] ;  /* 0x0002e40001067983 */ /* 0x001f280000300800 */
[----:B------:R0:W-:Y:S04]  /*270d0*/  STL [R1+0xa74], R5 ;  /* 0x000a740501007387 */ /* 0x0001e80000100800 */
[----:B0-----:R-:W4:Y:S01]  /*270e0*/  LDL.LU R5, [R1+0x2e0] ;  /* 0x0002e00001057983 */ /* 0x001f220000300800 */
[----:B-----5:R-:W-:-:S05]  /*270f0*/  IMAD R2, R2, UR5, RZ ;  /* 0x0000000502027c24 */ /* 0x020fca000f8e02ff */
[----:B------:R0:W-:Y:S04]  /*27100*/  STL [R1+0xa7c], R2 ;  /* 0x000a7c0201007387 */ /* 0x0001e80000100800 */
[----:B0-----:R-:W5:Y:S01]  /*27110*/  LDL.LU R2, [R1+0x2d8] ;  /* 0x0002d80001027983 */ /* 0x001f620000300800 */
        /* <DEDUP_REMOVED lines=39> */
[----:B------:R-:W-:-:S05]  /*27390*/  IMAD R6, R6, UR5, RZ ;  /* 0x0000000506067c24 */ /* 0x000fca000f8e02ff */
[----:B------:R0:W-:Y:S04]  /*273a0*/  STL [R1+0xac8], R6 ;  /* 0x000ac80601007387 */ /* 0x0001e80000100800 */
[----:B------:R-:W4:Y:S01]  /*273b0*/  LDL.LU R13, [R1+0x250] ;  /* 0x00025000010d7983 */ /* 0x000f220000300800 */
[----:B------:R-:W-:-:S05]  /*273c0*/  IMAD R5, R5, UR5, RZ ;  /* 0x0000000505057c24 */ /* 0x000fca000f8e02ff */
[----:B------:R1:W-:Y:S04]  /*273d0*/  STL [R1+0xacc], R5 ;  /* 0x000acc0501007387 */ /* 0x0003e80000100800 */
[----:B------:R-:W4:Y:S01]  /*273e0*/  LDL.LU R12, [R1+0x24c] ;  /* 0x00024c00010c7983 */ /* 0x000f220000300800 */
[----:B-----5:R-:W-:-:S05]  /*273f0*/  IMAD R2, R2, UR5, RZ ;  /* 0x0000000502027c24 */ /* 0x020fca000f8e02ff */
[----:B------:R5:W-:Y:S04]  /*27400*/  STL [R1+0xad4], R2 ;  /* 0x000ad40201007387 */ /* 0x000be80000100800 */
[----:B------:R-:W4:Y:S04]  /*27410*/  LDL.LU R11, [R1+0x248] ;  /* 0x00024800010b7983 */ /* 0x000f280000300800 */
[----:B0-----:R-:W4:Y:S04]  /*27420*/  LDL.LU R6, [R1+0x244] ;  /* 0x0002440001067983 */ /* 0x001f280000300800 */
[----:B-1----:R-:W4:Y:S04]  /*27430*/  LDL.LU R5, [R1+0x240] ;  /* 0x0002400001057983 */ /* 0x002f280000300800 */
[----:B-----5:R-:W5:Y:S01]  /*27440*/  LDL.LU R2, [R1+0x230] ;  /* 0x0002300001027983 */ /* 0x020f620000300800 */
[----:B--2---:R-:W-:-:S05]  /*27450*/  IMAD R22, R22, UR5, RZ ;  /* 0x0000000516167c24 */ /* 0x004fca000f8e02ff */
        /* <DEDUP_REMOVED lines=19> */
[----:B0-----:R-:W2:Y:S04]  /*27590*/  LDL.LU R10, [R1+0x22c] ;  /* 0x00022c00010a7983 */ /* 0x001ea80000300800 */
[----:B------:R0:W-:Y:S04]  /*275a0*/  STL [R1+0xb14], R9 ;  /* 0x000b140901007387 */ /* 0x0001e80000100800 */
[----:B0-----:R-:W2:Y:S04]  /*275b0*/  LDL.LU R9, [R1+0x228] ;  /* 0x0002280001097983 */ /* 0x001ea80000300800 */
[----:B------:R0:W-:Y:S04]  /*275c0*/  STL [R1+0xb18], R3 ;  /* 0x000b180301007387 */ /* 0x0001e80000100800 */
[----:B------:R-:W2:Y:S04]  /*275d0*/  LDL.LU R29, [R1+0x224] ;  /* 0x00022400011d7983 */ /* 0x000ea80000300800 */
[----:B0-----:R-:W2:Y:S01]  /*275e0*/  LDL.LU R3, [R1+0x218] ;  /* 0x0002180001037983 */ /* 0x001ea20000300800 */
        /* <DEDUP_REMOVED lines=25> */
[----:B-----5:R-:W-:-:S03]  /*27780*/  IMAD R2, R2, UR5, RZ ;  /* 0x0000000502027c24 */ /* 0x020fc6000f8e02ff */
        /* <DEDUP_REMOVED lines=13> */
[----:B--2---:R-:W-:-:S05]  /*27860*/  IMAD R12, R10, UR5, RZ ;  /* 0x000000050a0c7c24 */ /* 0x004fca000f8e02ff */
[----:B------:R-:W-:Y:S01]  /*27870*/  STL [R1+0xb6c], R12 ;  /* 0x000b6c0c01007387 */ /* 0x000fe20000100800 */
[----:B------:R-:W-:-:S05]  /*27880*/  IMAD R10, R9, UR5, RZ ;  /* 0x00000005090a7c24 */ /* 0x000fca000f8e02ff */
[----:B------:R0:W-:Y:S01]  /*27890*/  STL [R1+0xb70], R10 ;  /* 0x000b700a01007387 */ /* 0x0001e20000100800 */
[----:B------:R-:W-:-:S03]  /*278a0*/  IMAD R9, R29, UR5, RZ ;  /* 0x000000051d097c24 */ /* 0x000fc6000f8e02ff */
[----:B------:R-:W2:Y:S01]  /*278b0*/  LDL.LU R15, [R1+0x1ac] ;  /* 0x0001ac00010f7983 */ /* 0x000ea20000300800 */
[----:B------:R-:W-:-:S03]  /*278c0*/  IMAD R3, R3, UR5, RZ ;  /* 0x0000000503037c24 */ /* 0x000fc6000f8e02ff */
[----:B------:R-:W-:Y:S04]  /*278d0*/  STL [R1+0xb78], R9 ;  /* 0x000b780901007387 */ /* 0x000fe80000100800 */
[----:B------:R-:W2:Y:S04]  /*278e0*/  LDL.LU R14, [R1+0x1a4] ;  /* 0x0001a400010e7983 */ /* 0x000ea80000300800 */
[----:B------:R1:W-:Y:S04]  /*278f0*/  STL [R1+0xb80], R3 ;  /* 0x000b800301007387 */ /* 0x0003e80000100800 */
[----:B------:R-:W2:Y:S04]  /*27900*/  LDL.LU R29, [R1+0x198] ;  /* 0x00019800011d7983 */ /* 0x000ea80000300800 */
[----:B0-----:R-:W2:Y:S04]  /*27910*/  LDL.LU R10, [R1+0x194] ;  /* 0x00019400010a7983 */ /* 0x001ea80000300800 */
[----:B-1----:R-:W2:Y:S01]  /*27920*/  LDL.LU R3, [R1+0x190] ;  /* 0x0001900001037983 */ /* 0x002ea20000300800 */
        /* <DEDUP_REMOVED lines=95> */
[----:B------:R-:W2:Y:S01]  /*27f20*/  LDL.LU R29, [R1+0xfc] ;  /* 0x0000fc00011d7983 */ /* 0x000ea20000300800 */
        /* <DEDUP_REMOVED lines=53> */
[----:B------:R-:W2:Y:S01]  /*28280*/  LDL.LU R29, [R1+0xc4] ;  /* 0x0000c400011d7983 */ /* 0x000ea20000300800 */
[----:B------:R-:W-:-:S05]  /*28290*/  IMAD R13, R13, UR5, RZ ;  /* 0x000000050d0d7c24 */ /* 0x000fca000f8e02ff */
[----:B------:R-:W-:Y:S01]  /*282a0*/  STL [R1+0xcd0], R13 ;  /* 0x000cd00d01007387 */ /* 0x000fe20000100800 */
[----:B------:R-:W-:-:S05]  /*282b0*/  IMAD R12, R12, UR5, RZ ;  /* 0x000000050c0c7c24 */ /* 0x000fca000f8e02ff */
[----:B------:R-:W-:Y:S01]  /*282c0*/  STL [R1+0xcd8], R12 ;  /* 0x000cd80c01007387 */ /* 0x000fe20000100800 */
[----:B------:R-:W-:Y:S02]  /*282d0*/  IMAD R11, R11, UR5, RZ ;  /* 0x000000050b0b7c24 */ /* 0x000fe4000f8e02ff */
[----:B------:R-:W-:-:S03]  /*282e0*/  IMAD R10, R10, UR5, RZ ;  /* 0x000000050a0a7c24 */ /* 0x000fc6000f8e02ff */
[----:B------:R-:W-:Y:S01]  /*282f0*/  STL [R1+0xcdc], R11 ;  /* 0x000cdc0b01007387 */ /* 0x000fe20000100800 */
[----:B------:R-:W-:-:S03]  /*28300*/  IMAD R3, R3, UR5, RZ ;  /* 0x0000000503037c24 */ /* 0x000fc6000f8e02ff */
[----:B------:R-:W-:Y:S01]  /*28310*/  STL [R1+0xce4], R10 ;  /* 0x000ce40a01007387 */ /* 0x000fe20000100800 */
        /* <DEDUP_REMOVED lines=11> */
[----:B0-----:R-:W3:Y:S04]  /*283d0*/  LDL.LU R14, [R1+0xa0] ;  /* 0x0000a000010e7983 */ /* 0x001ee80000300800 */
[----:B-1----:R-:W3:Y:S04]  /*283e0*/  LDL.LU R3, [R1+0x9c] ;  /* 0x00009c0001037983 */ /* 0x002ee80000300800 */
        /* <DEDUP_REMOVED lines=25> */
[----:B0-----:R-:W5:Y:S04]  /*28580*/  LDL.LU R7, [R1+0x70] ;  /* 0x0000700001077983 */ /* 0x001f680000300800 */
[----:B-1----:R-:W5:Y:S04]  /*28590*/  LDL.LU R6, [R1+0x6c] ;  /* 0x00006c0001067983 */ /* 0x002f680000300800 */
[----:B--2---:R-:W2:Y:S04]  /*285a0*/  LDL.LU R5, [R1+0x68] ;  /* 0x0000680001057983 */ /* 0x004ea80000300800 */
[----:B------:R-:W2:Y:S01]  /*285b0*/  LDL.LU R29, [R1+0x64] ;  /* 0x00006400011d7983 */ /* 0x000ea20000300800 */
[----:B---3--:R-:W-:-:S05]  /*285c0*/  IMAD R22, R22, UR5, RZ ;  /* 0x0000000516167c24 */ /* 0x008fca000f8e02ff */
[----:B------:R0:W-:Y:S01]  /*285d0*/  STL [R1+0xd28], R22 ;  /* 0x000d281601007387 */ /* 0x0001e20000100800 */
[----:B------:R-:W-:-:S03]  /*285e0*/  IMAD R21, R21, UR5, RZ ;  /* 0x0000000515157c24 */ /* 0x000fc6000f8e02ff */
[----:B0-----:R-:W3:Y:S01]  /*285f0*/  LDL.LU R22, [R1+0x385c] ;  /* 0x00385c0001167983 */ /* 0x001ee20000300800 */
[----:B------:R-:W-:-:S03]  /*28600*/  IMAD R20, R20, UR5, RZ ;  /* 0x0000000514147c24 */ /* 0x000fc6000f8e02ff */
[----:B------:R0:W-:Y:S01]  /*28610*/  STL [R1+0xd30], R21 ;  /* 0x000d301501007387 */ /* 0x0001e20000100800 */
[----:B------:R-:W-:Y:S02]  /*28620*/  IMAD R19, R19, UR5, RZ ;  /* 0x0000000513137c24 */ /* 0x000fe4000f8e02ff */
[----:B------:R-:W-:Y:S02]  /*28630*/  IMAD R18, R18, UR5, RZ ;  /* 0x0000000512127c24 */ /* 0x000fe4000f8e02ff */
[----:B------:R-:W-:Y:S01]  /*28640*/  IMAD R17, R17, UR5, RZ ;  /* 0x0000000511117c24 */ /* 0x000fe2000f8e02ff */
[----:B0-----:R-:W3:Y:S04]  /*28650*/  LDL.LU R21, [R1+0x3858] ;  /* 0x0038580001157983 */ /* 0x001ee80000300800 */
[----:B------:R0:W-:Y:S04]  /*28660*/  STL [R1+0xd34], R20 ;  /* 0x000d341401007387 */ /* 0x0001e80000100800 */
[----:B0-----:R-:W3:Y:S04]  /*28670*/  LDL.LU R20, [R1+0x3854] ;  /* 0x0038540001147983 */ /* 0x001ee80000300800 */
[----:B------:R0:W-:Y:S04]  /*28680*/  STL [R1+0xd3c], R19 ;  /* 0x000d3c1301007387 */ /* 0x0001e80000100800 */
[----:B0-----:R-:W3:Y:S04]  /*28690*/  LDL.LU R19, [R1+0x3850] ;  /* 0x0038500001137983 */ /* 0x001ee80000300800 */
[----:B------:R0:W-:Y:S04]  /*286a0*/  STL [R1+0xd44], R18 ;  /* 0x000d441201007387 */ /* 0x0001e80000100800 */
[----:B------:R1:W-:Y:S01]  /*286b0*/  STL [R1+0xd48], R17 ;  /* 0x000d481101007387 */ /* 0x0003e20000100800 */
[----:B0-----:R-:W-:-:S02]  /*286c0*/  IMAD R18, R16, UR5, RZ ;  /* 0x0000000510127c24 */ /* 0x001fc4000f8e02ff */
[----:B------:R-:W-:Y:S02]  /*286d0*/  IMAD R16, R14, UR5, RZ ;  /* 0x000000050e107c24 */ /* 0x000fe4000f8e02ff */
[----:B-1----:R-:W-:Y:S01]  /*286e0*/  IMAD R17, R15, UR5, RZ ;  /* 0x000000050f117c24 */ /* 0x002fe2000f8e02ff */
[----:B------:R0:W-:Y:S01]  /*286f0*/  STL [R1+0xd50], R18 ;  /* 0x000d501201007387 */ /* 0x0001e20000100800 */
[----:B------:R-:W-:Y:S02]  /*28700*/  IMAD R15, R3, UR5, RZ ;  /* 0x00000005030f7c24 */ /* 0x000fe4000f8e02ff */
[----:B------:R-:W-:Y:S01]  /*28710*/  IMAD R14, R0, UR5, RZ ;  /* 0x00000005000e7c24 */ /* 0x000fe2000f8e02ff */
[----:B------:R1:W-:Y:S04]  /*28720*/  STL [R1+0xd54], R17 ;  /* 0x000d541101007387 */ /* 0x0003e80000100800 */
[----:B------:R-:W-:Y:S04]  /*28730*/  STL [R1+0xd5c], R16 ;  /* 0x000d5c1001007387 */ /* 0x000fe80000100800 */
[----:B------:R-:W3:Y:S04]  /*28740*/  LDL.LU R3, [R1+0x5c] ;  /* 0x00005c0001037983 */ /* 0x000ee80000300800 */
[----:B------:R-:W-:Y:S04]  /*28750*/  STL [R1+0xd64], R15 ;  /* 0x000d640f01007387 */ /* 0x000fe80000100800 */
[----:B------:R-:W3:Y:S04]  /*28760*/  LDL.LU R0, [R1+0x58] ;  /* 0x0000580001007983 */ /* 0x000ee80000300800 */
[----:B------:R1:W-:Y:S04]  /*28770*/  STL [R1+0xd68], R14 ;  /* 0x000d680e01007387 */ /* 0x0003e80000100800 */
[----:B0-----:R-:W3:Y:S01]  /*28780*/  LDL.LU R18, [R1+0x54] ;  /* 0x0000540001127983 */ /* 0x001ee20000300800 */
[----:B----4-:R-:W-:-:S03]  /*28790*/  IMAD R12, R12, UR5, RZ ;  /* 0x000000050c0c7c24 */ /* 0x010fc6000f8e02ff */
[----:B-1----:R-:W4:Y:S01]  /*287a0*/  LDL.LU R17, [R1+0x50] ;  /* 0x0000500001117983 */ /* 0x002f220000300800 */
[----:B------:R-:W-:-:S05]  /*287b0*/  IMAD R14, R13, UR5, RZ ;  /* 0x000000050d0e7c24 */ /* 0x000fca000f8e02ff */
[----:B------:R-:W-:Y:S01]  /*287c0*/  STL [R1+0xd70], R14 ;  /* 0x000d700e01007387 */ /* 0x000fe20000100800 */
[----:B------:R-:W-:-:S03]  /*287d0*/  IMAD R13, R4, UR5, RZ ;  /* 0x00000005040d7c24 */ /* 0x000fc6000f8e02ff */
[----:B------:R-:W4:Y:S04]  /*287e0*/  LDL.LU R4, [R1+0x4c] ;  /* 0x00004c0001047983 */ /* 0x000f280000300800 */
[----:B------:R0:W-:Y:S04]  /*287f0*/  STL [R1+0xd74], R12 ;  /* 0x000d740c01007387 */ /* 0x0001e80000100800 */
[----:B------:R-:W-:Y:S01]  /*28800*/  STL [R1+0xd7c], R13 ;  /* 0x000d7c0d01007387 */ /* 0x000fe20000100800 */
[----:B0-----:R-:W-:Y:S02]  /*28810*/  IMAD R12, R11, UR5, RZ ;  /* 0x000000050b0c7c24 */ /* 0x001fe4000f8e02ff */
[----:B------:R-:W-:-:S03]  /*28820*/  IMAD R11, R10, UR5, RZ ;  /* 0x000000050a0b7c24 */ /* 0x000fc6000f8e02ff */
[----:B------:R-:W-:Y:S04]  /*28830*/  STL [R1+0xd84], R12 ;  /* 0x000d840c01007387 */ /* 0x000fe80000100800 */
[----:B------:R-:W4:Y:S04]  /*28840*/  LDL.LU R16, [R1+0x48] ;  /* 0x0000480001107983 */ /* 0x000f280000300800 */
[----:B------:R-:W-:Y:S01]  /*28850*/  STL [R1+0xd88], R11 ;  /* 0x000d880b01007387 */ /* 0x000fe20000100800 */
[----:B-----5:R-:W-:-:S03]  /*28860*/  IMAD R10, R2, UR5, RZ ;  /* 0x00000005020a7c24 */ /* 0x020fc6000f8e02ff */
[----:B------:R-:W5:Y:S04]  /*28870*/  LDL.LU R2, [R1+0x44] ;  /* 0x0000440001027983 */ /* 0x000f680000300800 */
[----:B------:R0:W-:Y:S04]  /*28880*/  STL [R1+0xd90], R10 ;  /* 0x000d900a01007387 */ /* 0x0001e80000100800 */
[----:B------:R-:W5:Y:S01]  /*28890*/  LDL R15, [R1+0x40] ;  /* 0x00004000010f7983 */ /* 0x000f620000100800 */
[----:B0-----:R-:W-:-:S05]  /*288a0*/  IMAD R10, R9, UR5, RZ ;  /* 0x00000005090a7c24 */ /* 0x001fca000f8e02ff */
[----:B------:R0:W-:Y:S01]  /*288b0*/  STL [R1+0xdec], R10 ;  /* 0x000dec0a01007387 */ /* 0x0001e20000100800 */
[----:B------:R-:W-:-:S05]  /*288c0*/  IMAD R9, R8, UR5, RZ ;  /* 0x0000000508097c24 */ /* 0x000fca000f8e02ff */
[----:B------:R1:W-:Y:S01]  /*288d0*/  STL [R1+0xd94], R9 ;  /* 0x000d940901007387 */ /* 0x0003e20000100800 */
[----:B------:R-:W-:Y:S02]  /*288e0*/  IMAD R8, R7, UR5, RZ ;  /* 0x0000000507087c24 */ /* 0x000fe4000f8e02ff */
[----:B------:R-:W-:-:S03]  /*288f0*/  IMAD R7, R6, UR5, RZ ;  /* 0x0000000506077c24 */ /* 0x000fc6000f8e02ff */
[----:B------:R0:W-:Y:S01]  /*28900*/  STL [R1+0xd9c], R8 ;  /* 0x000d9c0801007387 */ /* 0x0001e20000100800 */
[----:B--2---:R-:W-:-:S03]  /*28910*/  IMAD R6, R5, UR5, RZ ;  /* 0x0000000505067c24 */ /* 0x004fc6000f8e02ff */
[----:B------:R2:W-:Y:S01]  /*28920*/  STL [R1+0xda0], R7 ;  /* 0x000da00701007387 */ /* 0x0005e20000100800 */
[----:B------:R-:W-:-:S03]  /*28930*/  IMAD R5, R29, UR5, RZ ;  /* 0x000000051d057c24 */ /* 0x000fc6000f8e02ff */
[----:B------:R-:W5:Y:S04]  /*28940*/  LDL R14, [R1+0x38] ;  /* 0x00003800010e7983 */ /* 0x000f680000100800 */
[----:B------:R0:W-:Y:S04]  /*28950*/  STL [R1+0xda8], R6 ;  /* 0x000da80601007387 */ /* 0x0001e80000100800 */
[----:B------:R-:W5:Y:S04]  /*28960*/  LDL R13, [R1+0x34] ;  /* 0x00003400010d7983 */ /* 0x000f680000100800 */
[----:B------:R0:W-:Y:S04]  /*28970*/  STL [R1+0xdac], R5 ;  /* 0x000dac0501007387 */ /* 0x0001e80000100800 */
[----:B------:R-:W5:Y:S04]  /*28980*/  LDL R12, [R1+0x30] ;  /* 0x00003000010c7983 */ /* 0x000f680000100800 */
[----:B------:R-:W5:Y:S04]  /*28990*/  LDL R11, [R1+0x2c] ;  /* 0x00002c00010b7983 */ /* 0x000f680000100800 */
[----:B0-----:R-:W5:Y:S04]  /*289a0*/  LDL R10, [R1+0x28] ;  /* 0x00002800010a7983 */ /* 0x001f680000100800 */
[----:B-1----:R-:W5:Y:S04]  /*289b0*/  LDL R9, [R1+0x24] ;  /* 0x0000240001097983 */ /* 0x002f680000100800 */
[----:B------:R-:W5:Y:S04]  /*289c0*/  LDL R8, [R1+0x20] ;  /* 0x0000200001087983 */ /* 0x000f680000100800 */
[----:B--2---:R-:W2:Y:S04]  /*289d0*/  LDL R7, [R1+0x1c] ;  /* 0x00001c0001077983 */ /* 0x004ea80000100800 */
[----:B------:R-:W2:Y:S04]  /*289e0*/  LDL R6, [R1+0x18] ;  /* 0x0000180001067983 */ /* 0x000ea80000100800 */
[----:B------:R-:W2:Y:S04]  /*289f0*/  LDL R5, [R1+0x14] ;  /* 0x0000140001057983 */ /* 0x000ea80000100800 */
[----:B------:R-:W2:Y:S01]  /*28a00*/  LDL R29, [R1+0x10] ;  /* 0x00001000011d7983 */ /* 0x000ea20000100800 */
[----:B---3--:R-:W-:-:S02]  /*28a10*/  IMAD R3, R3, UR5, RZ ;  /* 0x0000000503037c24 */ /* 0x008fc4000f8e02ff */
[----:B------:R-:W-:Y:S02]  /*28a20*/  IMAD R0, R0, UR5, RZ ;  /* 0x0000000500007c24 */ /* 0x000fe4000f8e02ff */
[----:B------:R-:W-:Y:S02]  /*28a30*/  IMAD R18, R18, UR5, RZ ;  /* 0x0000000512127c24 */ /* 0x000fe4000f8e02ff */
[----:B----4-:R-:W-:-:S03]  /*28a40*/  IMAD R17, R17, UR5, RZ ;  /* 0x0000000511117c24 */ /* 0x010fc6000f8e02ff */
[----:B------:R0:W-:Y:S04]  /*28a50*/  STL [R1+0xdc0], R18 ;  /* 0x000dc01201007387 */ /* 0x0001e80000100800 */
[----:B0-----:R-:W3:Y:S04]  /*28a60*/  LDL.LU R18, [R1+0x384c] ;  /* 0x00384c0001127983 */ /* 0x001ee80000300800 */
[----:B------:R0:W-:Y:S04]  /*28a70*/  STL [R1+0xdc8], R17 ;  /* 0x000dc81101007387 */ /* 0x0001e80000100800 */
[----:B0-----:R-:W4:Y:S04]  /*28a80*/  LDL.LU R17, [R1+0x3848] ;  /* 0x0038480001117983 */ /* 0x001f280000300800 */
[----:B------:R-:W-:Y:S04]  /*28a90*/  STL [R1+0xdb4], R3 ;  /* 0x000db40301007387 */ /* 0x000fe80000100800 */
[----:B------:R0:W-:Y:S01]  /*28aa0*/  STL [R1+0x37f8], R3 ;  /* 0x0037f80301007387 */ /* 0x0001e20000100800 */
[----:B------:R-:W-:-:S03]  /*28ab0*/  IMAD R16, R16, UR5, RZ ;  /* 0x0000000510107c24 */ /* 0x000fc6000f8e02ff */
[----:B0-----:R-:W3:Y:S04]  /*28ac0*/  LDL R3, [R1] ;  /* 0x0000000001037983 */ /* 0x001ee80000100800 */
[----:B------:R-:W-:Y:S04]  /*28ad0*/  STL [R1+0xdbc], R0 ;  /* 0x000dbc0001007387 */ /* 0x000fe80000100800 */
[----:B------:R0:W-:Y:S01]  /*28ae0*/  STL [R1+0x37fc], R0 ;  /* 0x0037fc0001007387 */ /* 0x0001e20000100800 */
[----:B-----5:R-:W-:-:S03]  /*28af0*/  IMAD R2, R2, UR5, RZ ;  /* 0x0000000502027c24 */ /* 0x020fc6000f8e02ff */
[----:B0-----:R-:W5:Y:S04]  /*28b00*/  LDL R0, [R1+0x4] ;  /* 0x0000040001007983 */ /* 0x001f680000100800 */
[----:B------:R0:W-:Y:S04]  /*28b10*/  STL [R1+0xdd4], R16 ;  /* 0x000dd41001007387 */ /* 0x0001e80000100800 */
[----:B0-----:R-:W3:Y:S04]  /*28b20*/  LDL.LU R16, [R1+0x3844] ;  /* 0x0038440001107983 */ /* 0x001ee80000300800 */
[----:B------:R0:W-:Y:S04]  /*28b30*/  STL [R1+0xddc], R2 ;  /* 0x000ddc0201007387 */ /* 0x0001e80000100800 */
[----:B0-----:R-:W3:Y:S01]  /*28b40*/  LDL.LU R2, [R1+0x3840] ;  /* 0x0038400001027983 */ /* 0x001ee20000300800 */
[----:B------:R-:W-:Y:S01]  /*28b50*/  IMAD R4, R4, UR5, RZ ;  /* 0x0000000504047c24 */ /* 0x000fe2000f8e02ff */
[----:B------:R-:W-:-:S04]  /*28b60*/  SHF.R.S32.HI R15, RZ, 0x1f, R15 ;  /* 0x0000001fff0f7819 */ /* 0x000fc8000001140f */
[----:B------:R-:W-:Y:S04]  /*28b70*/  STL [R1+0xdcc], R4 ;  /* 0x000dcc0401007387 */ /* 0x000fe80000100800 */
[----:B------:R0:W-:Y:S04]  /*28b80*/  STL [R1+0x3800], R4 ;  /* 0x0038000401007387 */ /* 0x0001e80000100800 */
[----:B------:R3:W-:Y:S04]  /*28b90*/  STL [R1+0xd8], R15 ;  /* 0x0000d80f01007387 */ /* 0x0007e80000100800 */
[----:B0-----:R-:W4:Y:S01]  /*28ba0*/  LDL R4, [R1+0x8] ;  /* 0x0000080001047983 */ /* 0x001f220000100800 */
[----:B------:R-:W-:-:S02]  /*28bb0*/  SHF.R.S32.HI R14, RZ, 0x1f, R14 ;  /* 0x0000001fff0e7819 */ /* 0x000fc4000001140e */
[----:B------:R-:W-:Y:S02]  /*28bc0*/  SHF.R.S32.HI R13, RZ, 0x1f, R13 ;  /* 0x0000001fff0d7819 */ /* 0x000fe4000001140d */
[----:B------:R-:W-:Y:S02]  /*28bd0*/  SHF.R.S32.HI R12, RZ, 0x1f, R12 ;  /* 0x0000001fff0c7819 */ /* 0x000fe4000001140c */
[----:B------:R-:W-:Y:S02]  /*28be0*/  SHF.R.S32.HI R11, RZ, 0x1f, R11 ;  /* 0x0000001fff0b7819 */ /* 0x000fe4000001140b */
[----:B------:R-:W-:Y:S02]  /*28bf0*/  SHF.R.S32.HI R10, RZ, 0x1f, R10 ;  /* 0x0000001fff0a7819 */ /* 0x000fe4000001140a */
[----:B------:R-:W-:Y:S02]  /*28c00*/  SHF.R.S32.HI R9, RZ, 0x1f, R9 ;  /* 0x0000001fff097819 */ /* 0x000fe40000011409 */
[----:B------:R-:W-:-:S02]  /*28c10*/  SHF.R.S32.HI R8, RZ, 0x1f, R8 ;  /* 0x0000001fff087819 */ /* 0x000fc40000011408 */
[----:B--2---:R-:W-:Y:S02]  /*28c20*/  SHF.R.S32.HI R7, RZ, 0x1f, R7 ;  /* 0x0000001fff077819 */ /* 0x004fe40000011407 */
[----:B------:R-:W-:Y:S02]  /*28c30*/  SHF.R.S32.HI R6, RZ, 0x1f, R6 ;  /* 0x0000001fff067819 */ /* 0x000fe40000011406 */
[----:B------:R-:W-:Y:S02]  /*28c40*/  SHF.R.S32.HI R5, RZ, 0x1f, R5 ;  /* 0x0000001fff057819 */ /* 0x000fe40000011405 */
[----:B------:R-:W-:Y:S02]  /*28c50*/  SHF.R.S32.HI R29, RZ, 0x1f, R29 ;  /* 0x0000001fff1d7819 */ /* 0x000fe4000001141d */
[----:B---3--:R-:W-:-:S05]  /*28c60*/  SHF.R.S32.HI R15, RZ, 0x1f, R2 ;  /* 0x0000001fff0f7819 */ /* 0x008fca0000011402 */
[----:B------:R0:W-:Y:S04]  /*28c70*/  STL [R1+0xd4], R15 ;  /* 0x0000d40f01007387 */ /* 0x0001e80000100800 */
[----:B0-----:R-:W2:Y:S04]  /*28c80*/  LDL.LU R15, [R1+0x383c] ;  /* 0x00383c00010f7983 */ /* 0x001ea80000300800 */
[----:B------:R0:W-:Y:S04]  /*28c90*/  STL [R1+0x3804], R2 ;  /* 0x0038040201007387 */ /* 0x0001e80000100800 */
[----:B0-----:R-:W3:Y:S04]  /*28ca0*/  LDL R2, [R1+0xc] ;  /* 0x00000c0001027983 */ /* 0x001ee80000100800 */
        /* <DEDUP_REMOVED lines=21> */
[----:B0-----:R-:W2:Y:S01]  /*28e00*/  LDL.LU R29, [R1+0x3810] ;  /* 0x00381000011d7983 */ /* 0x001ea20000300800 */
[----:B---3--:R-:W-:-:S05]  /*28e10*/  SHF.R.S32.HI R2, RZ, 0x1f, R2 ;  /* 0x0000001fff027819 */ /* 0x008fca0000011402 */
[----:B------:R4:W-:Y:S02]  /*28e20*/  STL [R1+0xa4], R2 ;  /* 0x0000a40201007387 */ /* 0x0009e40000100800 */
[----:B----4-:R-:W-:Y:S02]  /*28e30*/  SHF.R.S32.HI R2, RZ, 0x1f, R4 ;  /* 0x0000001fff027819 */ /* 0x010fe40000011404 */
[----:B-----5:R-:W-:Y:S02]  /*28e40*/  SHF.R.S32.HI R4, RZ, 0x1f, R0 ;  /* 0x0000001fff047819 */ /* 0x020fe40000011400 */
[----:B------:R-:W-:Y:S01]  /*28e50*/  SHF.R.S32.HI R0, RZ, 0x1f, R3 ;  /* 0x0000001fff007819 */ /* 0x000fe20000011403 */
[----:B------:R2:W-:Y:S04]  /*28e60*/  STL [R1+0xa0], R2 ;  /* 0x0000a00201007387 */ /* 0x0005e80000100800 */
[----:B------:R-:W-:Y:S01]  /*28e70*/  STL [R1+0x9c], R4 ;  /* 0x00009c0401007387 */ /* 0x000fe20000100800 */
[----:B------:R-:W-:-:S02]  /*28e80*/  SHF.R.S32.HI R3, RZ, 0x1f, R19 ;  /* 0x0000001fff037819 */ /* 0x000fc40000011413 */
[----:B--2---:R-:W-:Y:S01]  /*28e90*/  SHF.R.S32.HI R2, RZ, 0x1f, R29 ;  /* 0x0000001fff027819 */ /* 0x004fe2000001141d */
[----:B------:R-:W-:Y:S04]  /*28ea0*/  STL [R1+0x37c4], R29 ;  /* 0x0037c41d01007387 */ /* 0x000fe80000100800 */
[----:B------:R0:W-:Y:S04]  /*28eb0*/  STL [R1+0x98], R0 ;  /* 0x0000980001007387 */ /* 0x0001e80000100800 */
[----:B------:R1:W-:Y:S01]  /*28ec0*/  STL [R1+0x94], R2 ;  /* 0x0000940201007387 */ /* 0x0003e20000100800 */
[----:B0-----:R-:W-:-:S03]  /*28ed0*/  SHF.R.S32.HI R0, RZ, 0x1f, R5 ;  /* 0x0000001fff007819 */ /* 0x001fc60000011405 */
[----:B------:R-:W-:Y:S01]  /*28ee0*/  STL [R1+0x37c0], R5 ;  /* 0x0037c00501007387 */ /* 0x000fe20000100800 */
[----:B-1----:R-:W-:-:S03]  /*28ef0*/  SHF.R.S32.HI R2, RZ, 0x1f, R6 ;  /* 0x0000001fff027819 */ /* 0x002fc60000011406 */
[----:B------:R0:W-:Y:S04]  /*28f00*/  STL [R1+0x90], R0 ;  /* 0x0000900001007387 */ /* 0x0001e80000100800 */
[----:B------:R-:W-:Y:S04]  /*28f10*/  STL [R1+0x37bc], R6 ;  /* 0x0037bc0601007387 */ /* 0x000fe80000100800 */
        /* <DEDUP_REMOVED lines=32> */
[----:B-1----:R-:W2:Y:S04]  /*29120*/  LDL R2, [R1+0x13c] ;  /* 0x00013c0001027983 */ /* 0x002ea80000100800 */
[----:B------:R-:W-:Y:S04]  /*29130*/  STL [R1+0x37e0], R17 ;  /* 0x0037e01101007387 */ /* 0x000fe80000100800 */
[----:B------:R0:W-:Y:S04]  /*29140*/  STL [R1+0x60], R0 ;  /* 0x0000600001007387 */ /* 0x0001e80000100800 */
[----:B------:R-:W3:Y:S01]  /*29150*/  LDL R4, [R1+0x14c] ;  /* 0x00014c0001047983 */ /* 0x000ee20000100800 */
[----:B0-----:R-:W-:-:S03]  /*29160*/  SHF.R.S32.HI R0, RZ, 0x1f, R18 ;  /* 0x0000001fff007819 */ /* 0x001fc60000011412 */
[----:B------:R-:W-:Y:S04]  /*29170*/  STL [R1+0x37e4], R18 ;  /* 0x0037e41201007387 */ /* 0x000fe80000100800 */
[----:B------:R0:W-:Y:S04]  /*29180*/  STL [R1+0x5c], R0 ;  /* 0x00005c0001007387 */ /* 0x0001e80000100800 */
[----:B0-----:R-:W4:Y:S04]  /*29190*/  LDL R0, [R1+0x164] ;  /* 0x0001640001007983 */ /* 0x001f280000100800 */
[----:B------:R-:W-:Y:S04]  /*291a0*/  STL [R1+0x3808], R19 ;  /* 0x0038081301007387 */ /* 0x000fe80000100800 */
[----:B------:R0:W-:Y:S01]  /*291b0*/  STL [R1+0x58], R3 ;  /* 0x0000580301007387 */ /* 0x0001e20000100800 */
[----:B------:R-:W-:-:S02]  /*291c0*/  SHF.R.S32.HI R5, RZ, 0x1f, R20 ;  /* 0x0000001fff057819 */ /* 0x000fc40000011414 */
[----:B------:R-:W-:Y:S01]  /*291d0*/  SHF.R.S32.HI R7, RZ, 0x1f, R21 ;  /* 0x0000001fff077819 */ /* 0x000fe20000011415 */
[----:B------:R-:W5:Y:S04]  /*291e0*/  LDL R8, [R1+0x188] ;  /* 0x0001880001087983 */ /* 0x000f680000100800 */
[----:B0-----:R-:W5:Y:S04]  /*291f0*/  LDL R3, [R1+0x174] ;  /* 0x0001740001037983 */ /* 0x001f680000100800 */
[----:B------:R0:W-:Y:S01]  /*29200*/  STL [R1+0x54], R5 ;  /* 0x0000540501007387 */ /* 0x0001e20000100800 */
[----:B------:R-:W-:-:S03]  /*29210*/  IMAD R23, R23, UR5, RZ ;  /* 0x0000000517177c24 */ /* 0x000fc6000f8e02ff */
[----:B------:R-:W-:Y:S01]  /*29220*/  STL [R1+0x380c], R20 ;  /* 0x00380c1401007387 */ /* 0x000fe20000100800 */
[----:B0-----:R-:W-:-:S03]  /*29230*/  SHF.R.S32.HI R5, RZ, 0x1f, R22 ;  /* 0x0000001fff057819 */ /* 0x001fc60000011416 */
[----:B------:R0:W-:Y:S01]  /*29240*/  STL [R1+0x50], R7 ;  /* 0x0000500701007387 */ /* 0x0001e20000100800 */
[----:B------:R-:W-:-:S03]  /*29250*/  IMAD R24, R24, UR5, RZ ;  /* 0x0000000518187c24 */ /* 0x000fc6000f8e02ff */
[----:B------:R-:W5:Y:S01]  /*29260*/  LDL R9, [R1+0x19c] ;  /* 0x00019c0001097983 */ /* 0x000f620000100800 */
[----:B------:R-:W-:-:S03]  /*29270*/  SHF.R.S32.HI R6, RZ, 0x1f, R23 ;  /* 0x0000001fff067819 */ /* 0x000fc60000011417 */
[----:B------:R1:W-:Y:S01]  /*29280*/  STL [R1+0x4c], R5 ;  /* 0x00004c0501007387 */ /* 0x0003e20000100800 */
[----:B------:R-:W-:Y:S01]  /*29290*/  IMAD R25, R25, UR5, RZ ;  /* 0x0000000519197c24 */ /* 0x000fe2000f8e02ff */
[----:B0-----:R-:W-:Y:S02]  /*292a0*/  SHF.R.S32.HI R7, RZ, 0x1f, R24 ;  /* 0x0000001fff077819 */ /* 0x001fe40000011418 */
[----:B-1----:R-:W5:Y:S04]  /*292b0*/  LDL R5, [R1+0x1a0] ;  /* 0x0001a00001057983 */ /* 0x002f680000100800 */
[----:B------:R0:W-:Y:S04]  /*292c0*/  STL [R1+0x48], R6 ;  /* 0x0000480601007387 */ /* 0x0001e80000100800 */
[----:B------:R-:W5:Y:S01]  /*292d0*/  LDL R20, [R1+0x1a8] ;  /* 0x0001a80001147983 */ /* 0x000f620000100800 */
[----:B0-----:R-:W-:-:S03]  /*292e0*/  SHF.R.S32.HI R6, RZ, 0x1f, R25 ;  /* 0x0000001fff067819 */ /* 0x001fc60000011419 */
[----:B------:R0:W-:Y:S04]  /*292f0*/  STL [R1+0x44], R7 ;  /* 0x0000440701007387 */ /* 0x0001e80000100800 */
[----:B------:R-:W5:Y:S04]  /*29300*/  LDL R19, [R1+0x1bc] ;  /* 0x0001bc0001137983 */ /* 0x000f680000100800 */
[----:B------:R1:W-:Y:S04]  /*29310*/  STL [R1+0xdc], R6 ;  /* 0x0000dc0601007387 */ /* 0x0003e80000100800 */
[----:B------:R-:W5:Y:S01]  /*29320*/  LDL R11, [R1+0x1c8] ;  /* 0x0001c800010b7983 */ /* 0x000f620000100800 */
[----:B------:R-:W-:-:S02]  /*29330*/  IMAD R26, R26, UR5, RZ ;  /* 0x000000051a1a7c24 */ /* 0x000fc4000f8e02ff */
[----:B------:R-:W-:Y:S01]  /*29340*/  IMAD R27, R27, UR5, RZ ;  /* 0x000000051b1b7c24 */ /* 0x000fe2000f8e02ff */
[----:B0-----:R-:W5:Y:S04]  /*29350*/  LDL R7, [R1+0x1d8] ;  /* 0x0001d80001077983 */ /* 0x001f680000100800 */
[----:B-1----:R-:W5:Y:S01]  /*29360*/  LDL R6, [R1+0x1d4] ;  /* 0x0001d40001067983 */ /* 0x002f620000100800 */
[----:B------:R-:W-:Y:S01]  /*29370*/  SHF.R.S32.HI R10, RZ, 0x1f, R26 ;  /* 0x0000001fff0a7819 */ /* 0x000fe2000001141a */
[----:B------:R-:W-:Y:S01]  /*29380*/  IMAD R28, R28, UR5, RZ ;  /* 0x000000051c1c7c24 */ /* 0x000fe2000f8e02ff */
[----:B------:R-:W-:-:S03]  /*29390*/  SHF.R.S32.HI R12, RZ, 0x1f, R27 ;  /* 0x0000001fff0c7819 */ /* 0x000fc6000001141b */
[----:B------:R0:W-:Y:S04]  /*293a0*/  STL [R1+0xe0], R10 ;  /* 0x0000e00a01007387 */ /* 0x0001e80000100800 */
[----:B------:R2:W-:Y:S04]  /*293b0*/  STL [R1+0xe4], R12 ;  /* 0x0000e40c01007387 */ /* 0x0005e80000100800 */
[----:B------:R-:W5:Y:S01]  /*293c0*/  LDL R18, [R1+0x1dc] ;  /* 0x0001dc0001127983 */ /* 0x000f620000100800 */
[----:B0-----:R-:W-:-:S03]  /*293d0*/  SHF.R.S32.HI R10, RZ, 0x1f, R28 ;  /* 0x0000001fff0a7819 */ /* 0x001fc6000001141c */
[----:B------:R-:W5:Y:S04]  /*293e0*/  LDL R17, [R1+0x1e0] ;  /* 0x0001e00001117983 */ /* 0x000f680000100800 */
[----:B------:R3:W-:Y:S04]  /*293f0*/  STL [R1+0xe8], R10 ;  /* 0x0000e80a01007387 */ /* 0x0007e80000100800 */
[----:B------:R-:W5:Y:S04]  /*29400*/  LDL R16, [R1+0x1e4] ;  /* 0x0001e40001107983 */ /* 0x000f680000100800 */
[----:B------:R-:W5:Y:S04]  /*29410*/  LDL R15, [R1+0x200] ;  /* 0x00020000010f7983 */ /* 0x000f680000100800 */
[----:B------:R-:W5:Y:S01]  /*29420*/  LDL R29, [R1+0x208] ;  /* 0x00020800011d7983 */ /* 0x000f620000100800 */
[----:B--2---:R-:W-:-:S03]  /*29430*/  SHF.R.S32.HI R12, RZ, 0x1f, R2 ;  /* 0x0000001fff0c7819 */ /* 0x004fc60000011402 */
[----:B------:R-:W2:Y:S04]  /*29440*/  LDL R2, [R1+0x20c] ;  /* 0x00020c0001027983 */ /* 0x000ea80000100800 */
[----:B------:R-:W-:Y:S04]  /*29450*/  STL [R1+0xec], R12 ;  /* 0x0000ec0c01007387 */ /* 0x000fe80000100800 */
[----:B------:R-:W2:Y:S01]  /*29460*/  LDL R14, [R1+0x210] ;  /* 0x00021000010e7983 */ /* 0x000ea20000100800 */
[----:B---3--:R-:W-:-:S03]  /*29470*/  SHF.R.S32.HI R10, RZ, 0x1f, R4 ;  /* 0x0000001fff0a7819 */ /* 0x008fc60000011404 */
[----:B------:R-:W3:Y:S04]  /*29480*/  LDL R4, [R1+0x21c] ;  /* 0x00021c0001047983 */ /* 0x000ee80000100800 */
[----:B------:R4:W-:Y:S04]  /*29490*/  STL [R1+0xf0], R10 ;  /* 0x0000f00a01007387 */ /* 0x0009e80000100800 */
[----:B------:R-:W3:Y:S01]  /*294a0*/  LDL R13, [R1+0x220] ;  /* 0x00022000010d7983 */ /* 0x000ee20000100800 */
[----:B----4-:R-:W-:-:S03]  /*294b0*/  SHF.R.S32.HI R10, RZ, 0x1f, R0 ;  /* 0x0000001fff0a7819 */ /* 0x010fc60000011400 */
[----:B------:R-:W4:Y:S04]  /*294c0*/  LDL R0, [R1+0x234] ;  /* 0x0002340001007983 */ /* 0x000f280000100800 */
[----:B------:R5:W-:Y:S02]  /*294d0*/  STL [R1+0xf4], R10 ;  /* 0x0000f40a01007387 */ /* 0x000be40000100800 */
[----:B-----5:R-:W-:Y:S02]  /*294e0*/  SHF.R.S32.HI R10, RZ, 0x1f, R3 ;  /* 0x0000001fff0a7819 */ /* 0x020fe40000011403 */
[----:B------:R-:W5:Y:S01]  /*294f0*/  LDL R3, [R1+0x238] ;  /* 0x0002380001037983 */ /* 0x000f620000100800 */
[----:B------:R-:W-:-:S03]  /*29500*/  SHF.R.S32.HI R8, RZ, 0x1f, R8 ;  /* 0x0000001fff087819 */ /* 0x000fc60000011408 */
[----:B------:R0:W-:Y:S04]  /*29510*/  STL [R1+0xf8], R10 ;  /* 0x0000f80a01007387 */ /* 0x0001e80000100800 */
[----:B------:R-:W5:Y:S04]  /*29520*/  LDL R12, [R1+0x23c] ;  /* 0x00023c00010c7983 */ /* 0x000f680000100800 */
[----:B0-----:R-:W5:Y:S04]  /*29530*/  LDL R10, [R1+0x260] ;  /* 0x00026000010a7983 */ /* 0x001f680000100800 */
[----:B------:R0:W-:Y:S01]  /*29540*/  STL [R1+0xfc], R8 ;  /* 0x0000fc0801007387 */ /* 0x0001e20000100800 */
[----:B------:R-:W-:-:S03]  /*29550*/  SHF.R.S32.HI R9, RZ, 0x1f, R9 ;  /* 0x0000001fff097819 */ /* 0x000fc60000011409 */
[----:B0-----:R-:W5:Y:S01]  /*29560*/  LDL R8, [R1+0x264] ;  /* 0x0002640001087983 */ /* 0x001f620000100800 */
[----:B------:R-:W-:-:S03]  /*29570*/  SHF.R.S32.HI R5, RZ, 0x1f, R5 ;  /* 0x0000001fff057819 */ /* 0x000fc60000011405 */
[----:B------:R0:W-:Y:S04]  /*29580*/  STL [R1+0x100], R9 ;  /* 0x0001000901007387 */ /* 0x0001e80000100800 */
[----:B0-----:R-:W5:Y:S01]  /*29590*/  LDL R9, [R1+0x270] ;  /* 0x0002700001097983 */ /* 0x001f620000100800 */
[----:B------:R-:W-:-:S03]  /*295a0*/  SHF.R.S32.HI R20, RZ, 0x1f, R20 ;  /* 0x0000001fff147819 */ /* 0x000fc60000011414 */
[----:B------:R0:W-:Y:S01]  /*295b0*/  STL [R1+0x104], R5 ;  /* 0x0001040501007387 */ /* 0x0001e20000100800 */
[----:B------:R-:W-:-:S03]  /*295c0*/  SHF.R.S32.HI R19, RZ, 0x1f, R19 ;  /* 0x0000001fff137819 */ /* 0x000fc60000011413 */
[----:B0-----:R-:W5:Y:S04]  /*295d0*/  LDL R5, [R1+0x274] ;  /* 0x0002740001057983 */ /* 0x001f680000100800 */
[----:B------:R0:W-:Y:S04]  /*295e0*/  STL [R1+0x108], R20 ;  /* 0x0001081401007387 */ /* 0x0001e80000100800 */
[----:B------:R1:W-:Y:S01]  /*295f0*/  STL [R1+0x10c], R19 ;  /* 0x00010c1301007387 */ /* 0x0003e20000100800 */
[----:B0-----:R-:W-:-:S03]  /*29600*/  SHF.R.S32.HI R20, RZ, 0x1f, R11 ;  /* 0x0000001fff147819 */ /* 0x001fc6000001140b */
[----:B------:R-:W5:Y:S01]  /*29610*/  LDL R11, [R1+0x278] ;  /* 0x00027800010b7983 */ /* 0x000f620000100800 */
[----:B-1----:R-:W-:-:S03]  /*29620*/  SHF.R.S32.HI R19, RZ, 0x1f, R6 ;  /* 0x0000001fff137819 */ /* 0x002fc60000011406 */
[----:B------:R0:W-:Y:S04]  /*29630*/  STL [R1+0x110], R20 ;  /* 0x0001101401007387 */ /* 0x0001e80000100800 */
[----:B------:R-:W5:Y:S04]  /*29640*/  LDL R6, [R1+0x27c] ;  /* 0x00027c0001067983 */ /* 0x000f680000100800 */
[----:B------:R1:W-:Y:S01]  /*29650*/  STL [R1+0x114], R19 ;  /* 0x0001141301007387 */ /* 0x0003e20000100800 */
[----:B0-----:R-:W-:-:S03]  /*29660*/  SHF.R.S32.HI R20, RZ, 0x1f, R7 ;  /* 0x0000001fff147819 */ /* 0x001fc60000011407 */
[----:B------:R-:W5:Y:S01]  /*29670*/  LDL R7, [R1+0x280] ;  /* 0x0002800001077983 */ /* 0x000f620000100800 */
[----:B-1----:R-:W-:Y:S02]  /*29680*/  SHF.R.S32.HI R19, RZ, 0x1f, R18 ;  /* 0x0000001fff137819 */ /* 0x002fe40000011412 */
[----:B------:R-:W-:Y:S02]  /*29690*/  SHF.R.S32.HI R18, RZ, 0x1f, R17 ;  /* 0x0000001fff127819 */ /* 0x000fe40000011411 */
[----:B------:R-:W-:Y:S01]  /*296a0*/  SHF.R.S32.HI R17, RZ, 0x1f, R16 ;  /* 0x0000001fff117819 */ /* 0x000fe20000011410 */
[----:B------:R-:W-:Y:S01]  /*296b0*/  STL [R1+0x118], R20 ;  /* 0x0001181401007387 */ /* 0x000fe20000100800 */
[----:B------:R-:W-:-:S03]  /*296c0*/  SHF.R.S32.HI R16, RZ, 0x1f, R15 ;  /* 0x0000001fff107819 */ /* 0x000fc6000001140f */
[----:B------:R-:W-:Y:S01]  /*296d0*/  STL [R1+0x11c], R19 ;  /* 0x00011c1301007387 */ /* 0x000fe20000100800 */
[----:B------:R-:W-:-:S03]  /*296e0*/  SHF.R.S32.HI R15, RZ, 0x1f, R29 ;  /* 0x0000001fff0f7819 */ /* 0x000fc6000001141d */
[----:B------:R-:W-:Y:S04]  /*296f0*/  STL [R1+0x120], R18 ;  /* 0x0001201201007387 */ /* 0x000fe80000100800 */
[----:B------:R-:W-:Y:S04]  /*29700*/  STL [R1+0x124], R17 ;  /* 0x0001241101007387 */ /* 0x000fe80000100800 */
[----:B------:R-:W5:Y:S04]  /*29710*/  LDL R29, [R1+0x288] ;  /* 0x00028800011d7983 */ /* 0x000f680000100800 */
[----:B------:R2:W-:Y:S04]  /*29720*/  STL [R1+0x128], R16 ;  /* 0x0001281001007387 */ /* 0x0005e80000100800 */
[----:B------:R0:W-:Y:S01]  /*29730*/  STL [R1+0x12c], R15 ;  /* 0x00012c0f01007387 */ /* 0x0001e20000100800 */
[----:B--2---:R-:W-:-:S03]  /*29740*/  SHF.R.S32.HI R16, RZ, 0x1f, R2 ;  /* 0x0000001fff107819 */ /* 0x004fc60000011402 */
[----:B------:R-:W2:Y:S04]  /*29750*/  LDL R2, [R1+0x28c] ;  /* 0x00028c0001027983 */ /* 0x000ea80000100800 */
[----:B------:R-:W-:Y:S01]  /*29760*/  STL [R1+0x130], R16 ;  /* 0x0001301001007387 */ /* 0x000fe20000100800 */
[----:B0-----:R-:W-:Y:S02]  /*29770*/  SHF.R.S32.HI R15, RZ, 0x1f, R14 ;  /* 0x0000001fff0f7819 */ /* 0x001fe4000001140e */
[----:B---3--:R-:W-:Y:S02]  /*29780*/  SHF.R.S32.HI R14, RZ, 0x1f, R4 ;  /* 0x0000001fff0e7819 */ /* 0x008fe40000011404 */
[----:B------:R-:W3:Y:S04]  /*29790*/  LDL R4, [R1+0x290] ;  /* 0x0002900001047983 */ /* 0x000ee80000100800 */
[----:B------:R-:W-:Y:S01]  /*297a0*/  STL [R1+0x134], R15 ;  /* 0x0001340f01007387 */ /* 0x000fe20000100800 */
[----:B------:R-:W-:-:S03]  /*297b0*/  SHF.R.S32.HI R13, RZ, 0x1f, R13 ;  /* 0x0000001fff0d7819 */ /* 0x000fc6000001140d */
[----:B------:R4:W-:Y:S02]  /*297c0*/  STL [R1+0x138], R14 ;  /* 0x0001380e01007387 */ /* 0x0009e40000100800 */
[----:B----4-:R-:W-:Y:S02]  /*297d0*/  SHF.R.S32.HI R14, RZ, 0x1f, R0 ;  /* 0x0000001fff0e7819 */ /* 0x010fe40000011400 */
[----:B------:R-:W4:Y:S04]  /*297e0*/  LDL R0, [R1+0x2a8] ;  /* 0x0002a80001007983 */ /* 0x000f280000100800 */
[----:B------:R5:W-:Y:S04]  /*297f0*/  STL [R1+0x140], R13 ;  /* 0x0001400d01007387 */ /* 0x000be80000100800 */
[----:B------:R0:W-:Y:S01]  /*29800*/  STL [R1+0x144], R14 ;  /* 0x0001440e01007387 */ /* 0x0001e20000100800 */
[----:B-----5:R-:W-:-:S03]  /*29810*/  SHF.R.S32.HI R13, RZ, 0x1f, R3 ;  /* 0x0000001fff0d7819 */ /* 0x020fc60000011403 */
[----:B------:R-:W5:Y:S04]  /*29820*/  LDL R3, [R1+0x2ac] ;  /* 0x0002ac0001037983 */ /* 0x000f680000100800 */
[----:B------:R1:W-:Y:S01]  /*29830*/  STL [R1+0x148], R13 ;  /* 0x0001480d01007387 */ /* 0x0003e20000100800 */
[----:B0-----:R-:W-:-:S05]  /*29840*/  SHF.R.S32.HI R14, RZ, 0x1f, R12 ;  /* 0x0000001fff0e7819 */ /* 0x001fca000001140c */
[----:B------:R-:W-:Y:S01]  /*29850*/  STL [R1+0x150], R14 ;  /* 0x0001500e01007387 */ /* 0x000fe20000100800 */
[----:B-1----:R-:W-:-:S03]  /*29860*/  SHF.R.S32.HI R13, RZ, 0x1f, R10 ;  /* 0x0000001fff0d7819 */ /* 0x002fc6000001140a */
[----:B------:R-:W5:Y:S04]  /*29870*/  LDL R10, [R1+0x2b4] ;  /* 0x0002b400010a7983 */ /* 0x000f680000100800 */
[----:B------:R-:W-:Y:S01]  /*29880*/  STL [R1+0x154], R13 ;  /* 0x0001540d01007387 */ /* 0x000fe20000100800 */
[----:B------:R-:W-:-:S03]  /*29890*/  SHF.R.S32.HI R12, RZ, 0x1f, R8 ;  /* 0x0000001fff0c7819 */ /* 0x000fc60000011408 */
[----:B------:R-:W5:Y:S04]  /*298a0*/  LDL R8, [R1+0x2c0] ;  /* 0x0002c00001087983 */ /* 0x000f680000100800 */
[----:B------:R-:W-:Y:S04]  /*298b0*/  STL [R1+0x158], R12 ;  /* 0x0001580c01007387 */ /* 0x000fe80000100800 */
[----:B------:R-:W5:Y:S01]  /*298c0*/  LDL R20, [R1+0x2c4] ;  /* 0x0002c40001147983 */ /* 0x000f620000100800 */
[----:B------:R-:W-:-:S05]  /*298d0*/  SHF.R.S32.HI R9, RZ, 0x1f, R9 ;  /* 0x0000001fff097819 */ /* 0x000fca0000011409 */
[----:B------:R0:W-:Y:S04]  /*298e0*/  STL [R1+0x15c], R9 ;  /* 0x00015c0901007387 */ /* 0x0001e80000100800 */
[----:B------:R-:W5:Y:S01]  /*298f0*/  LDL R19, [R1+0x2c8] ;  /* 0x0002c80001137983 */ /* 0x000f620000100800 */
[----:B------:R-:W-:-:S05]  /*29900*/  SHF.R.S32.HI R5, RZ, 0x1f, R5 ;  /* 0x0000001fff057819 */ /* 0x000fca0000011405 */
[----:B------:R1:W-:Y:S04]  /*29910*/  STL [R1+0x160], R5 ;  /* 0x0001600501007387 */ /* 0x0003e80000100800 */
[----:B0-----:R-:W5:Y:S04]  /*29920*/  LDL R9, [R1+0x2dc] ;  /* 0x0002dc0001097983 */ /* 0x001f680000100800 */
[----:B-1----:R-:W5:Y:S01]  /*29930*/  LDL R5, [R1+0x2e8] ;  /* 0x0002e80001057983 */ /* 0x002f620000100800 */
[----:B------:R-:W-:Y:S02]  /*29940*/  SHF.R.S32.HI R12, RZ, 0x1f, R11 ;  /* 0x0000001fff0c7819 */ /* 0x000fe4000001140b */
[----:B------:R-:W-:-:S02]  /*29950*/  SHF.R.S32.HI R11, RZ, 0x1f, R6 ;  /* 0x0000001fff0b7819 */ /* 0x000fc40000011406 */
[----:B------:R-:W5:Y:S04]  /*29960*/  LDL R6, [R1+0x2ec] ;  /* 0x0002ec0001067983 */ /* 0x000f680000100800 */
[----:B------:R-:W-:Y:S01]  /*29970*/  STL [R1+0x168], R12 ;  /* 0x0001680c01007387 */ /* 0x000fe20000100800 */
[----:B------:R-:W-:-:S03]  /*29980*/  SHF.R.S32.HI R7, RZ, 0x1f, R7 ;  /* 0x0000001fff077819 */ /* 0x000fc60000011407 */
[----:B------:R-:W-:Y:S04]  /*29990*/  STL [R1+0x16c], R11 ;  /* 0x00016c0b01007387 */ /* 0x000fe80000100800 */
[----:B------:R-:W5:Y:S04]  /*299a0*/  LDL R18, [R1+0x2f8] ;  /* 0x0002f80001127983 */ /* 0x000f680000100800 */
[----:B------:R-:W5:Y:S04]  /*299b0*/  LDL R17, [R1+0x308] ;  /* 0x0003080001117983 */ /* 0x000f680000100800 */
[----:B------:R0:W-:Y:S04]  /*299c0*/  STL [R1+0x170], R7 ;  /* 0x0001700701007387 */ /* 0x0001e80000100800 */
[----:B------:R-:W5:Y:S04]  /*299d0*/  LDL R16, [R1+0x30c] ;  /* 0x00030c0001107983 */ /* 0x000f680000100800 */
[----:B------:R-:W5:Y:S04]  /*299e0*/  LDL R15, [R1+0x314] ;  /* 0x00031400010f7983 */ /* 0x000f680000100800 */
[----:B0-----:R-:W5:Y:S01]  /*299f0*/  LDL R7, [R1+0x318] ;  /* 0x0003180001077983 */ /* 0x001f620000100800 */
[----:B------:R-:W-:-:S03]  /*29a00*/  SHF.R.S32.HI R12, RZ, 0x1f, R29 ;  /* 0x0000001fff0c7819 */ /* 0x000fc6000001141d */
[----:B------:R-:W5:Y:S04]  /*29a10*/  LDL R29, [R1+0x334] ;  /* 0x00033400011d7983 */ /* 0x000f680000100800 */
[----:B------:R-:W-:Y:S04]  /*29a20*/  STL [R1+0x178], R12 ;  /* 0x0001780c01007387 */ /* 0x000fe80000100800 */
[----:B------:R-:W5:Y:S01]  /*29a30*/  LDL R14, [R1+0x33c] ;  /* 0x00033c00010e7983 */ /* 0x000f620000100800 */
[----:B--2---:R-:W-:-:S03]  /*29a40*/  SHF.R.S32.HI R11, RZ, 0x1f, R2 ;  /* 0x0000001fff0b7819 */ /* 0x004fc60000011402 */
[----:B------:R-:W2:Y:S04]  /*29a50*/  LDL R2, [R1+0x344] ;  /* 0x0003440001027983 */ /* 0x000ea80000100800 */
[----:B------:R3:W-:Y:S04]  /*29a60*/  STL [R1+0x17c], R11 ;  /* 0x00017c0b01007387 */ /* 0x0007e80000100800 */
[----:B------:R-:W2:Y:S01]  /*29a70*/  LDL R13, [R1+0x348] ;  /* 0x00034800010d7983 */ /* 0x000ea20000100800 */
[----:B---3--:R-:W-:-:S03]  /*29a80*/  SHF.R.S32.HI R11, RZ, 0x1f, R4 ;  /* 0x0000001fff0b7819 */ /* 0x008fc60000011404 */
[----:B------:R-:W3:Y:S04]  /*29a90*/  LDL R4, [R1+0x350] ;  /* 0x0003500001047983 */ /* 0x000ee80000100800 */
[----:B------:R4:W-:Y:S02]  /*29aa0*/  STL [R1+0x180], R11 ;  /* 0x0001800b01007387 */ /* 0x0009e40000100800 */
[----:B----4-:R-:W-:Y:S02]  /*29ab0*/  SHF.R.S32.HI R11, RZ, 0x1f, R0 ;  /* 0x0000001fff0b7819 */ /* 0x010fe40000011400 */
[----:B------:R-:W4:Y:S04]  /*29ac0*/  LDL R0, [R1+0x358] ;  /* 0x0003580001007983 */ /* 0x000f280000100800 */
[----:B------:R0:W-:Y:S04]  /*29ad0*/  STL [R1+0x184], R11 ;  /* 0x0001840b01007387 */ /* 0x0001e80000100800 */
[----:B------:R-:W4:Y:S04]  /*29ae0*/  LDL R12, [R1+0x35c] ;  /* 0x00035c00010c7983 */ /* 0x000f280000100800 */
[----:B0-----:R-:W4:Y:S01]  /*29af0*/  LDL R11, [R1+0x364] ;  /* 0x00036400010b7983 */ /* 0x001f220000100800 */
[----:B-----5:R-:W-:-:S05]  /*29b00*/  SHF.R.S32.HI R3, RZ, 0x1f, R3 ;  /* 0x0000001fff037819 */ /* 0x020fca0000011403 */
[----:B------:R0:W-:Y:S04]  /*29b10*/  STL [R1+0x18c], R3 ;  /* 0x00018c0301007387 */ /* 0x0001e80000100800 */
[----:B0-----:R-:W5:Y:S01]  /*29b20*/  LDL R3, [R1+0x36c] ;  /* 0x00036c0001037983 */ /* 0x001f620000100800 */
[----:B------:R-:W-:-:S05]  /*29b30*/  SHF.R.S32.HI R10, RZ, 0x1f, R10 ;  /* 0x0000001fff0a7819 */ /* 0x000fca000001140a */
[----:B------:R0:W-:Y:S01]  /*29b40*/  STL [R1+0x190], R10 ;  /* 0x0001900a01007387 */ /* 0x0001e20000100800 */
[----:B------:R-:W-:-:S03]  /*29b50*/  SHF.R.S32.HI R8, RZ, 0x1f, R8 ;  /* 0x0000001fff087819 */ /* 0x000fc60000011408 */
[----:B0-----:R-:W5:Y:S04]  /*29b60*/  LDL R10, [R1+0x374] ;  /* 0x00037400010a7983 */ /* 0x001f680000100800 */
[----:B------:R0:W-:Y:S01]  /*29b70*/  STL [R1+0x194], R8 ;  /* 0x0001940801007387 */ /* 0x0001e20000100800 */
[----:B------:R-:W-:-:S03]  /*29b80*/  SHF.R.S32.HI R20, RZ, 0x1f, R20 ;  /* 0x0000001fff147819 */ /* 0x000fc60000011414 */
[----:B0-----:R-:W5:Y:S01]  /*29b90*/  LDL R8, [R1+0x394] ;  /* 0x0003940001087983 */ /* 0x001f620000100800 */
[----:B------:R-:W-:-:S03]  /*29ba0*/  SHF.R.S32.HI R19, RZ, 0x1f, R19 ;  /* 0x0000001fff137819 */ /* 0x000fc60000011413 */
        /* <DEDUP_REMOVED lines=9> */
[----:B------:R-:W5:Y:S04]  /*29c40*/  LDL R6, [R1+0x3b4] ;  /* 0x0003b40001067983 */ /* 0x000f680000100800 */
[----:B------:R-:W-:Y:S01]  /*29c50*/  STL [R1+0x1b4], R20 ;  /* 0x0001b41401007387 */ /* 0x000fe20000100800 */
[----:B-1----:R-:W-:Y:S02]  /*29c60*/  SHF.R.S32.HI R19, RZ, 0x1f, R18 ;  /* 0x0000001fff137819 */ /* 0x002fe40000011412 */
[----:B------:R-:W-:-:S03]  /*29c70*/  SHF.R.S32.HI R18, RZ, 0x1f, R17 ;  /* 0x0000001fff127819 */ /* 0x000fc60000011411 */
[----:B------:R-:W-:Y:S01]  /*29c80*/  STL [R1+0x1b8], R19 ;  /* 0x0001b81301007387 */ /* 0x000fe20000100800 */
[----:B------:R-:W-:-:S03]  /*29c90*/  SHF.R.S32.HI R17, RZ, 0x1f, R16 ;  /* 0x0000001fff117819 */ /* 0x000fc60000011410 */
[----:B------:R-:W-:Y:S01]  /*29ca0*/  STL [R1+0x1c0], R18 ;  /* 0x0001c01201007387 */ /* 0x000fe20000100800 */
[----:B------:R-:W-:-:S03]  /*29cb0*/  SHF.R.S32.HI R16, RZ, 0x1f, R15 ;  /* 0x0000001fff107819 */ /* 0x000fc6000001140f */
[----:B------:R-:W-:Y:S01]  /*29cc0*/  STL [R1+0x1c4], R17 ;  /* 0x0001c41101007387 */ /* 0x000fe20000100800 */
[----:B------:R-:W-:-:S03]  /*29cd0*/  SHF.R.S32.HI R15, RZ, 0x1f, R7 ;  /* 0x0000001fff0f7819 */ /* 0x000fc60000011407 */
[----:B------:R-:W5:Y:S04]  /*29ce0*/  LDL R7, [R1+0x3b8] ;  /* 0x0003b80001077983 */ /* 0x000f680000100800 */
[----:B------:R0:W-:Y:S04]  /*29cf0*/  STL [R1+0x1cc], R16 ;  /* 0x0001cc1001007387 */ /* 0x0001e80000100800 */
[----:B------:R1:W-:Y:S01]  /*29d00*/  STL [R1+0x1d0], R15 ;  /* 0x0001d00f01007387 */ /* 0x0003e20000100800 */
[----:B0-----:R-:W-:-:S03]  /*29d10*/  SHF.R.S32.HI R16, RZ, 0x1f, R29 ;  /* 0x0000001fff107819 */ /* 0x001fc6000001141d */
[----:B------:R-:W5:Y:S01]  /*29d20*/  LDL R29, [R1+0x3c0] ;  /* 0x0003c000011d7983 */ /* 0x000f620000100800 */
[----:B-1----:R-:W-:-:S03]  /*29d30*/  SHF.R.S32.HI R15, RZ, 0x1f, R14 ;  /* 0x0000001fff0f7819 */ /* 0x002fc6000001140e */
[----:B------:R-:W-:Y:S01]  /*29d40*/  STL [R1+0x1e8], R16 ;  /* 0x0001e81001007387 */ /* 0x000fe20000100800 */
[----:B--2---:R-:W-:-:S03]  /*29d50*/  SHF.R.S32.HI R14, RZ, 0x1f, R2 ;  /* 0x0000001fff0e7819 */ /* 0x004fc60000011402 */
[----:B------:R-:W2:Y:S04]  /*29d60*/  LDL R2, [R1+0x3cc] ;  /* 0x0003cc0001027983 */ /* 0x000ea80000100800 */
[----:B------:R-:W-:Y:S01]  /*29d70*/  STL [R1+0x1ec], R15 ;  /* 0x0001ec0f01007387 */ /* 0x000fe20000100800 */
[----:B------:R-:W-:-:S03]  /*29d80*/  SHF.R.S32.HI R13, RZ, 0x1f, R13 ;  /* 0x0000001fff0d7819 */ /* 0x000fc6000001140d */
[----:B------:R3:W-:Y:S02]  /*29d90*/  STL [R1+0x1f0], R14 ;  /* 0x0001f00e01007387 */ /* 0x0007e40000100800 */
[----:B---3--:R-:W-:Y:S02]  /*29da0*/  SHF.R.S32.HI R14, RZ, 0x1f, R4 ;  /* 0x0000001fff0e7819 */ /* 0x008fe40000011404 */
[----:B------:R-:W3:Y:S04]  /*29db0*/  LDL R4, [R1+0x3d4] ;  /* 0x0003d40001047983 */ /* 0x000ee80000100800 */
[----:B------:R4:W-:Y:S04]  /*29dc0*/  STL [R1+0x1f4], R13 ;  /* 0x0001f40d01007387 */ /* 0x0009e80000100800 */
[----:B------:R0:W-:Y:S01]  /*29dd0*/  STL [R1+0x1f8], R14 ;  /* 0x0001f80e01007387 */ /* 0x0001e20000100800 */
[----:B----4-:R-:W-:-:S03]  /*29de0*/  SHF.R.S32.HI R13, RZ, 0x1f, R0 ;  /* 0x0000001fff0d7819 */ /* 0x010fc60000011400 */
[----:B------:R-:W4:Y:S01]  /*29df0*/  LDL R0, [R1+0x3d8] ;  /* 0x0003d80001007983 */ /* 0x000f220000100800 */
[----:B0-----:R-:W-:-:S03]  /*29e00*/  SHF.R.S32.HI R14, RZ, 0x1f, R12 ;  /* 0x0000001fff0e7819 */ /* 0x001fc6000001140c */
[----:B------:R0:W-:Y:S04]  /*29e10*/  STL [R1+0x1fc], R13 ;  /* 0x0001fc0d01007387 */ /* 0x0001e80000100800 */
[----:B------:R-:W-:Y:S01]  /*29e20*/  STL [R1+0x204], R14 ;  /* 0x0002040e01007387 */ /* 0x000fe20000100800 */
[----:B0-----:R-:W-:-:S03]  /*29e30*/  SHF.R.S32.HI R13, RZ, 0x1f, R11 ;  /* 0x0000001fff0d7819 */ /* 0x001fc6000001140b */
[----:B------:R-:W4:Y:S04]  /*29e40*/  LDL R11, [R1+0x3f0] ;  /* 0x0003f000010b7983 */ /* 0x000f280000100800 */
[----:B------:R-:W-:Y:S01]  /*29e50*/  STL [R1+0x214], R13 ;  /* 0x0002140d01007387 */ /* 0x000fe20000100800 */
[----:B-----5:R-:W-:-:S03]  /*29e60*/  SHF.R.S32.HI R12, RZ, 0x1f, R3 ;  /* 0x0000001fff0c7819 */ /* 0x020fc60000011403 */
        /* <DEDUP_REMOVED lines=26> */
[----:B------:R-:W-:-:S03]  /*2a010*/  SHF.R.S32.HI R9, RZ, 0x1f, R29 ;  /* 0x0000001fff097819 */ /* 0x000fc6000001141d */
[----:B------:R-:W5:Y:S04]  /*2a020*/  LDL R29, [R1+0x470] ;  /* 0x00047000011d7983 */ /* 0x000f680000100800 */
[----:B------:R2:W-:Y:S04]  /*2a030*/  STL [R1+0x248], R9 ;  /* 0x0002480901007387 */ /* 0x0005e80000100800 */
[----:B------:R-:W5:Y:S01]  /*2a040*/  LDL R13, [R1+0x48c] ;  /* 0x00048c00010d7983 */ /* 0x000f620000100800 */
[----:B--2---:R-:W-:-:S03]  /*2a050*/  SHF.R.S32.HI R9, RZ, 0x1f, R2 ;  /* 0x0000001fff097819 */ /* 0x004fc60000011402 */
[----:B------:R-:W2:Y:S04]  /*2a060*/  LDL R2, [R1+0x49c] ;  /* 0x00049c0001027983 */ /* 0x000ea80000100800 */
[----:B------:R3:W-:Y:S02]  /*2a070*/  STL [R1+0x24c], R9 ;  /* 0x00024c0901007387 */ /* 0x0007e40000100800 */
[----:B---3--:R-:W-:Y:S02]  /*2a080*/  SHF.R.S32.HI R9, RZ, 0x1f, R4 ;  /* 0x0000001fff097819 */ /* 0x008fe40000011404 */
[----:B------:R-:W3:Y:S04]  /*2a090*/  LDL R4, [R1+0x4a4] ;  /* 0x0004a40001047983 */ /* 0x000ee80000100800 */
[----:B------:R0:W-:Y:S04]  /*2a0a0*/  STL [R1+0x250], R9 ;  /* 0x0002500901007387 */ /* 0x0001e80000100800 */
[----:B------:R-:W3:Y:S01]  /*2a0b0*/  LDL R12, [R1+0x4ac] ;  /* 0x0004ac00010c7983 */ /* 0x000ee20000100800 */
[----:B----4-:R-:W-:-:S03]  /*2a0c0*/  SHF.R.S32.HI R0, RZ, 0x1f, R0 ;  /* 0x0000001fff007819 */ /* 0x010fc60000011400 */
[----:B0-----:R-:W4:Y:S04]  /*2a0d0*/  LDL R9, [R1+0x4b0] ;  /* 0x0004b00001097983 */ /* 0x001f280000100800 */
[----:B------:R0:W-:Y:S04]  /*2a0e0*/  STL [R1+0x254], R0 ;  /* 0x0002540001007387 */ /* 0x0001e80000100800 */
[----:B0-----:R-:W4:Y:S01]  /*2a0f0*/  LDL R0, [R1+0x4b8] ;  /* 0x0004b80001007983 */ /* 0x001f220000100800 */
[----:B------:R-:W-:-:S05]  /*2a100*/  SHF.R.S32.HI R11, RZ, 0x1f, R11 ;  /* 0x0000001fff0b7819 */ /* 0x000fca000001140b */
[----:B------:R0:W-:Y:S01]  /*2a110*/  STL [R1+0x258], R11 ;  /* 0x0002580b01007387 */ /* 0x0001e20000100800 */
[----:B-----5:R-:W-:-:S03]  /*2a120*/  SHF.R.S32.HI R3, RZ, 0x1f, R3 ;  /* 0x0000001fff037819 */ /* 0x020fc60000011403 */
[----:B0-----:R-:W5:Y:S04]  /*2a130*/  LDL R11, [R1+0x4c0] ;  /* 0x0004c000010b7983 */ /* 0x001f680000100800 */
[----:B------:R0:W-:Y:S04]  /*2a140*/  STL [R1+0x25c], R3 ;  /* 0x00025c0301007387 */ /* 0x0001e80000100800 */
[----:B0-----:R-:W5:Y:S01]  /*2a150*/  LDL R3, [R1+0x4c4] ;  /* 0x0004c40001037983 */ /* 0x001f620000100800 */
[----:B------:R-:W-:Y:S02]  /*2a160*/  SHF.R.S32.HI R20, RZ, 0x1f, R20 ;  /* 0x0000001fff147819 */ /* 0x000fe40000011414 */
        /* <DEDUP_REMOVED lines=27> */
[----:B------:R-:W-:-:S03]  /*2a320*/  SHF.R.S32.HI R14, RZ, 0x1f, R29 ;  /* 0x0000001fff0e7819 */ /* 0x000fc6000001141d */
[----:B------:R-:W5:Y:S04]  /*2a330*/  LDL R29, [R1+0x510] ;  /* 0x00051000011d7983 */ /* 0x000f680000100800 */
[----:B------:R-:W-:Y:S01]  /*2a340*/  STL [R1+0x2cc], R15 ;  /* 0x0002cc0f01007387 */ /* 0x000fe20000100800 */
[----:B------:R-:W-:-:S03]  /*2a350*/  SHF.R.S32.HI R13, RZ, 0x1f, R13 ;  /* 0x0000001fff0d7819 */ /* 0x000fc6000001140d */
[----:B------:R2:W-:Y:S02]  /*2a360*/  STL [R1+0x2d0], R14 ;  /* 0x0002d00e01007387 */ /* 0x0005e40000100800 */
[----:B--2---:R-:W-:Y:S02]  /*2a370*/  SHF.R.S32.HI R14, RZ, 0x1f, R2 ;  /* 0x0000001fff0e7819 */ /* 0x004fe40000011402 */
[----:B------:R-:W2:Y:S04]  /*2a380*/  LDL R2, [R1+0x518] ;  /* 0x0005180001027983 */ /* 0x000ea80000100800 */
[----:B------:R3:W-:Y:S04]  /*2a390*/  STL [R1+0x2d4], R13 ;  /* 0x0002d40d01007387 */ /* 0x0007e80000100800 */
[----:B------:R0:W-:Y:S01]  /*2a3a0*/  STL [R1+0x2d8], R14 ;  /* 0x0002d80e01007387 */ /* 0x0001e20000100800 */
[----:B---3--:R-:W-:-:S03]  /*2a3b0*/  SHF.R.S32.HI R13, RZ, 0x1f, R4 ;  /* 0x0000001fff0d7819 */ /* 0x008fc60000011404 */
[----:B------:R-:W3:Y:S04]  /*2a3c0*/  LDL R4, [R1+0x52c] ;  /* 0x00052c0001047983 */ /* 0x000ee80000100800 */
[----:B------:R4:W-:Y:S01]  /*2a3d0*/  STL [R1+0x2e0], R13 ;  /* 0x0002e00d01007387 */ /* 0x0009e20000100800 */
[----:B0-----:R-:W-:-:S05]  /*2a3e0*/  SHF.R.S32.HI R14, RZ, 0x1f, R12 ;  /* 0x0000001fff0e7819 */ /* 0x001fca000001140c */
[----:B------:R-:W-:Y:S01]  /*2a3f0*/  STL [R1+0x2e4], R14 ;  /* 0x0002e40e01007387 */ /* 0x000fe20000100800 */
[----:B----4-:R-:W-:-:S03]  /*2a400*/  SHF.R.S32.HI R13, RZ, 0x1f, R9 ;  /* 0x0000001fff0d7819 */ /* 0x010fc60000011409 */
[----:B------:R-:W4:Y:S04]  /*2a410*/  LDL R9, [R1+0x530] ;  /* 0x0005300001097983 */ /* 0x000f280000100800 */
[----:B------:R-:W-:Y:S01]  /*2a420*/  STL [R1+0x2f0], R13 ;  /* 0x0002f00d01007387 */ /* 0x000fe20000100800 */
[----:B------:R-:W-:-:S03]  /*2a430*/  SHF.R.S32.HI R12, RZ, 0x1f, R0 ;  /* 0x0000001fff0c7819 */ /* 0x000fc60000011400 */
[----:B------:R-:W4:Y:S04]  /*2a440*/  LDL R0, [R1+0x538] ;  /* 0x0005380001007983 */ /* 0x000f280000100800 */
[----:B------:R-:W-:Y:S04]  /*2a450*/  STL [R1+0x2f4], R12 ;  /* 0x0002f40c01007387 */ /* 0x000fe80000100800 */
[----:B------:R-:W4:Y:S01]  /*2a460*/  LDL R20, [R1+0x53c] ;  /* 0x00053c0001147983 */ /* 0x000f220000100800 */
[----:B-----5:R-:W-:-:S05]  /*2a470*/  SHF.R.S32.HI R11, RZ, 0x1f, R11 ;  /* 0x0000001fff0b7819 */ /* 0x020fca000001140b */
        /* <DEDUP_REMOVED lines=9> */
[----:B------:R-:W-:Y:S04]  /*2a510*/  STL [R1+0x304], R12 ;  /* 0x0003040c01007387 */ /* 0x000fe80000100800 */
[----:B------:R-:W-:Y:S01]  /*2a520*/  STL [R1+0x310], R10 ;  /* 0x0003100a01007387 */ /* 0x000fe20000100800 */
[----:B------:R-:W-:-:S03]  /*2a530*/  SHF.R.S32.HI R5, RZ, 0x1f, R5 ;  /* 0x0000001fff057819 */ /* 0x000fc60000011405 */
        /* <DEDUP_REMOVED lines=14> */
[----:B0-----:R-:W-:-:S03]  /*2a620*/  SHF.R.S32.HI R10, RZ, 0x1f, R29 ;  /* 0x0000001fff0a7819 */ /* 0x001fc6000001141d */
[----:B------:R-:W5:Y:S04]  /*2a630*/  LDL R29, [R1+0x5c0] ;  /* 0x0005c000011d7983 */ /* 0x000f680000100800 */
[----:B------:R2:W-:Y:S02]  /*2a640*/  STL [R1+0x328], R10 ;  /* 0x0003280a01007387 */ /* 0x0005e40000100800 */
[----:B--2---:R-:W-:Y:S02]  /*2a650*/  SHF.R.S32.HI R10, RZ, 0x1f, R2 ;  /* 0x0000001fff0a7819 */ /* 0x004fe40000011402 */
[----:B------:R-:W2:Y:S04]  /*2a660*/  LDL R2, [R1+0x5cc] ;  /* 0x0005cc0001027983 */ /* 0x000ea80000100800 */
[----:B------:R0:W-:Y:S04]  /*2a670*/  STL [R1+0x32c], R10 ;  /* 0x00032c0a01007387 */ /* 0x0001e80000100800 */
[----:B------:R-:W2:Y:S04]  /*2a680*/  LDL R12, [R1+0x5d0] ;  /* 0x0005d000010c7983 */ /* 0x000ea80000100800 */
[----:B0-----:R-:W2:Y:S01]  /*2a690*/  LDL R10, [R1+0x5e4] ;  /* 0x0005e400010a7983 */ /* 0x001ea20000100800 */
[----:B---3--:R-:W-:-:S05]  /*2a6a0*/  SHF.R.S32.HI R4, RZ, 0x1f, R4 ;  /* 0x0000001fff047819 */ /* 0x008fca0000011404 */
[----:B------:R0:W-:Y:S04]  /*2a6b0*/  STL [R1+0x330], R4 ;  /* 0x0003300401007387 */ /* 0x0001e80000100800 */
[----:B0-----:R-:W3:Y:S01]  /*2a6c0*/  LDL R4, [R1+0x5ec] ;  /* 0x0005ec0001047983 */ /* 0x001ee20000100800 */
[----:B----4-:R-:W-:-:S05]  /*2a6d0*/  SHF.R.S32.HI R9, RZ, 0x1f, R9 ;  /* 0x0000001fff097819 */ /* 0x010fca0000011409 */
[----:B------:R0:W-:Y:S01]  /*2a6e0*/  STL [R1+0x338], R9 ;  /* 0x0003380901007387 */ /* 0x0001e20000100800 */
[----:B------:R-:W-:-:S03]  /*2a6f0*/  SHF.R.S32.HI R0, RZ, 0x1f, R0 ;  /* 0x0000001fff007819 */ /* 0x000fc60000011400 */
[----:B0-----:R-:W4:Y:S04]  /*2a700*/  LDL R9, [R1+0x5f0] ;  /* 0x0005f00001097983 */ /* 0x001f280000100800 */
[----:B------:R0:W-:Y:S01]  /*2a710*/  STL [R1+0x340], R0 ;  /* 0x0003400001007387 */ /* 0x0001e20000100800 */
[----:B------:R-:W-:-:S03]  /*2a720*/  SHF.R.S32.HI R20, RZ, 0x1f, R20 ;  /* 0x0000001fff147819 */ /* 0x000fc60000011414 */
[----:B0-----:R-:W4:Y:S04]  /*2a730*/  LDL R0, [R1+0x610] ;  /* 0x0006100001007983 */ /* 0x001f280000100800 */
[----:B------:R0:W-:Y:S01]  /*2a740*/  STL [R1+0x34c], R20 ;  /* 0x00034c1401007387 */ /* 0x0001e20000100800 */
[----:B-----5:R-:W-:-:S05]  /*2a750*/  SHF.R.S32.HI R19, RZ, 0x1f, R19 ;  /* 0x0000001fff137819 */ /* 0x020fca0000011413 */
        /* <DEDUP_REMOVED lines=30> */
[----:B0-----:R-:W-:Y:S02]  /*2a940*/  SHF.R.S32.HI R14, RZ, 0x1f, R29 ;  /* 0x0000001fff0e7819 */ /* 0x001fe4000001141d */
[----:B------:R-:W5:Y:S04]  /*2a950*/  LDL R29, [R1+0x648] ;  /* 0x00064800011d7983 */ /* 0x000f680000100800 */
[----:B------:R2:W-:Y:S04]  /*2a960*/  STL [R1+0x3a0], R13 ;  /* 0x0003a00d01007387 */ /* 0x0005e80000100800 */
[----:B------:R0:W-:Y:S01]  /*2a970*/  STL [R1+0x3a8], R14 ;  /* 0x0003a80e01007387 */ /* 0x0001e20000100800 */
[----:B--2---:R-:W-:-:S03]  /*2a980*/  SHF.R.S32.HI R13, RZ, 0x1f, R2 ;  /* 0x0000001fff0d7819 */ /* 0x004fc60000011402 */
[----:B------:R-:W2:Y:S04]  /*2a990*/  LDL R2, [R1+0x64c] ;  /* 0x00064c0001027983 */ /* 0x000ea80000100800 */
[----:B------:R1:W-:Y:S01]  /*2a9a0*/  STL [R1+0x3ac], R13 ;  /* 0x0003ac0d01007387 */ /* 0x0003e20000100800 */
[----:B0-----:R-:W-:-:S05]  /*2a9b0*/  SHF.R.S32.HI R14, RZ, 0x1f, R12 ;  /* 0x0000001fff0e7819 */ /* 0x001fca000001140c */
[----:B------:R-:W-:Y:S01]  /*2a9c0*/  STL [R1+0x3b0], R14 ;  /* 0x0003b00e01007387 */ /* 0x000fe20000100800 */
[----:B-1----:R-:W-:-:S03]  /*2a9d0*/  SHF.R.S32.HI R13, RZ, 0x1f, R10 ;  /* 0x0000001fff0d7819 */ /* 0x002fc6000001140a */
[----:B------:R-:W2:Y:S04]  /*2a9e0*/  LDL R10, [R1+0x654] ;  /* 0x00065400010a7983 */ /* 0x000ea80000100800 */
[----:B------:R-:W-:Y:S01]  /*2a9f0*/  STL [R1+0x3bc], R13 ;  /* 0x0003bc0d01007387 */ /* 0x000fe20000100800 */
[----:B---3--:R-:W-:-:S03]  /*2aa00*/  SHF.R.S32.HI R12, RZ, 0x1f, R4 ;  /* 0x0000001fff0c7819 */ /* 0x008fc60000011404 */
[----:B------:R-:W3:Y:S04]  /*2aa10*/  LDL R4, [R1+0x674] ;  /* 0x0006740001047983 */ /* 0x000ee80000100800 */
[----:B------:R-:W-:Y:S04]  /*2aa20*/  STL [R1+0x3c4], R12 ;  /* 0x0003c40c01007387 */ /* 0x000fe80000100800 */
[----:B------:R-:W3:Y:S01]  /*2aa30*/  LDL R20, [R1+0x67c] ;  /* 0x00067c0001147983 */ /* 0x000ee20000100800 */
[----:B----4-:R-:W-:-:S05]  /*2aa40*/  SHF.R.S32.HI R9, RZ, 0x1f, R9 ;  /* 0x0000001fff097819 */ /* 0x010fca0000011409 */
[----:B------:R0:W-:Y:S04]  /*2aa50*/  STL [R1+0x3c8], R9 ;  /* 0x0003c80901007387 */ /* 0x0001e80000100800 */
[----:B------:R-:W4:Y:S01]  /*2aa60*/  LDL R19, [R1+0x680] ;  /* 0x0006800001137983 */ /* 0x000f220000100800 */
[----:B------:R-:W-:-:S05]  /*2aa70*/  SHF.R.S32.HI R0, RZ, 0x1f, R0 ;  /* 0x0000001fff007819 */ /* 0x000fca0000011400 */
[----:B------:R1:W-:Y:S04]  /*2aa80*/  STL [R1+0x3d0], R0 ;  /* 0x0003d00001007387 */ /* 0x0003e80000100800 */
[----:B0-----:R-:W4:Y:S04]  /*2aa90*/  LDL R9, [R1+0x688] ;  /* 0x0006880001097983 */ /* 0x001f280000100800 */
[----:B-1----:R-:W4:Y:S01]  /*2aaa0*/  LDL R0, [R1+0x6b0] ;  /* 0x0006b00001007983 */ /* 0x002f220000100800 */
[----:B-----5:R-:W-:Y:S02]  /*2aab0*/  SHF.R.S32.HI R12, RZ, 0x1f, R11 ;  /* 0x0000001fff0c7819 */ /* 0x020fe4000001140b */
[----:B------:R-:W-:-:S02]  /*2aac0*/  SHF.R.S32.HI R11, RZ, 0x1f, R3 ;  /* 0x0000001fff0b7819 */ /* 0x000fc40000011403 */
[----:B------:R-:W5:Y:S04]  /*2aad0*/  LDL R3, [R1+0x6b4] ;  /* 0x0006b40001037983 */ /* 0x000f680000100800 */
[----:B------:R-:W-:Y:S04]  /*2aae0*/  STL [R1+0x3dc], R12 ;  /* 0x0003dc0c01007387 */ /* 0x000fe80000100800 */
[----:B------:R-:W-:Y:S04]  /*2aaf0*/  STL [R1+0x3e0], R11 ;  /* 0x0003e00b01007387 */ /* 0x000fe80000100800 */
[----:B------:R-:W5:Y:S01]  /*2ab00*/  LDL R18, [R1+0x6c0] ;  /* 0x0006c00001127983 */ /* 0x000f620000100800 */
[----:B------:R-:W-:-:S03]  /*2ab10*/  SHF.R.S32.HI R8, RZ, 0x1f, R8 ;  /* 0x0000001fff087819 */ /* 0x000fc60000011408 */
        /* <DEDUP_REMOVED lines=16> */
[----:B0-----:R-:W-:Y:S02]  /*2ac20*/  SHF.R.S32.HI R11, RZ, 0x1f, R29 ;  /* 0x0000001fff0b7819 */ /* 0x001fe4000001141d */
[----:B------:R-:W5:Y:S04]  /*2ac30*/  LDL R29, [R1+0x774] ;  /* 0x00077400011d7983 */ /* 0x000f680000100800 */
[----:B------:R0:W-:Y:S04]  /*2ac40*/  STL [R1+0x3fc], R11 ;  /* 0x0003fc0b01007387 */ /* 0x0001e80000100800 */
[----:B------:R-:W5:Y:S04]  /*2ac50*/  LDL R12, [R1+0x778] ;  /* 0x00077800010c7983 */ /* 0x000f680000100800 */
[----:B0-----:R-:W5:Y:S01]  /*2ac60*/  LDL R11, [R1+0x79c] ;  /* 0x00079c00010b7983 */ /* 0x001f620000100800 */
[----:B--2---:R-:W-:-:S05]  /*2ac70*/  SHF.R.S32.HI R2, RZ, 0x1f, R2 ;  /* 0x0000001fff027819 */ /* 0x004fca0000011402 */
[----:B------:R0:W-:Y:S04]  /*2ac80*/  STL [R1+0x408], R2 ;  /* 0x0004080201007387 */ /* 0x0001e80000100800 */
[----:B0-----:R-:W2:Y:S01]  /*2ac90*/  LDL R2, [R1+0x7a4] ;  /* 0x0007a40001027983 */ /* 0x001ea20000100800 */
[----:B------:R-:W-:-:S05]  /*2aca0*/  SHF.R.S32.HI R10, RZ, 0x1f, R10 ;  /* 0x0000001fff0a7819 */ /* 0x000fca000001140a */
[----:B------:R0:W-:Y:S04]  /*2acb0*/  STL [R1+0x40c], R10 ;  /* 0x00040c0a01007387 */ /* 0x0001e80000100800 */
[----:B0-----:R-:W2:Y:S01]  /*2acc0*/  LDL R10, [R1+0x7a0] ;  /* 0x0007a000010a7983 */ /* 0x001ea20000100800 */
[----:B---3--:R-:W-:-:S05]  /*2acd0*/  SHF.R.S32.HI R4, RZ, 0x1f, R4 ;  /* 0x0000001fff047819 */ /* 0x008fca0000011404 */
[----:B------:R0:W-:Y:S01]  /*2ace0*/  STL [R1+0x414], R4 ;  /* 0x0004140401007387 */ /* 0x0001e20000100800 */
[----:B------:R-:W-:-:S03]  /*2acf0*/  SHF.R.S32.HI R20, RZ, 0x1f, R20 ;  /* 0x0000001fff147819 */ /* 0x000fc60000011414 */
[----:B0-----:R-:W3:Y:S04]  /*2ad00*/  LDL R4, [R1+0x798] ;  /* 0x0007980001047983 */ /* 0x001ee80000100800 */
[----:B------:R0:W-:Y:S01]  /*2ad10*/  STL [R1+0x41c], R20 ;  /* 0x00041c1401007387 */ /* 0x0001e20000100800 */
[----:B----4-:R-:W-:-:S05]  /*2ad20*/  SHF.R.S32.HI R19, RZ, 0x1f, R19 ;  /* 0x0000001fff137819 */ /* 0x010fca0000011413 */
[----:B------:R1:W-:Y:S01]  /*2ad30*/  STL [R1+0x424], R19 ;  /* 0x0004241301007387 */ /* 0x0003e20000100800 */
[----:B0-----:R-:W-:-:S03]  /*2ad40*/  SHF.R.S32.HI R20, RZ, 0x1f, R9 ;  /* 0x0000001fff147819 */ /* 0x001fc60000011409 */
[----:B------:R-:W4:Y:S01]  /*2ad50*/  LDL R9, [R1+0x794] ;  /* 0x0007940001097983 */ /* 0x000f220000100800 */
[----:B-1----:R-:W-:-:S03]  /*2ad60*/  SHF.R.S32.HI R19, RZ, 0x1f, R0 ;  /* 0x0000001fff137819 */ /* 0x002fc60000011400 */
[----:B------:R5:W-:Y:S04]  /*2ad70*/  STL [R1+0x428], R20 ;  /* 0x0004281401007387 */ /* 0x000be80000100800 */
[----:B------:R-:W4:Y:S04]  /*2ad80*/  LDL R0, [R1+0x790] ;  /* 0x0007900001007983 */ /* 0x000f280000100800 */
[----:B------:R0:W-:Y:S01]  /*2ad90*/  STL [R1+0x42c], R19 ;  /* 0x00042c1301007387 */ /* 0x0001e20000100800 */
[----:B-----5:R-:W-:-:S03]  /*2ada0*/  SHF.R.S32.HI R20, RZ, 0x1f, R3 ;  /* 0x0000001fff147819 */ /* 0x020fc60000011403 */
[----:B------:R-:W5:Y:S04]  /*2adb0*/  LDL R3, [R1+0x78c] ;  /* 0x00078c0001037983 */ /* 0x000f680000100800 */
[----:B------:R-:W-:Y:S01]  /*2adc0*/  STL [R1+0x438], R20 ;  /* 0x0004381401007387 */ /* 0x000fe20000100800 */
[----:B0-----:R-:W-:Y:S02]  /*2add0*/  SHF.R.S32.HI R19, RZ, 0x1f, R18 ;  /* 0x0000001fff137819 */ /* 0x001fe40000011412 */
        /* <DEDUP_REMOVED lines=11> */
[----:B------:R-:W5:Y:S04]  /*2ae90*/  LDL R5, [R1+0x784] ;  /* 0x0007840001057983 */ /* 0x000f680000100800 */
[----:B------:R-:W-:Y:S01]  /*2aea0*/  STL [R1+0x45c], R16 ;  /* 0x00045c1001007387 */ /* 0x000fe20000100800 */
[----:B-1----:R-:W-:Y:S02]  /*2aeb0*/  SHF.R.S32.HI R15, RZ, 0x1f, R14 ;  /* 0x0000001fff0f7819 */ /* 0x002fe4000001140e */
[----:B------:R-:W-:Y:S02]  /*2aec0*/  SHF.R.S32.HI R14, RZ, 0x1f, R6 ;  /* 0x0000001fff0e7819 */ /* 0x000fe40000011406 */
        /* <DEDUP_REMOVED lines=8> */
[----:B0-----:R-:W-:-:S03]  /*2af50*/  SHF.R.S32.HI R13, RZ, 0x1f, R29 ;  /* 0x0000001fff0d7819 */ /* 0x001fc6000001141d */
[----:B------:R-:W5:Y:S01]  /*2af60*/  LDL R29, [R1+0x770] ;  /* 0x00077000011d7983 */ /* 0x000f620000100800 */
[----:B-1----:R-:W-:-:S03]  /*2af70*/  SHF.R.S32.HI R14, RZ, 0x1f, R12 ;  /* 0x0000001fff0e7819 */ /* 0x002fc6000001140c */
[----:B------:R0:W-:Y:S04]  /*2af80*/  STL [R1+0x480], R13 ;  /* 0x0004800d01007387 */ /* 0x0001e80000100800 */
[----:B------:R-:W-:Y:S01]  /*2af90*/  STL [R1+0x484], R14 ;  /* 0x0004840e01007387 */ /* 0x000fe20000100800 */
[----:B0-----:R-:W-:-:S03]  /*2afa0*/  SHF.R.S32.HI R13, RZ, 0x1f, R11 ;  /* 0x0000001fff0d7819 */ /* 0x001fc6000001140b */
[----:B------:R-:W5:Y:S04]  /*2afb0*/  LDL R11, [R1+0x76c] ;  /* 0x00076c00010b7983 */ /* 0x000f680000100800 */
[----:B------:R-:W-:Y:S01]  /*2afc0*/  STL [R1+0x488], R13 ;  /* 0x0004880d01007387 */ /* 0x000fe20000100800 */
[----:B--2---:R-:W-:-:S03]  /*2afd0*/  SHF.R.S32.HI R12, RZ, 0x1f, R2 ;  /* 0x0000001fff0c7819 */ /* 0x004fc60000011402 */
[----:B------:R-:W2:Y:S04]  /*2afe0*/  LDL R2, [R1+0x768] ;  /* 0x0007680001027983 */ /* 0x000ea80000100800 */
[----:B------:R-:W-:Y:S04]  /*2aff0*/  STL [R1+0x490], R12 ;  /* 0x0004900c01007387 */ /* 0x000fe80000100800 */
[----:B------:R-:W2:Y:S01]  /*2b000*/  LDL R20, [R1+0x764] ;  /* 0x0007640001147983 */ /* 0x000ea20000100800 */
[----:B------:R-:W-:-:S05]  /*2b010*/  SHF.R.S32.HI R10, RZ, 0x1f, R10 ;  /* 0x0000001fff0a7819 */ /* 0x000fca000001140a */
[----:B------:R0:W-:Y:S04]  /*2b020*/  STL [R1+0x494], R10 ;  /* 0x0004940a01007387 */ /* 0x0001e80000100800 */
[----:B------:R-:W2:Y:S01]  /*2b030*/  LDL R19, [R1+0x760] ;  /* 0x0007600001137983 */ /* 0x000ea20000100800 */
[----:B---3--:R-:W-:-:S05]  /*2b040*/  SHF.R.S32.HI R4, RZ, 0x1f, R4 ;  /* 0x0000001fff047819 */ /* 0x008fca0000011404 */
[----:B------:R1:W-:Y:S04]  /*2b050*/  STL [R1+0x498], R4 ;  /* 0x0004980401007387 */ /* 0x0003e80000100800 */
[----:B0-----:R-:W3:Y:S04]  /*2b060*/  LDL R10, [R1+0x75c] ;  /* 0x00075c00010a7983 */ /* 0x001ee80000100800 */
[----:B-1----:R-:W3:Y:S01]  /*2b070*/  LDL R4, [R1+0x758] ;  /* 0x0007580001047983 */ /* 0x002ee20000100800 */
[----:B----4-:R-:W-:Y:S02]  /*2b080*/  SHF.R.S32.HI R12, RZ, 0x1f, R9 ;  /* 0x0000001fff0c7819 */ /* 0x010fe40000011409 */
[----:B------:R-:W-:-:S02]  /*2b090*/  SHF.R.S32.HI R9, RZ, 0x1f, R0 ;  /* 0x0000001fff097819 */ /* 0x000fc40000011400 */
[----:B------:R-:W4:Y:S04]  /*2b0a0*/  LDL R0, [R1+0x754] ;  /* 0x0007540001007983 */ /* 0x000f280000100800 */
[----:B------:R-:W-:Y:S04]  /*2b0b0*/  STL [R1+0x4a0], R12 ;  /* 0x0004a00c01007387 */ /* 0x000fe80000100800 */
[----:B------:R-:W-:Y:S04]  /*2b0c0*/  STL [R1+0x4a8], R9 ;  /* 0x0004a80901007387 */ /* 0x000fe80000100800 */
[----:B------:R-:W4:Y:S01]  /*2b0d0*/  LDL R18, [R1+0x750] ;  /* 0x0007500001127983 */ /* 0x000f220000100800 */
[----:B-----5:R-:W-:-:S03]  /*2b0e0*/  SHF.R.S32.HI R3, RZ, 0x1f, R3 ;  /* 0x0000001fff037819 */ /* 0x020fc60000011403 */
        /* <DEDUP_REMOVED lines=19> */
[----:B------:R-:W5:Y:S01]  /*2b220*/  LDL R12, [R1+0x720] ;  /* 0x00072000010c7983 */ /* 0x000f620000100800 */
[----:B------:R-:W-:-:S03]  /*2b230*/  SHF.R.S32.HI R29, RZ, 0x1f, R29 ;  /* 0x0000001fff1d7819 */ /* 0x000fc6000001141d */
[----:B0-----:R-:W5:Y:S04]  /*2b240*/  LDL R9, [R1+0x71c] ;  /* 0x00071c0001097983 */ /* 0x001f680000100800 */
[----:B------:R0:W-:Y:S04]  /*2b250*/  STL [R1+0x4e4], R29 ;  /* 0x0004e41d01007387 */ /* 0x0001e80000100800 */
[----:B0-----:R-:W5:Y:S01]  /*2b260*/  LDL R29, [R1+0x710] ;  /* 0x00071000011d7983 */ /* 0x001f620000100800 */
[----:B------:R-:W-:-:S05]  /*2b270*/  SHF.R.S32.HI R11, RZ, 0x1f, R11 ;  /* 0x0000001fff0b7819 */ /* 0x000fca000001140b */
[----:B------:R0:W-:Y:S04]  /*2b280*/  STL [R1+0x4e8], R11 ;  /* 0x0004e80b01007387 */ /* 0x0001e80000100800 */
[----:B0-----:R-:W5:Y:S01]  /*2b290*/  LDL R11, [R1+0x70c] ;  /* 0x00070c00010b7983 */ /* 0x001f620000100800 */
[----:B--2---:R-:W-:-:S05]  /*2b2a0*/  SHF.R.S32.HI R2, RZ, 0x1f, R2 ;  /* 0x0000001fff027819 */ /* 0x004fca0000011402 */
[----:B------:R0:W-:Y:S01]  /*2b2b0*/  STL [R1+0x4ec], R2 ;  /* 0x0004ec0201007387 */ /* 0x0001e20000100800 */
[----:B------:R-:W-:-:S03]  /*2b2c0*/  SHF.R.S32.HI R20, RZ, 0x1f, R20 ;  /* 0x0000001fff147819 */ /* 0x000fc60000011414 */
[----:B0-----:R-:W2:Y:S04]  /*2b2d0*/  LDL R2, [R1+0x708] ;  /* 0x0007080001027983 */ /* 0x001ea80000100800 */
[----:B------:R3:W-:Y:S01]  /*2b2e0*/  STL [R1+0x4f0], R20 ;  /* 0x0004f01401007387 */ /* 0x0007e20000100800 */
[----:B------:R-:W-:-:S05]  /*2b2f0*/  SHF.R.S32.HI R19, RZ, 0x1f, R19 ;  /* 0x0000001fff137819 */ /* 0x000fca0000011413 */
[----:B------:R0:W-:Y:S01]  /*2b300*/  STL [R1+0x4f4], R19 ;  /* 0x0004f41301007387 */ /* 0x0001e20000100800 */
[----:B---3--:R-:W-:-:S03]  /*2b310*/  SHF.R.S32.HI R20, RZ, 0x1f, R10 ;  /* 0x0000001fff147819 */ /* 0x008fc6000001140a */
[----:B------:R-:W3:Y:S01]  /*2b320*/  LDL R10, [R1+0x704] ;  /* 0x00070400010a7983 */ /* 0x000ee20000100800 */
[----:B0-----:R-:W-:-:S03]  /*2b330*/  SHF.R.S32.HI R19, RZ, 0x1f, R4 ;  /* 0x0000001fff137819 */ /* 0x001fc60000011404 */
[----:B------:R4:W-:Y:S04]  /*2b340*/  STL [R1+0x4fc], R20 ;  /* 0x0004fc1401007387 */ /* 0x0009e80000100800 */
[----:B------:R-:W3:Y:S04]  /*2b350*/  LDL R4, [R1+0x700] ;  /* 0x0007000001047983 */ /* 0x000ee80000100800 */
[----:B------:R0:W-:Y:S01]  /*2b360*/  STL [R1+0x500], R19 ;  /* 0x0005001301007387 */ /* 0x0001e20000100800 */
[----:B----4-:R-:W-:-:S03]  /*2b370*/  SHF.R.S32.HI R20, RZ, 0x1f, R0 ;  /* 0x0000001fff147819 */ /* 0x010fc60000011400 */
[----:B------:R-:W4:Y:S04]  /*2b380*/  LDL R0, [R1+0x6fc] ;  /* 0x0006fc0001007983 */ /* 0x000f280000100800 */
[----:B------:R-:W-:Y:S01]  /*2b390*/  STL [R1+0x504], R20 ;  /* 0x0005041401007387 */ /* 0x000fe20000100800 */
[----:B0-----:R-:W-:Y:S02]  /*2b3a0*/  SHF.R.S32.HI R19, RZ, 0x1f, R18 ;  /* 0x0000001fff137819 */ /* 0x001fe40000011412 */
[----:B-----5:R-:W-:-:S03]  /*2b3b0*/  SHF.R.S32.HI R18, RZ, 0x1f, R17 ;  /* 0x0000001fff127819 */ /* 0x020fc60000011411 */
        /* <DEDUP_REMOVED lines=23> */
[----:B------:R-:W5:Y:S04]  /*2b530*/  LDL R7, [R1+0x6e8] ;  /* 0x0006e80001077983 */ /* 0x000f680000100800 */
[----:B------:R0:W-:Y:S01]  /*2b540*/  STL [R1+0x550], R13 ;  /* 0x0005500d01007387 */ /* 0x0001e20000100800 */
[----:B-1----:R-:W-:-:S05]  /*2b550*/  SHF.R.S32.HI R14, RZ, 0x1f, R12 ;  /* 0x0000001fff0e7819 */ /* 0x002fca000001140c */
[----:B------:R-:W-:Y:S01]  /*2b560*/  STL [R1+0x558], R14 ;  /* 0x0005580e01007387 */ /* 0x000fe20000100800 */
[----:B0-----:R-:W-:-:S03]  /*2b570*/  SHF.R.S32.HI R13, RZ, 0x1f, R9 ;  /* 0x0000001fff0d7819 */ /* 0x001fc60000011409 */
        /* <DEDUP_REMOVED lines=9> */
[----:B--2---:R-:W-:-:S05]  /*2b610*/  SHF.R.S32.HI R2, RZ, 0x1f, R2 ;  /* 0x0000001fff027819 */ /* 0x004fca0000011402 */
[----:B------:R1:W-:Y:S04]  /*2b620*/  STL [R1+0x570], R2 ;  /* 0x0005700201007387 */ /* 0x0003e80000100800 */
[----:B0-----:R-:W2:Y:S04]  /*2b630*/  LDL R11, [R1+0x6b8] ;  /* 0x0006b800010b7983 */ /* 0x001ea80000100800 */
[----:B-1----:R-:W2:Y:S01]  /*2b640*/  LDL R2, [R1+0x6ac] ;  /* 0x0006ac0001027983 */ /* 0x002ea20000100800 */
[----:B---3--:R-:W-:Y:S02]  /*2b650*/  SHF.R.S32.HI R12, RZ, 0x1f, R10 ;  /* 0x0000001fff0c7819 */ /* 0x008fe4000001140a */
[----:B------:R-:W-:-:S02]  /*2b660*/  SHF.R.S32.HI R10, RZ, 0x1f, R4 ;  /* 0x0000001fff0a7819 */ /* 0x000fc40000011404 */
[----:B------:R-:W3:Y:S04]  /*2b670*/  LDL R4, [R1+0x6a8] ;  /* 0x0006a80001047983 */ /* 0x000ee80000100800 */
[----:B------:R-:W-:Y:S04]  /*2b680*/  STL [R1+0x574], R12 ;  /* 0x0005740c01007387 */ /* 0x000fe80000100800 */
[----:B------:R-:W-:Y:S04]  /*2b690*/  STL [R1+0x57c], R10 ;  /* 0x00057c0a01007387 */ /* 0x000fe80000100800 */
[----:B------:R-:W3:Y:S01]  /*2b6a0*/  LDL R18, [R1+0x6a4] ;  /* 0x0006a40001127983 */ /* 0x000ee20000100800 */
[----:B----4-:R-:W-:-:S03]  /*2b6b0*/  SHF.R.S32.HI R0, RZ, 0x1f, R0 ;  /* 0x0000001fff007819 */ /* 0x010fc60000011400 */
[----:B------:R-:W4:Y:S04]  /*2b6c0*/  LDL R17, [R1+0x6a0] ;  /* 0x0006a00001117983 */ /* 0x000f280000100800 */
[----:B------:R0:W-:Y:S04]  /*2b6d0*/  STL [R1+0x588], R0 ;  /* 0x0005880001007387 */ /* 0x0001e80000100800 */
[----:B------:R-:W4:Y:S04]  /*2b6e0*/  LDL R16, [R1+0x69c] ;  /* 0x00069c0001107983 */ /* 0x000f280000100800 */
[----:B------:R-:W4:Y:S04]  /*2b6f0*/  LDL R15, [R1+0x698] ;  /* 0x00069800010f7983 */ /* 0x000f280000100800 */
[----:B0-----:R-:W4:Y:S01]  /*2b700*/  LDL R0, [R1+0x694] ;  /* 0x0006940001007983 */ /* 0x001f220000100800 */
[----:B-----5:R-:W-:-:S03]  /*2b710*/  SHF.R.S32.HI R12, RZ, 0x1f, R3 ;  /* 0x0000001fff0c7819 */ /* 0x020fc60000011403 */
        /* <DEDUP_REMOVED lines=24> */
[----:B0-----:R-:W5:Y:S04]  /*2b8a0*/  LDL R29, [R1+0x658] ;  /* 0x00065800011d7983 */ /* 0x001f680000100800 */
[----:B------:R2:W-:Y:S01]  /*2b8b0*/  STL [R1+0x5bc], R20 ;  /* 0x0005bc1401007387 */ /* 0x0005e20000100800 */
[----:B------:R-:W-:-:S05]  /*2b8c0*/  SHF.R.S32.HI R19, RZ, 0x1f, R19 ;  /* 0x0000001fff137819 */ /* 0x000fca0000011413 */
[----:B------:R0:W-:Y:S01]  /*2b8d0*/  STL [R1+0x5c4], R19 ;  /* 0x0005c41301007387 */ /* 0x0001e20000100800 */
[----:B--2---:R-:W-:-:S03]  /*2b8e0*/  SHF.R.S32.HI R20, RZ, 0x1f, R11 ;  /* 0x0000001fff147819 */ /* 0x004fc6000001140b */
[----:B------:R-:W2:Y:S01]  /*2b8f0*/  LDL R11, [R1+0x650] ;  /* 0x00065000010b7983 */ /* 0x000ea20000100800 */
[----:B0-----:R-:W-:-:S03]  /*2b900*/  SHF.R.S32.HI R19, RZ, 0x1f, R2 ;  /* 0x0000001fff137819 */ /* 0x001fc60000011402 */
[----:B------:R3:W-:Y:S04]  /*2b910*/  STL [R1+0x5c8], R20 ;  /* 0x0005c81401007387 */ /* 0x0007e80000100800 */
[----:B------:R-:W2:Y:S04]  /*2b920*/  LDL R2, [R1+0x644] ;  /* 0x0006440001027983 */ /* 0x000ea80000100800 */
[----:B------:R0:W-:Y:S01]  /*2b930*/  STL [R1+0x5d4], R19 ;  /* 0x0005d41301007387 */ /* 0x0001e20000100800 */
[----:B---3--:R-:W-:-:S03]  /*2b940*/  SHF.R.S32.HI R20, RZ, 0x1f, R4 ;  /* 0x0000001fff147819 */ /* 0x008fc60000011404 */
[----:B------:R-:W3:Y:S04]  /*2b950*/  LDL R4, [R1+0x640] ;  /* 0x0006400001047983 */ /* 0x000ee80000100800 */
[----:B------:R-:W-:Y:S01]  /*2b960*/  STL [R1+0x5d8], R20 ;  /* 0x0005d81401007387 */ /* 0x000fe20000100800 */
[----:B0-----:R-:W-:Y:S02]  /*2b970*/  SHF.R.S32.HI R19, RZ, 0x1f, R18 ;  /* 0x0000001fff137819 */ /* 0x001fe40000011412 */
[----:B----4-:R-:W-:-:S03]  /*2b980*/  SHF.R.S32.HI R18, RZ, 0x1f, R17 ;  /* 0x0000001fff127819 */ /* 0x010fc60000011411 */
[----:B------:R-:W-:Y:S01]  /*2b990*/  STL [R1+0x5dc], R19 ;  /* 0x0005dc1301007387 */ /* 0x000fe20000100800 */
[----:B------:R-:W-:-:S03]  /*2b9a0*/  SHF.R.S32.HI R17, RZ, 0x1f, R16 ;  /* 0x0000001fff117819 */ /* 0x000fc60000011410 */
[----:B------:R-:W-:Y:S01]  /*2b9b0*/  STL [R1+0x5e0], R18 ;  /* 0x0005e01201007387 */ /* 0x000fe20000100800 */
[----:B------:R-:W-:-:S03]  /*2b9c0*/  SHF.R.S32.HI R16, RZ, 0x1f, R15 ;  /* 0x0000001fff107819 */ /* 0x000fc6000001140f */
[----:B------:R-:W-:Y:S01]  /*2b9d0*/  STL [R1+0x5e8], R17 ;  /* 0x0005e81101007387 */ /* 0x000fe20000100800 */
[----:B------:R-:W-:-:S03]  /*2b9e0*/  SHF.R.S32.HI R15, RZ, 0x1f, R0 ;  /* 0x0000001fff0f7819 */ /* 0x000fc60000011400 */
[----:B------:R-:W4:Y:S04]  /*2b9f0*/  LDL R0, [R1+0x634] ;  /* 0x0006340001007983 */ /* 0x000f280000100800 */
[----:B------:R5:W-:Y:S04]  /*2ba00*/  STL [R1+0x5f4], R16 ;  /* 0x0005f41001007387 */ /* 0x000be80000100800 */
[----:B------:R0:W-:Y:S01]  /*2ba10*/  STL [R1+0x5f8], R15 ;  /* 0x0005f80f01007387 */ /* 0x0001e20000100800 */
[----:B-----5:R-:W-:-:S03]  /*2ba20*/  SHF.R.S32.HI R16, RZ, 0x1f, R3 ;  /* 0x0000001fff107819 */ /* 0x020fc60000011403 */
[----:B------:R-:W5:Y:S04]  /*2ba30*/  LDL R3, [R1+0x628] ;  /* 0x0006280001037983 */ /* 0x000f680000100800 */
[----:B------:R-:W-:Y:S01]  /*2ba40*/  STL [R1+0x5fc], R16 ;  /* 0x0005fc1001007387 */ /* 0x000fe20000100800 */
[----:B0-----:R-:W-:Y:S02]  /*2ba50*/  SHF.R.S32.HI R15, RZ, 0x1f, R14 ;  /* 0x0000001fff0f7819 */ /* 0x001fe4000001140e */
        /* <DEDUP_REMOVED lines=19> */
[----:B------:R0:W-:Y:S04]  /*2bb90*/  STL [R1+0x7a8], R12 ;  /* 0x0007a80c01007387 */ /* 0x0001e80000100800 */
[----:B------:R-:W5:Y:S01]  /*2bba0*/  LDL R20, [R1+0x7cc] ;  /* 0x0007cc0001147983 */ /* 0x000f620000100800 */
[----:B0-----:R-:W-:-:S05]  /*2bbb0*/  SHF.R.S32.HI R12, RZ, 0x1f, R9 ;  /* 0x0000001fff0c7819 */ /* 0x001fca0000011409 */
[----:B------:R-:W-:Y:S04]  /*2bbc0*/  STL [R1+0x7b4], R12 ;  /* 0x0007b40c01007387 */ /* 0x000fe80000100800 */
[----:B------:R-:W5:Y:S01]  /*2bbd0*/  LDL R19, [R1+0x7d4] ;  /* 0x0007d40001137983 */ /* 0x000f620000100800 */
[----:B------:R-:W-:-:S05]  /*2bbe0*/  SHF.R.S32.HI R9, RZ, 0x1f, R29 ;  /* 0x0000001fff097819 */ /* 0x000fca000001141d */
[----:B------:R0:W-:Y:S04]  /*2bbf0*/  STL [R1+0x7bc], R9 ;  /* 0x0007bc0901007387 */ /* 0x0001e80000100800 */
[----:B------:R-:W5:Y:S04]  /*2bc00*/  LDL R29, [R1+0x7e0] ;  /* 0x0007e000011d7983 */ /* 0x000f680000100800 */
[----:B0-----:R-:W5:Y:S01]  /*2bc10*/  LDL R9, [R1+0x7d8] ;  /* 0x0007d80001097983 */ /* 0x001f620000100800 */
[----:B--2---:R-:W-:Y:S02]  /*2bc20*/  SHF.R.S32.HI R12, RZ, 0x1f, R11 ;  /* 0x0000001fff0c7819 */ /* 0x004fe4000001140b */
[----:B------:R-:W-:-:S02]  /*2bc30*/  SHF.R.S32.HI R11, RZ, 0x1f, R2 ;  /* 0x0000001fff0b7819 */ /* 0x000fc40000011402 */
[----:B------:R-:W2:Y:S04]  /*2bc40*/  LDL R2, [R1+0x7e4] ;  /* 0x0007e40001027983 */ /* 0x000ea80000100800 */
[----:B------:R-:W-:Y:S04]  /*2bc50*/  STL [R1+0x7c8], R12 ;  /* 0x0007c80c01007387 */ /* 0x000fe80000100800 */
[----:B------:R-:W-:Y:S04]  /*2bc60*/  STL [R1+0x7d0], R11 ;  /* 0x0007d00b01007387 */ /* 0x000fe80000100800 */
[----:B------:R-:W2:Y:S04]  /*2bc70*/  LDL R18, [R1+0x7ec] ;  /* 0x0007ec0001127983 */ /* 0x000ea80000100800 */
[----:B------:R-:W2:Y:S01]  /*2bc80*/  LDL R17, [R1+0x7f0] ;  /* 0x0007f00001117983 */ /* 0x000ea20000100800 */
[----:B---3--:R-:W-:-:S05]  /*2bc90*/  SHF.R.S32.HI R4, RZ, 0x1f, R4 ;  /* 0x0000001fff047819 */ /* 0x008fca0000011404 */
[----:B------:R0:W-:Y:S04]  /*2bca0*/  STL [R1+0x7dc], R4 ;  /* 0x0007dc0401007387 */ /* 0x0001e80000100800 */
[----:B------:R-:W3:Y:S04]  /*2bcb0*/  LDL R16, [R1+0x7f8] ;  /* 0x0007f80001107983 */ /* 0x000ee80000100800 */
[----:B------:R-:W3:Y:S04]  /*2bcc0*/  LDL R15, [R1+0x800] ;  /* 0x00080000010f7983 */ /* 0x000ee80000100800 */
[----:B0-----:R-:W3:Y:S01]  /*2bcd0*/  LDL R4, [R1+0x804] ;  /* 0x0008040001047983 */ /* 0x001ee20000100800 */
[----:B----4-:R-:W-:-:S03]  /*2bce0*/  SHF.R.S32.HI R12, RZ, 0x1f, R0 ;  /* 0x0000001fff0c7819 */ /* 0x010fc60000011400 */
[----:B------:R-:W4:Y:S04]  /*2bcf0*/  LDL R0, [R1+0x80c] ;  /* 0x00080c0001007983 */ /* 0x000f280000100800 */
[----:B------:R-:W-:Y:S04]  /*2bd00*/  STL [R1+0x7e8], R12 ;  /* 0x0007e80c01007387 */ /* 0x000fe80000100800 */
[----:B------:R-:W4:Y:S01]  /*2bd10*/  LDL R14, [R1+0x810] ;  /* 0x00081000010e7983 */ /* 0x000f220000100800 */
[----:B-----5:R-:W-:-:S03]  /*2bd20*/  SHF.R.S32.HI R11, RZ, 0x1f, R3 ;  /* 0x0000001fff0b7819 */ /* 0x020fc60000011403 */
        /* <DEDUP_REMOVED lines=21> */
[----:B------:R-:W-:Y:S01]  /*2be80*/  STL [R1+0x834], R20 ;  /* 0x0008341401007387 */ /* 0x000fe20000100800 */
[----:B------:R-:W-:-:S05]  /*2be90*/  SHF.R.S32.HI R19, RZ, 0x1f, R19 ;  /* 0x0000001fff137819 */ /* 0x000fca0000011413 */
[----:B------:R0:W-:Y:S02]  /*2bea0*/  STL [R1+0x840], R19 ;  /* 0x0008401301007387 */ /* 0x0001e40000100800 */
[----:B0-----:R-:W-:Y:S02]  /*2beb0*/  SHF.R.S32.HI R19, RZ, 0x1f, R29 ;  /* 0x0000001fff137819 */ /* 0x001fe4000001141d */
[----:B------:R-:W-:Y:S02]  /*2bec0*/  SHF.R.S32.HI R20, RZ, 0x1f, R9 ;  /* 0x0000001fff147819 */ /* 0x000fe40000011409 */
[----:B------:R-:W5:Y:S04]  /*2bed0*/  LDL R9, [R1+0x850] ;  /* 0x0008500001097983 */ /* 0x000f680000100800 */
[----:B------:R2:W-:Y:S04]  /*2bee0*/  STL [R1+0x848], R20 ;  /* 0x0008481401007387 */ /* 0x0005e80000100800 */
[----:B------:R-:W5:Y:S04]  /*2bef0*/  LDL R29, [R1+0x858] ;  /* 0x00085800011d7983 */ /* 0x000f680000100800 */
[----:B------:R0:W-:Y:S01]  /*2bf00*/  STL [R1+0x854], R19 ;  /* 0x0008541301007387 */ /* 0x0001e20000100800 */
[----:B--2---:R-:W-:-:S03]  /*2bf10*/  SHF.R.S32.HI R20, RZ, 0x1f, R2 ;  /* 0x0000001fff147819 */ /* 0x004fc60000011402 */
[----:B------:R-:W2:Y:S04]  /*2bf20*/  LDL R2, [R1+0x85c] ;  /* 0x00085c0001027983 */ /* 0x000ea80000100800 */
[----:B------:R-:W-:Y:S01]  /*2bf30*/  STL [R1+0x860], R20 ;  /* 0x0008601401007387 */ /* 0x000fe20000100800 */
[----:B0-----:R-:W-:Y:S02]  /*2bf40*/  SHF.R.S32.HI R19, RZ, 0x1f, R18 ;  /* 0x0000001fff137819 */ /* 0x001fe40000011412 */
[----:B------:R-:W-:-:S03]  /*2bf50*/  SHF.R.S32.HI R18, RZ, 0x1f, R17 ;  /* 0x0000001fff127819 */ /* 0x000fc60000011411 */
[----:B------:R-:W-:Y:S04]  /*2bf60*/  STL [R1+0x868], R19 ;  /* 0x0008681301007387 */ /* 0x000fe80000100800 */
[----:B------:R-:W-:Y:S01]  /*2bf70*/  STL [R1+0x874], R18 ;  /* 0x0008741201007387 */ /* 0x000fe20000100800 */
[----:B---3--:R-:W-:Y:S02]  /*2bf80*/  SHF.R.S32.HI R17, RZ, 0x1f, R16 ;  /* 0x0000001fff117819 */ /* 0x008fe40000011410 */
[----:B------:R-:W-:-:S03]  /*2bf90*/  SHF.R.S32.HI R16, RZ, 0x1f, R15 ;  /* 0x0000001fff107819 */ /* 0x000fc6000001140f */
[----:B------:R-:W-:Y:S01]  /*2bfa0*/  STL [R1+0x880], R17 ;  /* 0x0008801101007387 */ /* 0x000fe20000100800 */
[----:B------:R-:W-:-:S03]  /*2bfb0*/  SHF.R.S32.HI R15, RZ, 0x1f, R4 ;  /* 0x0000001fff0f7819 */ /* 0x000fc60000011404 */
[----:B------:R-:W3:Y:S04]  /*2bfc0*/  LDL R4, [R1+0x864] ;  /* 0x0008640001047983 */ /* 0x000ee80000100800 */
[----:B------:R4:W-:Y:S04]  /*2bfd0*/  STL [R1+0x888], R16 ;  /* 0x0008881001007387 */ /* 0x0009e80000100800 */
[----:B------:R0:W-:Y:S01]  /*2bfe0*/  STL [R1+0x894], R15 ;  /* 0x0008940f01007387 */ /* 0x0001e20000100800 */
[----:B----4-:R-:W-:-:S03]  /*2bff0*/  SHF.R.S32.HI R16, RZ, 0x1f, R0 ;  /* 0x0000001fff107819 */ /* 0x010fc60000011400 */
[----:B------:R-:W4:Y:S04]  /*2c000*/  LDL R0, [R1+0x86c] ;  /* 0x00086c0001007983 */ /* 0x000f280000100800 */
[----:B------:R-:W-:Y:S01]  /*2c010*/  STL [R1+0x8a0], R16 ;  /* 0x0008a01001007387 */ /* 0x000fe20000100800 */
[----:B0-----:R-:W-:Y:S02]  /*2c020*/  SHF.R.S32.HI R15, RZ, 0x1f, R14 ;  /* 0x0000001fff0f7819 */ /* 0x001fe4000001140e */
[----:B-----5:R-:W-:Y:S02]  /*2c030*/  SHF.R.S32.HI R14, RZ, 0x1f, R3 ;  /* 0x0000001fff0e7819 */ /* 0x020fe40000011403 */
        /* <DEDUP_REMOVED lines=31> */
[----:B------:R-:W-:Y:S04]  /*2c230*/  STL [R1+0x920], R9 ;  /* 0x0009200901007387 */ /* 0x000fe80000100800 */
[----:B------:R-:W5:Y:S04]  /*2c240*/  LDL R18, [R1+0x8b0] ;  /* 0x0008b00001127983 */ /* 0x000f680000100800 */
[----:B------:R-:W5:Y:S01]  /*2c250*/  LDL R17, [R1+0x8b8] ;  /* 0x0008b80001117983 */ /* 0x000f620000100800 */
[----:B--2---:R-:W-:-:S05]  /*2c260*/  SHF.R.S32.HI R2, RZ, 0x1f, R2 ;  /* 0x0000001fff027819 */ /* 0x004fca0000011402 */
[----:B------:R0:W-:Y:S04]  /*2c270*/  STL [R1+0x92c], R2 ;  /* 0x00092c0201007387 */ /* 0x0001e80000100800 */
[----:B------:R-:W2:Y:S04]  /*2c280*/  LDL R16, [R1+0x8bc] ;  /* 0x0008bc0001107983 */ /* 0x000ea80000100800 */
[----:B------:R-:W2:Y:S04]  /*2c290*/  LDL R15, [R1+0x8c4] ;  /* 0x0008c400010f7983 */ /* 0x000ea80000100800 */
[----:B0-----:R-:W2:Y:S01]  /*2c2a0*/  LDL R2, [R1+0x8c8] ;  /* 0x0008c80001027983 */ /* 0x001ea20000100800 */
[----:B---3--:R-:W-:-:S03]  /*2c2b0*/  SHF.R.S32.HI R12, RZ, 0x1f, R4 ;  /* 0x0000001fff0c7819 */ /* 0x008fc60000011404 */
[----:B------:R-:W3:Y:S04]  /*2c2c0*/  LDL R4, [R1+0x8d0] ;  /* 0x0008d00001047983 */ /* 0x000ee80000100800 */
[----:B------:R-:W-:Y:S04]  /*2c2d0*/  STL [R1+0x938], R12 ;  /* 0x0009380c01007387 */ /* 0x000fe80000100800 */
[----:B------:R-:W3:Y:S01]  /*2c2e0*/  LDL R14, [R1+0x8d8] ;  /* 0x0008d800010e7983 */ /* 0x000ee20000100800 */
[----:B----4-:R-:W-:-:S03]  /*2c2f0*/  SHF.R.S32.HI R9, RZ, 0x1f, R0 ;  /* 0x0000001fff097819 */ /* 0x010fc60000011400 */
[----:B------:R-:W4:Y:S04]  /*2c300*/  LDL R0, [R1+0x8dc] ;  /* 0x0008dc0001007983 */ /* 0x000f280000100800 */
[----:B------:R5:W-:Y:S04]  /*2c310*/  STL [R1+0x940], R9 ;  /* 0x0009400901007387 */ /* 0x000be80000100800 */
[----:B------:R-:W4:Y:S01]  /*2c320*/  LDL R13, [R1+0x8e4] ;  /* 0x0008e400010d7983 */ /* 0x000f220000100800 */
[----:B-----5:R-:W-:-:S03]  /*2c330*/  SHF.R.S32.HI R9, RZ, 0x1f, R3 ;  /* 0x0000001fff097819 */ /* 0x020fc60000011403 */
[----:B------:R-:W5:Y:S04]  /*2c340*/  LDL R3, [R1+0x8e8] ;  /* 0x0008e80001037983 */ /* 0x000f680000100800 */
[----:B------:R0:W-:Y:S04]  /*2c350*/  STL [R1+0x94c], R9 ;  /* 0x00094c0901007387 */ /* 0x0001e80000100800 */
[----:B0-----:R-:W5:Y:S01]  /*2c360*/  LDL R9, [R1+0x8f0] ;  /* 0x0008f00001097983 */ /* 0x001f620000100800 */
[----:B------:R-:W-:-:S05]  /*2c370*/  SHF.R.S32.HI R8, RZ, 0x1f, R8 ;  /* 0x0000001fff087819 */ /* 0x000fca0000011408 */
[----:B------:R0:W-:Y:S04]  /*2c380*/  STL [R1+0x958], R8 ;  /* 0x0009580801007387 */ /* 0x0001e80000100800 */
[----:B------:R-:W5:Y:S04]  /*2c390*/  LDL R12, [R1+0x8f8] ;  /* 0x0008f800010c7983 */ /* 0x000f680000100800 */
[----:B0-----:R-:W5:Y:S01]  /*2c3a0*/  LDL R8, [R1+0x8fc] ;  /* 0x0008fc0001087983 */ /* 0x001f620000100800 */
[----:B------:R-:W-:-:S05]  /*2c3b0*/  SHF.R.S32.HI R5, RZ, 0x1f, R5 ;  /* 0x0000001fff057819 */ /* 0x000fca0000011405 */
[----:B------:R0:W-:Y:S04]  /*2c3c0*/  STL [R1+0x960], R5 ;  /* 0x0009600501007387 */ /* 0x0001e80000100800 */
[----:B0-----:R-:W5:Y:S01]  /*2c3d0*/  LDL R5, [R1+0x904] ;  /* 0x0009040001057983 */ /* 0x001f620000100800 */
[----:B------:R-:W-:-:S05]  /*2c3e0*/  SHF.R.S32.HI R11, RZ, 0x1f, R11 ;  /* 0x0000001fff0b7819 */ /* 0x000fca000001140b */
[----:B------:R0:W-:Y:S01]  /*2c3f0*/  STL [R1+0x96c], R11 ;  /* 0x00096c0b01007387 */ /* 0x0001e20000100800 */
[----:B------:R-:W-:-:S03]  /*2c400*/  SHF.R.S32.HI R6, RZ, 0x1f, R6 ;  /* 0x0000001fff067819 */ /* 0x000fc60000011406 */
[----:B0-----:R-:W5:Y:S01]  /*2c410*/  LDL R11, [R1+0x908] ;  /* 0x00090800010b7983 */ /* 0x001f620000100800 */
[----:B------:R-:W-:-:S03]  /*2c420*/  SHF.R.S32.HI R20, RZ, 0x1f, R20 ;  /* 0x0000001fff147819 */ /* 0x000fc60000011414 */
[----:B------:R0:W-:Y:S04]  /*2c430*/  STL [R1+0x978], R6 ;  /* 0x0009780601007387 */ /* 0x0001e80000100800 */
        /* <DEDUP_REMOVED lines=15> */
[----:B------:R-:W-:Y:S04]  /*2c530*/  STL [R1+0x9b8], R19 ;  /* 0x0009b81301007387 */ /* 0x000fe80000100800 */
[----:B------:R-:W-:Y:S01]  /*2c540*/  STL [R1+0x9c0], R18 ;  /* 0x0009c01201007387 */ /* 0x000fe20000100800 */
[----:B--2---:R-:W-:Y:S02]  /*2c550*/  SHF.R.S32.HI R17, RZ, 0x1f, R16 ;  /* 0x0000001fff117819 */ /* 0x004fe40000011410 */
[----:B------:R-:W-:-:S03]  /*2c560*/  SHF.R.S32.HI R16, RZ, 0x1f, R15 ;  /* 0x0000001fff107819 */ /* 0x000fc6000001140f */
[----:B------:R-:W-:Y:S01]  /*2c570*/  STL [R1+0x9cc], R17 ;  /* 0x0009cc1101007387 */ /* 0x000fe20000100800 */
[----:B------:R-:W-:-:S03]  /*2c580*/  SHF.R.S32.HI R15, RZ, 0x1f, R2 ;  /* 0x0000001fff0f7819 */ /* 0x000fc60000011402 */
[----:B------:R-:W2:Y:S04]  /*2c590*/  LDL R2, [R1+0x928] ;  /* 0x0009280001027983 */ /* 0x000ea80000100800 */
[----:B------:R3:W-:Y:S04]  /*2c5a0*/  STL [R1+0x9d8], R16 ;  /* 0x0009d81001007387 */ /* 0x0007e80000100800 */
[----:B------:R0:W-:Y:S01]  /*2c5b0*/  STL [R1+0x9e4], R15 ;  /* 0x0009e40f01007387 */ /* 0x0001e20000100800 */
[----:B---3--:R-:W-:-:S03]  /*2c5c0*/  SHF.R.S32.HI R16, RZ, 0x1f, R4 ;  /* 0x0000001fff107819 */ /* 0x008fc60000011404 */
[----:B------:R-:W3:Y:S04]  /*2c5d0*/  LDL R4, [R1+0x930] ;  /* 0x0009300001047983 */ /* 0x000ee80000100800 */
[----:B------:R-:W-:Y:S01]  /*2c5e0*/  STL [R1+0x9ec], R16 ;  /* 0x0009ec1001007387 */ /* 0x000fe20000100800 */
[----:B0-----:R-:W-:Y:S02]  /*2c5f0*/  SHF.R.S32.HI R15, RZ, 0x1f, R14 ;  /* 0x0000001fff0f7819 */ /* 0x001fe4000001140e */
[----:B----4-:R-:W-:Y:S02]  /*2c600*/  SHF.R.S32.HI R14, RZ, 0x1f, R0 ;  /* 0x0000001fff0e7819 */ /* 0x010fe40000011400 */
[----:B------:R-:W4:Y:S04]  /*2c610*/  LDL R0, [R1+0x934] ;  /* 0x0009340001007983 */ /* 0x000f280000100800 */
[----:B------:R-:W-:Y:S04]  /*2c620*/  STL [R1+0x9f8], R15 ;  /* 0x0009f80f01007387 */ /* 0x000fe80000100800 */
[----:B------:R5:W-:Y:S02]  /*2c630*/  STL [R1+0xa04], R14 ;  /* 0x000a040e01007387 */ /* 0x000be40000100800 */
[----:B-----5:R-:W-:-:S02]  /*2c640*/  SHF.R.S32.HI R14, RZ, 0x1f, R3 ;  /* 0x0000001fff0e7819 */ /* 0x020fc40000011403 */
[----:B------:R-:W5:Y:S01]  /*2c650*/  LDL R3, [R1+0x93c] ;  /* 0x00093c0001037983 */ /* 0x000f620000100800 */
[----:B------:R-:W-:-:S05]  /*2c660*/  SHF.R.S32.HI R13, RZ, 0x1f, R13 ;  /* 0x0000001fff0d7819 */ /* 0x000fca000001140d */
        /* <DEDUP_REMOVED lines=24> */
[----:B------:R0:W-:Y:S04]  /*2c7f0*/  STL [R1+0xa64], R10 ;  /* 0x000a640a01007387 */ /* 0x0001e80000100800 */
[----:B------:R2:W-:Y:S04]  /*2c800*/  STL [R1+0xa70], R12 ;  /* 0x000a700c01007387 */ /* 0x0005e80000100800 */
[----:B------:R-:W5:Y:S04]  /*2c810*/  LDL R18, [R1+0x974] ;  /* 0x0009740001127983 */ /* 0x000f680000100800 */
[----:B------:R-:W5:Y:S01]  /*2c820*/  LDL R17, [R1+0x97c] ;  /* 0x00097c0001117983 */ /* 0x000f620000100800 */
[----:B0-----:R-:W-:-:S05]  /*2c830*/  SHF.R.S32.HI R10, RZ, 0x1f, R29 ;  /* 0x0000001fff0a7819 */ /* 0x001fca000001141d */
        /* <DEDUP_REMOVED lines=16> */
[----:B------:R-:W5:Y:S04]  /*2c940*/  LDL R3, [R1+0x9b4] ;  /* 0x0009b40001037983 */ /* 0x000f680000100800 */
        /* <DEDUP_REMOVED lines=12> */
[----:B0-----:R-:W5:Y:S04]  /*2ca10*/  LDL R5, [R1+0x9d4] ;  /* 0x0009d40001057983 */ /* 0x001f680000100800 */
[----:B------:R0:W-:Y:S01]  /*2ca20*/  STL [R1+0xad0], R20 ;  /* 0x000ad01401007387 */ /* 0x0001e20000100800 */
[----:B------:R-:W-:-:S05]  /*2ca30*/  SHF.R.S32.HI R19, RZ, 0x1f, R19 ;  /* 0x0000001fff137819 */ /* 0x000fca0000011413 */
        /* <DEDUP_REMOVED lines=14> */
[----:B------:R-:W-:Y:S02]  /*2cb20*/  SHF.R.S32.HI R17, RZ, 0x1f, R16 ;  /* 0x0000001fff117819 */ /* 0x000fe40000011410 */
[----:B------:R-:W-:-:S03]  /*2cb30*/  SHF.R.S32.HI R16, RZ, 0x1f, R15 ;  /* 0x0000001fff107819 */ /* 0x000fc6000001140f */
[----:B------:R-:W-:Y:S01]  /*2cb40*/  STL [R1+0xb1c], R17 ;  /* 0x000b1c1101007387 */ /* 0x000fe20000100800 */
[----:B------:R-:W-:-:S03]  /*2cb50*/  SHF.R.S32.HI R15, RZ, 0x1f, R29 ;  /* 0x0000001fff0f7819 */ /* 0x000fc6000001141d */
        /* <DEDUP_REMOVED lines=17> */
[----:B------:R-:W5:Y:S01]  /*2cc70*/  LDL R3, [R1+0xa08] ;  /* 0x000a080001037983 */ /* 0x000f620000100800 */
[----:B0-----:R-:W-:-:S03]  /*2cc80*/  SHF.R.S32.HI R14, RZ, 0x1f, R12 ;  /* 0x0000001fff0e7819 */ /* 0x001fc6000001140c */
        /* <DEDUP_REMOVED lines=91> */
[----:B------:R-:W4:Y:S04]  /*2d240*/  LDL R0, [R1+0xacc] ;  /* 0x000acc0001007983 */ /* 0x000f280000100800 */
[----:B------:R1:W-:Y:S01]  /*2d250*/  STL [R1+0xcc0], R13 ;  /* 0x000cc00d01007387 */ /* 0x0003e20000100800 */
[----:B0-----:R-:W-:-:S05]  /*2d260*/  SHF.R.S32.HI R14, RZ, 0x1f, R12 ;  /* 0x0000001fff0e7819 */ /* 0x001fca000001140c */
[----:B------:R-:W-:Y:S01]  /*2d270*/  STL [R1+0xccc], R14 ;  /* 0x000ccc0e01007387 */ /* 0x000fe20000100800 */
[----:B-1----:R-:W-:-:S03]  /*2d280*/  SHF.R.S32.HI R13, RZ, 0x1f, R11 ;  /* 0x0000001fff0d7819 */ /* 0x002fc6000001140b */
        /* <DEDUP_REMOVED lines=24> */
[----:B0-----:R-:W5:Y:S04]  /*2d410*/  LDL R6, [R1+0xb18] ;  /* 0x000b180001067983 */ /* 0x001f680000100800 */
[----:B------:R-:W5:Y:S01]  /*2d420*/  LDL R8, [R1+0xb20] ;  /* 0x000b200001087983 */ /* 0x000f620000100800 */
[----:B------:R-:W-:-:S05]  /*2d430*/  SHF.R.S32.HI R7, RZ, 0x1f, R7 ;  /* 0x0000001fff077819 */ /* 0x000fca0000011407 */
[----:B------:R0:W-:Y:S04]  /*2d440*/  STL [R1+0xd20], R7 ;  /* 0x000d200701007387 */ /* 0x0001e80000100800 */
[----:B------:R-:W5:Y:S04]  /*2d450*/  LDL R14, [R1+0xb24] ;  /* 0x000b2400010e7983 */ /* 0x000f680000100800 */
[----:B0-----:R-:W5:Y:S01]  /*2d460*/  LDL R7, [R1+0xb2c] ;  /* 0x000b2c0001077983 */ /* 0x001f620000100800 */
[----:B------:R-:W-:-:S05]  /*2d470*/  SHF.R.S32.HI R12, RZ, 0x1f, R29 ;  /* 0x0000001fff0c7819 */ /* 0x000fca000001141d */
[----:B------:R-:W-:Y:S04]  /*2d480*/  STL [R1+0xd2c], R12 ;  /* 0x000d2c0c01007387 */ /* 0x000fe80000100800 */
[----:B------:R-:W5:Y:S04]  /*2d490*/  LDL R13, [R1+0xb34] ;  /* 0x000b3400010d7983 */ /* 0x000f680000100800 */
[----:B------:R-:W5:Y:S01]  /*2d4a0*/  LDL R29, [R1+0xb38] ;  /* 0x000b3800011d7983 */ /* 0x000f620000100800 */
[----:B--2---:R-:W-:-:S05]  /*2d4b0*/  SHF.R.S32.HI R2, RZ, 0x1f, R2 ;  /* 0x0000001fff027819 */ /* 0x004fca0000011402 */
[----:B------:R0:W-:Y:S04]  /*2d4c0*/  STL [R1+0xd38], R2 ;  /* 0x000d380201007387 */ /* 0x0001e80000100800 */
[----:B0-----:R-:W2:Y:S01]  /*2d4d0*/  LDL R2, [R1+0xb40] ;  /* 0x000b400001027983 */ /* 0x001ea20000100800 */
[----:B---3--:R-:W-:-:S05]  /*2d4e0*/  SHF.R.S32.HI R4, RZ, 0x1f, R4 ;  /* 0x0000001fff047819 */ /* 0x008fca0000011404 */
[----:B------:R0:W-:Y:S04]  /*2d4f0*/  STL [R1+0xd40], R4 ;  /* 0x000d400401007387 */ /* 0x0001e80000100800 */
[----:B------:R-:W3:Y:S04]  /*2d500*/  LDL R12, [R1+0xb4c] ;  /* 0x000b4c00010c7983 */ /* 0x000ee80000100800 */
[----:B0-----:R-:W3:Y:S01]  /*2d510*/  LDL R4, [R1+0xb44] ;  /* 0x000b440001047983 */ /* 0x001ee20000100800 */
[----:B----4-:R-:W-:-:S05]  /*2d520*/  SHF.R.S32.HI R0, RZ, 0x1f, R0 ;  /* 0x0000001fff007819 */ /* 0x010fca0000011400 */
        /* <DEDUP_REMOVED lines=8> */
[----:B------:R-:W-:-:S05]  /*2d5b0*/  SHF.R.S32.HI R20, RZ, 0x1f, R20 ;  /* 0x0000001fff147819 */ /* 0x000fca0000011414 */
        /* <DEDUP_REMOVED lines=39> */
[----:B---3--:R-:W-:Y:S02]  /*2d830*/  SHF.R.S32.HI R14, RZ, 0x1f, R12 ;  /* 0x0000001fff0e7819 */ /* 0x008fe4000001140c */
[----:B0-----:R-:W-:-:S03]  /*2d840*/  SHF.R.S32.HI R13, RZ, 0x1f, R4 ;  /* 0x0000001fff0d7819 */ /* 0x001fc60000011404 */
[----:B------:R-:W-:Y:S04]  /*2d850*/  STL [R1+0xdfc], R14 ;  /* 0x000dfc0e01007387 */ /* 0x000fe80000100800 */
[----:B------:R-:W3:Y:S04]  /*2d860*/  LDL R4, [R1+0xb98] ;  /* 0x000b980001047983 */ /* 0x000ee80000100800 */
[----:B------:R-:W-:Y:S01]  /*2d870*/  STL [R1+0xdf8], R13 ;  /* 0x000df80d01007387 */ /* 0x000fe20000100800 */
[----:B----4-:R-:W-:-:S03]  /*2d880*/  SHF.R.S32.HI R12, RZ, 0x1f, R0 ;  /* 0x0000001fff0c7819 */ /* 0x010fc60000011400 */
        /* <DEDUP_REMOVED lines=10> */
[----:B------:R-:W-:-:S03]  /*2d930*/  SHF.R.S32.HI R12, RZ, 0x1f, R10 ;  /* 0x0000001fff0c7819 */ /* 0x000fc6000001140a */
[----:B------:R-:W5:Y:S01]  /*2d940*/  LDL R10, [R1+0xbc0] ;  /* 0x000bc000010a7983 */ /* 0x000f620000100800 */
[----:B------:R-:W-:-:S03]  /*2d950*/  SHF.R.S32.HI R9, RZ, 0x1f, R9 ;  /* 0x0000001fff097819 */ /* 0x000fc60000011409 */
[----:B------:R-:W-:Y:S04]  /*2d960*/  STL [R1+0xe0c], R12 ;  /* 0x000e0c0c01007387 */ /* 0x000fe80000100800 */
[----:B------:R-:W-:Y:S04]  /*2d970*/  STL [R1+0xe10], R9 ;  /* 0x000e100901007387 */ /* 0x000fe80000100800 */
[----:B------:R-:W5:Y:S04]  /*2d980*/  LDL R18, [R1+0xbc4] ;  /* 0x000bc40001127983 */ /* 0x000f680000100800 */
[----:B------:R-:W5:Y:S01]  /*2d990*/  LDL R17, [R1+0xbcc] ;  /* 0x000bcc0001117983 */ /* 0x000f620000100800 */
[----:B------:R-:W-:-:S05]  /*2d9a0*/  SHF.R.S32.HI R5, RZ, 0x1f, R5 ;  /* 0x0000001fff057819 */ /* 0x000fca0000011405 */
        /* <DEDUP_REMOVED lines=14> */
[----:B------:R0:W-:Y:S04]  /*2da90*/  STL [R1+0xe20], R9 ;  /* 0x000e200901007387 */ /* 0x0001e80000100800 */
[----:B0-----:R-:W5:Y:S01]  /*2daa0*/  LDL R9, [R1+0xc04] ;  /* 0x000c040001097983 */ /* 0x001f620000100800 */
[----:B------:R-:W-:-:S05]  /*2dab0*/  SHF.R.S32.HI R12, RZ, 0x1f, R29 ;  /* 0x0000001fff0c7819 */ /* 0x000fca000001141d */
[----:B------:R0:W-:Y:S04]  /*2dac0*/  STL [R1+0xe24], R12 ;  /* 0x000e240c01007387 */ /* 0x0001e80000100800 */
[----:B------:R-:W5:Y:S04]  /*2dad0*/  LDL R29, [R1+0xc10] ;  /* 0x000c1000011d7983 */ /* 0x000f680000100800 */
[----:B0-----:R-:W5:Y:S01]  /*2dae0*/  LDL R12, [R1+0xc0c] ;  /* 0x000c0c00010c7983 */ /* 0x001f620000100800 */
[----:B--2---:R-:W-:-:S05]  /*2daf0*/  SHF.R.S32.HI R2, RZ, 0x1f, R2 ;  /* 0x0000001fff027819 */ /* 0x004fca0000011402 */
[----:B------:R0:W-:Y:S04]  /*2db00*/  STL [R1+0xe28], R2 ;  /* 0x000e280201007387 */ /* 0x0001e80000100800 */
        /* <DEDUP_REMOVED lines=47> */
[----:B-1----:R-:W-:Y:S02]  /*2de00*/  SHF.R.S32.HI R14, RZ, 0x1f, R12 ;  /* 0x0000001fff0e7819 */ /* 0x002fe4000001140c */
[----:B0-----:R-:W-:-:S03]  /*2de10*/  SHF.R.S32.HI R13, RZ, 0x1f, R29 ;  /* 0x0000001fff0d7819 */ /* 0x001fc6000001141d */
[----:B------:R-:W-:Y:S04]  /*2de20*/  STL [R1+0xe74], R14 ;  /* 0x000e740e01007387 */ /* 0x000fe80000100800 */
[----:B------:R-:W5:Y:S04]  /*2de30*/  LDL R29, [R1+0xc5c] ;  /* 0x000c5c00011d7983 */ /* 0x000f680000100800 */
[----:B------:R-:W-:Y:S01]  /*2de40*/  STL [R1+0xe78], R13 ;  /* 0x000e780d01007387 */ /* 0x000fe20000100800 */
[----:B--2---:R-:W-:-:S03]  /*2de50*/  SHF.R.S32.HI R12, RZ, 0x1f, R2 ;  /* 0x0000001fff0c7819 */ /* 0x004fc60000011402 */
[----:B------:R-:W2:Y:S04]  /*2de60*/  LDL R2, [R1+0xc64] ;  /* 0x000c640001027983 */ /* 0x000ea80000100800 */
[----:B------:R-:W-:Y:S04]  /*2de70*/  STL [R1+0xe7c], R12 ;  /* 0x000e7c0c01007387 */ /* 0x000fe80000100800 */
[----:B------:R-:W2:Y:S01]  /*2de80*/  LDL R20, [R1+0xc6c] ;  /* 0x000c6c0001147983 */ /* 0x000ea20000100800 */
[----:B---3--:R-:W-:-:S05]  /*2de90*/  SHF.R.S32.HI R4, RZ, 0x1f, R4 ;  /* 0x0000001fff047819 */ /* 0x008fca0000011404 */
[----:B------:R0:W-:Y:S04]  /*2dea0*/  STL [R1+0xe80], R4 ;  /* 0x000e800401007387 */ /* 0x0001e80000100800 */
[----:B------:R-:W3:Y:S01]  /*2deb0*/  LDL R19, [R1+0xc70] ;  /* 0x000c700001137983 */ /* 0x000ee20000100800 */
[----:B----4-:R-:W-:-:S05]  /*2dec0*/  SHF.R.S32.HI R0, RZ, 0x1f, R0 ;  /* 0x0000001fff007819 */ /* 0x010fca0000011400 */
[----:B------:R1:W-:Y:S04]  /*2ded0*/  STL [R1+0xe84], R0 ;  /* 0x000e840001007387 */ /* 0x0003e80000100800 */
[----:B0-----:R-:W4:Y:S04]  /*2dee0*/  LDL R4, [R1+0xc78] ;  /* 0x000c780001047983 */ /* 0x001f280000100800 */
[----:B-1----:R-:W4:Y:S01]  /*2def0*/  LDL R0, [R1+0xc7c] ;  /* 0x000c7c0001007983 */ /* 0x002f220000100800 */
[----:B-----5:R-:W-:Y:S02]  /*2df00*/  SHF.R.S32.HI R12, RZ, 0x1f, R11 ;  /* 0x0000001fff0c7819 */ /* 0x020fe4000001140b */
[----:B------:R-:W-:-:S02]  /*2df10*/  SHF.R.S32.HI R11, RZ, 0x1f, R3 ;  /* 0x0000001fff0b7819 */ /* 0x000fc40000011403 */
[----:B------:R-:W5:Y:S04]  /*2df20*/  LDL R3, [R1+0xc84] ;  /* 0x000c840001037983 */ /* 0x000f680000100800 */
[----:B------:R-:W-:Y:S04]  /*2df30*/  STL [R1+0xe88], R12 ;  /* 0x000e880c01007387 */ /* 0x000fe80000100800 */
[----:B------:R0:W-:Y:S01]  /*2df40*/  STL [R1+0xe8c], R11 ;  /* 0x000e8c0b01007387 */ /* 0x0001e20000100800 */
[----:B------:R-:W-:-:S03]  /*2df50*/  SHF.R.S32.HI R10, RZ, 0x1f, R10 ;  /* 0x0000001fff0a7819 */ /* 0x000fc6000001140a */
[----:B------:R-:W5:Y:S04]  /*2df60*/  LDL R18, [R1+0xc88] ;  /* 0x000c880001127983 */ /* 0x000f680000100800 */
[----:B------:R-:W5:Y:S04]  /*2df70*/  LDL R17, [R1+0xc90] ;  /* 0x000c900001117983 */ /* 0x000f680000100800 */
[----:B------:R1:W-:Y:S04]  /*2df80*/  STL [R1+0xe90], R10 ;  /* 0x000e900a01007387 */ /* 0x0003e80000100800 */
[----:B------:R-:W5:Y:S04]  /*2df90*/  LDL R16, [R1+0xc98] ;  /* 0x000c980001107983 */ /* 0x000f680000100800 */
[----:B------:R-:W5:Y:S04]  /*2dfa0*/  LDL R15, [R1+0xc9c] ;  /* 0x000c9c00010f7983 */ /* 0x000f680000100800 */
[----:B------:R-:W5:Y:S01]  /*2dfb0*/  LDL R14, [R1+0xca4] ;  /* 0x000ca400010e7983 */ /* 0x000f620000100800 */
[----:B0-----:R-:W-:-:S03]  /*2dfc0*/  SHF.R.S32.HI R11, RZ, 0x1f, R5 ;  /* 0x0000001fff0b7819 */ /* 0x001fc60000011405 */
[----:B------:R-:W5:Y:S04]  /*2dfd0*/  LDL R5, [R1+0xca8] ;  /* 0x000ca80001057983 */ /* 0x000f680000100800 */
[----:B------:R-:W-:Y:S04]  /*2dfe0*/  STL [R1+0xe94], R11 ;  /* 0x000e940b01007387 */ /* 0x000fe80000100800 */
[----:B------:R-:W5:Y:S01]  /*2dff0*/  LDL R13, [R1+0xcb0] ;  /* 0x000cb000010d7983 */ /* 0x000f620000100800 */
[----:B-1----:R-:W-:-:S03]  /*2e000*/  SHF.R.S32.HI R10, RZ, 0x1f, R6 ;  /* 0x0000001fff0a7819 */ /* 0x002fc60000011406 */
        /* <DEDUP_REMOVED lines=22> */
[----:B---3--:R-:W-:-:S05]  /*2e170*/  SHF.R.S32.HI R19, RZ, 0x1f, R19 ;  /* 0x0000001fff137819 */ /* 0x008fca0000011413 */
[----:B------:R0:W-:Y:S01]  /*2e180*/  STL [R1+0xeb4], R19 ;  /* 0x000eb41301007387 */ /* 0x0001e20000100800 */
[----:B----4-:R-:W-:-:S03]  /*2e190*/  SHF.R.S32.HI R20, RZ, 0x1f, R4 ;  /* 0x0000001fff147819 */ /* 0x010fc60000011404 */
[----:B------:R-:W3:Y:S01]  /*2e1a0*/  LDL R4, [R1+0xcf0] ;  /* 0x000cf00001047983 */ /* 0x000ee20000100800 */
[----:B0-----:R-:W-:-:S03]  /*2e1b0*/  SHF.R.S32.HI R19, RZ, 0x1f, R0 ;  /* 0x0000001fff137819 */ /* 0x001fc60000011400 */
        /* <DEDUP_REMOVED lines=32> */
[----:B------:R-:W-:-:S03]  /*2e3c0*/  SHF.R.S32.HI R11, RZ, 0x1f, R11 ;  /* 0x0000001fff0b7819 */ /* 0x000fc6000001140b */
[----:B------:R0:W-:Y:S01]  /*2e3d0*/  STL [R1+0xeec], R12 ;  /* 0x000eec0c01007387 */ /* 0x0001e20000100800 */
[----:B------:R-:W-:-:S03]  /*2e3e0*/  SHF.R.S32.HI R10, RZ, 0x1f, R10 ;  /* 0x0000001fff0a7819 */ /* 0x000fc6000001140a */
[----:B------:R-:W-:Y:S04]  /*2e3f0*/  STL [R1+0xef0], R11 ;  /* 0x000ef00b01007387 */ /* 0x000fe80000100800 */
[----:B-1----:R-:W5:Y:S04]  /*2e400*/  LDL R13, [R1+0xd24] ;  /* 0x000d2400010d7983 */ /* 0x002f680000100800 */
[----:B------:R-:W-:Y:S04]  /*2e410*/  STL [R1+0xef4], R10 ;  /* 0x000ef40a01007387 */ /* 0x000fe80000100800 */
[----:B0-----:R-:W5:Y:S01]  /*2e420*/  LDL R12, [R1+0xd28] ;  /* 0x000d2800010c7983 */ /* 0x001f620000100800 */
[----:B------:R-:W-:-:S05]  /*2e430*/  SHF.R.S32.HI R9, RZ, 0x1f, R9 ;  /* 0x0000001fff097819 */ /* 0x000fca0000011409 */
[----:B------:R0:W-:Y:S04]  /*2e440*/  STL [R1+0xef8], R9 ;  /* 0x000ef80901007387 */ /* 0x0001e80000100800 */
[----:B------:R-:W5:Y:S01]  /*2e450*/  LDL R20, [R1+0xd30] ;  /* 0x000d300001147983 */ /* 0x000f620000100800 */
[----:B0-----:R-:W-:-:S05]  /*2e460*/  SHF.R.S32.HI R9, RZ, 0x1f, R29 ;  /* 0x0000001fff097819 */ /* 0x001fca000001141d */
[----:B------:R0:W-:Y:S04]  /*2e470*/  STL [R1+0xefc], R9 ;  /* 0x000efc0901007387 */ /* 0x0001e80000100800 */
[----:B------:R-:W5:Y:S01]  /*2e480*/  LDL R19, [R1+0xd34] ;  /* 0x000d340001137983 */ /* 0x000f620000100800 */
[----:B--2---:R-:W-:-:S05]  /*2e490*/  SHF.R.S32.HI R2, RZ, 0x1f, R2 ;  /* 0x0000001fff027819 */ /* 0x004fca0000011402 */
[----:B------:R4:W-:Y:S04]  /*2e4a0*/  STL [R1+0xf00], R2 ;  /* 0x000f000201007387 */ /* 0x0009e80000100800 */
[----:B------:R-:W2:Y:S04]  /*2e4b0*/  LDL R11, [R1+0xd3c] ;  /* 0x000d3c00010b7983 */ /* 0x000ea80000100800 */
[----:B------:R-:W2:Y:S04]  /*2e4c0*/  LDL R10, [R1+0xd44] ;  /* 0x000d4400010a7983 */ /* 0x000ea80000100800 */
[----:B0-----:R-:W2:Y:S01]  /*2e4d0*/  LDL R9, [R1+0xd48] ;  /* 0x000d480001097983 */ /* 0x001ea20000100800 */
[----:B---3--:R-:W-:-:S05]  /*2e4e0*/  SHF.R.S32.HI R4, RZ, 0x1f, R4 ;  /* 0x0000001fff047819 */ /* 0x008fca0000011404 */
[----:B------:R0:W-:Y:S01]  /*2e4f0*/  STL [R1+0xf04], R4 ;  /* 0x000f040401007387 */ /* 0x0001e20000100800 */
[----:B----4-:R-:W-:-:S05]  /*2e500*/  SHF.R.S32.HI R2, RZ, 0x1f, R0 ;  /* 0x0000001fff027819 */ /* 0x010fca0000011400 */
[----:B------:R1:W-:Y:S04]  /*2e510*/  STL [R1+0xf08], R2 ;  /* 0x000f080201007387 */ /* 0x0003e80000100800 */
[----:B0-----:R-:W3:Y:S04]  /*2e520*/  LDL R4, [R1+0xd54] ;  /* 0x000d540001047983 */ /* 0x001ee80000100800 */
[----:B-1----:R-:W4:Y:S01]  /*2e530*/  LDL R2, [R1+0xd50] ;  /* 0x000d500001027983 */ /* 0x002f220000100800 */
[----:B-----5:R-:W-:-:S05]  /*2e540*/  SHF.R.S32.HI R0, RZ, 0x1f, R3 ;  /* 0x0000001fff007819 */ /* 0x020fca0000011403 */
[----:B------:R0:W-:Y:S04]  /*2e550*/  STL [R1+0xf0c], R0 ;  /* 0x000f0c0001007387 */ /* 0x0001e80000100800 */
[----:B------:R-:W5:Y:S04]  /*2e560*/  LDL R3, [R1+0xd64] ;  /* 0x000d640001037983 */ /* 0x000f680000100800 */
[----:B------:R-:W5:Y:S04]  /*2e570*/  LDL R29, [R1+0xd68] ;  /* 0x000d6800011d7983 */ /* 0x000f680000100800 */
[----:B0-----:R-:W5:Y:S04]  /*2e580*/  LDL R0, [R1+0xd5c] ;  /* 0x000d5c0001007983 */ /* 0x001f680000100800 */
[----:B------:R-:W5:Y:S01]  /*2e590*/  LDL R15, [R1+0xd70] ;  /* 0x000d7000010f7983 */ /* 0x000f620000100800 */
[----:B------:R-:W-:-:S05]  /*2e5a0*/  SHF.R.S32.HI R16, RZ, 0x1f, R14 ;  /* 0x0000001fff107819 */ /* 0x000fca000001140e */
        /* <DEDUP_REMOVED lines=25> */
[----:B------:R-:W-:-:S03]  /*2e740*/  SHF.R.S32.HI R19, RZ, 0x1f, R19 ;  /* 0x0000001fff137819 */ /* 0x000fc60000011413 */
[----:B0-----:R-:W5:Y:S04]  /*2e750*/  LDL.LU R20, [R1+0x380c] ;  /* 0x00380c0001147983 */ /* 0x001f680000300800 */
[----:B------:R0:W-:Y:S04]  /*2e760*/  STL [R1+0xf30], R19 ;  /* 0x000f301301007387 */ /* 0x0001e80000100800 */
[----:B0-----:R-:W5:Y:S01]  /*2e770*/  LDL.LU R19, [R1+0x3808] ;  /* 0x0038080001137983 */ /* 0x001f620000300800 */
[----:B--2---:R-:W-:Y:S02]  /*2e780*/  SHF.R.S32.HI R11, RZ, 0x1f, R11 ;  /* 0x0000001fff0b7819 */ /* 0x004fe4000001140b */
[----:B------:R-:W-:-:S03]  /*2e790*/  SHF.R.S32.HI R10, RZ, 0x1f, R10 ;  /* 0x0000001fff0a7819 */ /* 0x000fc6000001140a */
[----:B------:R0:W-:Y:S01]  /*2e7a0*/  STL [R1+0xf34], R11 ;  /* 0x000f340b01007387 */ /* 0x0001e20000100800 */
[----:B------:R-:W-:-:S03]  /*2e7b0*/  SHF.R.S32.HI R9, RZ, 0x1f, R9 ;  /* 0x0000001fff097819 */ /* 0x000fc60000011409 */
[----:B0-----:R-:W2:Y:S04]  /*2e7c0*/  LDL R11, [R1+0xdc0] ;  /* 0x000dc000010b7983 */ /* 0x001ea80000100800 */
[----:B------:R0:W-:Y:S04]  /*2e7d0*/  STL [R1+0xf38], R10 ;  /* 0x000f380a01007387 */ /* 0x0001e80000100800 */
[----:B0-----:R-:W2:Y:S04]  /*2e7e0*/  LDL R10, [R1+0xdc8] ;  /* 0x000dc800010a7983 */ /* 0x001ea80000100800 */
[----:B------:R0:W-:Y:S01]  /*2e7f0*/  STL [R1+0xf3c], R9 ;  /* 0x000f3c0901007387 */ /* 0x0001e20000100800 */
[----:B---3--:R-:W-:-:S03]  /*2e800*/  SHF.R.S32.HI R4, RZ, 0x1f, R4 ;  /* 0x0000001fff047819 */ /* 0x008fc60000011404 */
[----:B0-----:R-:W3:Y:S01]  /*2e810*/  LDL.LU R9, [R1+0x40] ;  /* 0x0000400001097983 */ /* 0x001ee20000300800 */
[----:B----4-:R-:W-:-:S05]  /*2e820*/  SHF.R.S32.HI R2, RZ, 0x1f, R2 ;  /* 0x0000001fff027819 */ /* 0x010fca0000011402 */
[----:B------:R0:W-:Y:S01]  /*2e830*/  STL [R1+0xf40], R2 ;  /* 0x000f400201007387 */ /* 0x0001e20000100800 */
[----:B-----5:R-:W-:-:S03]  /*2e840*/  SHF.R.S32.HI R3, RZ, 0x1f, R3 ;  /* 0x0000001fff037819 */ /* 0x020fc60000011403 */
[----:B0-----:R-:W4:Y:S01]  /*2e850*/  LDL.LU R2, [R1+0x3804] ;  /* 0x0038040001027983 */ /* 0x001f220000300800 */
[----:B------:R-:W-:-:S03]  /*2e860*/  SHF.R.S32.HI R0, RZ, 0x1f, R0 ;  /* 0x0000001fff007819 */ /* 0x000fc60000011400 */
[----:B------:R0:W-:Y:S04]  /*2e870*/  STL [R1+0xf44], R4 ;  /* 0x000f440401007387 */ /* 0x0001e80000100800 */
[----:B0-----:R-:W5:Y:S04]  /*2e880*/  LDL.LU R4, [R1+0x3800] ;  /* 0x0038000001047983 */ /* 0x001f680000300800 */
[----:B------:R0:W-:Y:S04]  /*2e890*/  STL [R1+0xf48], R0 ;  /* 0x000f480001007387 */ /* 0x0001e80000100800 */
[----:B0-----:R-:W2:Y:S04]  /*2e8a0*/  LDL.LU R0, [R1+0x37fc] ;  /* 0x0037fc0001007983 */ /* 0x001ea80000300800 */
[----:B------:R0:W-:Y:S04]  /*2e8b0*/  STL [R1+0xf4c], R3 ;  /* 0x000f4c0301007387 */ /* 0x0001e80000100800 */
[----:B0-----:R-:W3:Y:S01]  /*2e8c0*/  LDL.LU R3, [R1+0x37f8] ;  /* 0x0037f80001037983 */ /* 0x001ee20000300800 */
[----:B------:R-:W-:-:S02]  /*2e8d0*/  SHF.R.S32.HI R29, RZ, 0x1f, R29 ;  /* 0x0000001fff1d7819 */ /* 0x000fc4000001141d */
[----:B------:R-:W-:Y:S02]  /*2e8e0*/  SHF.R.S32.HI R15, RZ, 0x1f, R15 ;  /* 0x0000001fff0f7819 */ /* 0x000fe4000001140f */
[----:B------:R-:W-:Y:S01]  /*2e8f0*/  SHF.R.S32.HI R18, RZ, 0x1f, R18 ;  /* 0x0000001fff127819 */ /* 0x000fe20000011412 */
[----:B------:R0:W-:Y:S04]  /*2e900*/  STL [R1+0xf50], R29 ;  /* 0x000f501d01007387 */ /* 0x0001e80000100800 */
[----:B0-----:R-:W4:Y:S04]  /*2e910*/  LDL.LU R29, [R1+0x38] ;  /* 0x00003800011d7983 */ /* 0x001f280000300800 */
[----:B------:R0:W-:Y:S04]  /*2e920*/  STL [R1+0xf54], R15 ;  /* 0x000f540f01007387 */ /* 0x0001e80000100800 */
[----:B0-----:R-:W4:Y:S04]  /*2e930*/  LDL.LU R15, [R1+0xd8] ;  /* 0x0000d800010f7983 */ /* 0x001f280000300800 */
[----:B------:R0:W-:Y:S02]  /*2e940*/  STL [R1+0xf58], R18 ;  /* 0x000f581201007387 */ /* 0x0001e40000100800 */
[----:B0-----:R-:W-:-:S02]  /*2e950*/  SHF.R.S32.HI R18, RZ, 0x1f, R5 ;  /* 0x0000001fff127819 */ /* 0x001fc40000011405 */
[----:B------:R-:W4:Y:S04]  /*2e960*/  LDL.LU R5, [R1+0x34] ;  /* 0x0000340001057983 */ /* 0x000f280000300800 */
[----:B------:R0:W-:Y:S01]  /*2e970*/  STL [R1+0xf5c], R18 ;  /* 0x000f5c1201007387 */ /* 0x0001e20000100800 */
[----:B------:R-:W-:Y:S02]  /*2e980*/  SHF.R.S32.HI R8, RZ, 0x1f, R8 ;  /* 0x0000001fff087819 */ /* 0x000fe40000011408 */
[----:B0-----:R-:W-:Y:S02]  /*2e990*/  SHF.R.S32.HI R18, RZ, 0x1f, R17 ;  /* 0x0000001fff127819 */ /* 0x001fe40000011411 */
[----:B------:R-:W-:Y:S02]  /*2e9a0*/  SHF.R.S32.HI R17, RZ, 0x1f, R6 ;  /* 0x0000001fff117819 */ /* 0x000fe40000011406 */
[----:B------:R-:W4:Y:S04]  /*2e9b0*/  LDL.LU R6, [R1+0xd4] ;  /* 0x0000d40001067983 */ /* 0x000f280000300800 */
[----:B------:R0:W-:Y:S04]  /*2e9c0*/  STL [R1+0xf60], R18 ;  /* 0x000f601201007387 */ /* 0x0001e80000100800 */
[----:B------:R1:W-:Y:S01]  /*2e9d0*/  STL [R1+0xf64], R17 ;  /* 0x000f641101007387 */ /* 0x0003e20000100800 */
[----:B0-----:R-:W-:-:S03]  /*2e9e0*/  SHF.R.S32.HI R18, RZ, 0x1f, R14 ;  /* 0x0000001fff127819 */ /* 0x001fc6000001140e */
[----:B------:R-:W4:Y:S01]  /*2e9f0*/  LDL.LU R14, [R1+0x30] ;  /* 0x00003000010e7983 */ /* 0x000f220000300800 */
[----:B-1----:R-:W-:-:S03]  /*2ea00*/  SHF.R.S32.HI R17, RZ, 0x1f, R16 ;  /* 0x0000001fff117819 */ /* 0x002fc60000011410 */
[----:B------:R-:W-:Y:S01]  /*2ea10*/  STL [R1+0xf68], R18 ;  /* 0x000f681201007387 */ /* 0x000fe20000100800 */
[----:B------:R-:W-:-:S03]  /*2ea20*/  SHF.R.S32.HI R16, RZ, 0x1f, R7 ;  /* 0x0000001fff107819 */ /* 0x000fc60000011407 */
[----:B------:R-:W-:Y:S04]  /*2ea30*/  STL [R1+0xf6c], R17 ;  /* 0x000f6c1101007387 */ /* 0x000fe80000100800 */
[----:B------:R-:W4:Y:S04]  /*2ea40*/  LDL.LU R7, [R1+0xd0] ;  /* 0x0000d00001077983 */ /* 0x000f280000300800 */
[----:B------:R0:W-:Y:S04]  /*2ea50*/  STL [R1+0xf70], R8 ;  /* 0x000f700801007387 */ /* 0x0001e80000100800 */
[----:B0-----:R-:W4:Y:S04]  /*2ea60*/  LDL.LU R8, [R1+0x2c] ;  /* 0x00002c0001087983 */ /* 0x001f280000300800 */
[----:B------:R0:W-:Y:S02]  /*2ea70*/  STL [R1+0xf74], R16 ;  /* 0x000f741001007387 */ /* 0x0001e40000100800 */
[----:B0-----:R-:W-:-:S02]  /*2ea80*/  SHF.R.S32.HI R16, RZ, 0x1f, R13 ;  /* 0x0000001fff107819 */ /* 0x001fc4000001140d */
[----:B------:R-:W-:-:S03]  /*2ea90*/  SHF.R.S32.HI R13, RZ, 0x1f, R12 ;  /* 0x0000001fff0d7819 */ /* 0x000fc6000001140c */
[----:B------:R2:W-:Y:S02]  /*2eaa0*/  STL [R1+0xf78], R16 ;  /* 0x000f781001007387 */ /* 0x0005e40000100800 */
[----:B--2---:R-:W-:Y:S02]  /*2eab0*/  SHF.R.S32.HI R16, RZ, 0x1f, R0 ;  /* 0x0000001fff107819 */ /* 0x004fe40000011400 */
[----:B---3--:R-:W-:Y:S02]  /*2eac0*/  SHF.R.S32.HI R12, RZ, 0x1f, R3 ;  /* 0x0000001fff0c7819 */ /* 0x008fe40000011403 */
[----:B------:R-:W2:Y:S04]  /*2ead0*/  LDL.LU R3, [R1+0x37f4] ;  /* 0x0037f40001037983 */ /* 0x000ea80000300800 */
[----:B------:R0:W-:Y:S04]  /*2eae0*/  STL [R1+0xf7c], R13 ;  /* 0x000f7c0d01007387 */ /* 0x0001e80000100800 */
[----:B------:R-:W3:Y:S01]  /*2eaf0*/  LDL.LU R0, [R1+0x37f0] ;  /* 0x0037f00001007983 */ /* 0x000ee20000300800 */
[----:B------:R-:W-:-:S03]  /*2eb00*/  SHF.R.S32.HI R11, RZ, 0x1f, R11 ;  /* 0x0000001fff0b7819 */ /* 0x000fc6000001140b */
[----:B------:R1:W-:Y:S01]  /*2eb10*/  STL [R1+0xf80], R12 ;  /* 0x000f800c01007387 */ /* 0x0003e20000100800 */
[----:B------:R-:W-:-:S03]  /*2eb20*/  SHF.R.S32.HI R10, RZ, 0x1f, R10 ;  /* 0x0000001fff0a7819 */ /* 0x000fc6000001140a */
[----:B0-----:R-:W4:Y:S04]  /*2eb30*/  LDL.LU R13, [R1+0xcc] ;  /* 0x0000cc00010d7983 */ /* 0x001f280000300800 */
[----:B-1----:R-:W4:Y:S04]  /*2eb40*/  LDL.LU R12, [R1+0x28] ;  /* 0x00002800010c7983 */ /* 0x002f280000300800 */
[----:B------:R5:W-:Y:S04]  /*2eb50*/  STL [R1+0xf84], R16 ;  /* 0x000f841001007387 */ /* 0x000be80000100800 */
[----:B------:R0:W-:Y:S01]  /*2eb60*/  STL [R1+0xf88], R11 ;  /* 0x000f880b01007387 */ /* 0x0001e20000100800 */
[----:B-----5:R-:W-:-:S03]  /*2eb70*/  SHF.R.S32.HI R16, RZ, 0x1f, R4 ;  /* 0x0000001fff107819 */ /* 0x020fc60000011404 */
[----:B------:R-:W5:Y:S04]  /*2eb80*/  LDL.LU R4, [R1+0x37ec] ;  /* 0x0037ec0001047983 */ /* 0x000f680000300800 */
[----:B------:R2:W-:Y:S04]  /*2eb90*/  STL [R1+0xf8c], R10 ;  /* 0x000f8c0a01007387 */ /* 0x0005e80000100800 */
[----:B0-----:R-:W5:Y:S04]  /*2eba0*/  LDL.LU R11, [R1+0xc8] ;  /* 0x0000c800010b7983 */ /* 0x001f680000300800 */
[----:B------:R3:W-:Y:S01]  /*2ebb0*/  STL [R1+0xf90], R16 ;  /* 0x000f901001007387 */ /* 0x0007e20000100800 */
[----:B--2---:R-:W-:-:S05]  /*2ebc0*/  IADD3 R10, P1, PT, R9, R3, RZ ;  /* 0x00000003090a7210 */ /* 0x004fca0007f3e0ff */
[----:B------:R0:W-:Y:S01]  /*2ebd0*/  STL [R1+0x3484], R10 ;  /* 0x0034840a01007387 */ /* 0x0001e20000100800 */
[-C--:B---3--:R-:W-:Y:S02]  /*2ebe0*/  IADD3 R16, P2, PT, R9, R0.reuse, RZ ;  /* 0x0000000009107210 */ /* 0x088fe40007f5e0ff */
[C---:B----4-:R-:W-:Y:S01]  /*2ebf0*/  IADD3 R9, P3, PT, R2.reuse, R3, RZ ;  /* 0x0000000302097210 */ /* 0x050fe20007f7e0ff */
[----:B0-----:R-:W2:Y:S04]  /*2ec00*/  LDL.LU R10, [R1+0x24] ;  /* 0x00002400010a7983 */ /* 0x001ea80000300800 */
[----:B------:R0:W-:Y:S04]  /*2ec10*/  STL [R1+0x347c], R16 ;  /* 0x00347c1001007387 */ /* 0x0001e80000100800 */
[----:B------:R1:W-:Y:S01]  /*2ec20*/  STL [R1+0x3480], R9 ;  /* 0x0034800901007387 */ /* 0x0003e20000100800 */
[----:B0-----:R-:W-:-:S03]  /*2ec30*/  IADD3 R16, P5, PT, R2, R0, RZ ;  /* 0x0000000002107210 */ /* 0x001fc60007fbe0ff */
[----:B------:R-:W3:Y:S01]  /*2ec40*/  LDL.LU R2, [R1+0x37e8] ;  /* 0x0037e80001027983 */ /* 0x000ee20000300800 */
[----:B-1----:R-:W-:-:S03]  /*2ec50*/  IADD3 R9, P4, PT, R29, R3, RZ ;  /* 0x000000031d097210 */ /* 0x002fc60007f9e0ff */
[----:B------:R-:W-:Y:S04]  /*2ec60*/  STL [R1+0x3474], R16 ;  /* 0x0034741001007387 */ /* 0x000fe80000100800 */
[----:B------:R0:W-:Y:S01]  /*2ec70*/  STL [R1+0x3478], R9 ;  /* 0x0034780901007387 */ /* 0x0001e20000100800 */
[----:B------:R-:W-:-:S03]  /*2ec80*/  IADD3 R17, P0, PT, R29, R0, RZ ;  /* 0x000000001d117210 */ /* 0x000fc60007f1e0ff */
[----:B0-----:R-:W4:Y:S04]  /*2ec90*/  LDL.LU R9, [R1+0xc4] ;  /* 0x0000c40001097983 */ /* 0x001f280000300800 */
[----:B------:R3:W-:Y:S01]  /*2eca0*/  STL [R1+0x346c], R17 ;  /* 0x00346c1101007387 */ /* 0x0007e20000100800 */
[----:B-----5:R-:W-:-:S03]  /*2ecb0*/  IMAD.X R16, R15, 0x1, R4, P1 ;  /* 0x000000010f107824 */ /* 0x020fc600008e0604 */
[----:B------:R-:W5:Y:S01]  /*2ecc0*/  LDL.LU R29, [R1+0x20] ;  /* 0x00002000011d7983 */ /* 0x000f620000300800 */
[----:B------:R-:W-:-:S03]  /*2ecd0*/  IADD3 R18, P1, PT, R5, R3, RZ ;  /* 0x0000000305127210 */ /* 0x000fc60007f3e0ff */
[----:B------:R0:W-:Y:S04]  /*2ece0*/  STL [R1+0x3468], R16 ;  /* 0x0034681001007387 */ /* 0x0001e80000100800 */
[----:B------:R-:W-:Y:S01]  /*2ecf0*/  STL [R1+0x3470], R18 ;  /* 0x0034701201007387 */ /* 0x000fe20000100800 */
[----:B---3--:R-:W-:Y:S01]  /*2ed00*/  IMAD.X R17, R15, 0x1, R2, P2 ;  /* 0x000000010f117824 */ /* 0x008fe200010e0602 */
[----:B0-----:R-:W-:Y:S01]  /*2ed10*/  IADD3 R16, P2, PT, R5, R0, RZ ;  /* 0x0000000005107210 */ /* 0x001fe20007f5e0ff */
[----:B------:R-:W-:-:S03]  /*2ed20*/  IMAD.X R15, R6, 0x1, R4, P3 ;  /* 0x00000001060f7824 */ /* 0x000fc600018e0604 */
[----:B------:R-:W-:Y:S04]  /*2ed30*/  STL [R1+0x3464], R17 ;  /* 0x0034641101007387 */ /* 0x000fe80000100800 */
[----:B------:R-:W3:Y:S04]  /*2ed40*/  LDL.LU R5, [R1+0xc0] ;  /* 0x0000c00001057983 */ /* 0x000ee80000300800 */
[----:B------:R-:W-:Y:S04]  /*2ed50*/  STL [R1+0x345c], R16 ;  /* 0x00345c1001007387 */ /* 0x000fe80000100800 */
[----:B------:R0:W-:Y:S02]  /*2ed60*/  STL [R1+0x3458], R15 ;  /* 0x0034580f01007387 */ /* 0x0001e40000100800 */
[----:B0-----:R-:W-:-:S02]  /*2ed70*/  IMAD.X R15, R6, 0x1, R2, P5 ;  /* 0x00000001060f7824 */ /* 0x001fc400028e0602 */
[----:B------:R-:W3:Y:S01]  /*2ed80*/  LDL.LU R6, [R1+0x1c] ;  /* 0x00001c0001067983 */ /* 0x000ee20000300800 */
[C---:B------:R-:W-:Y:S02]  /*2ed90*/  IADD3 R16, P3, PT, R14.reuse, R3, RZ ;  /* 0x000000030e107210 */ /* 0x040fe40007f7e0ff */
[----:B------:R-:W-:-:S03]  /*2eda0*/  IADD3 R14, P5, PT, R14, R0, RZ ;  /* 0x000000000e0e7210 */ /* 0x000fc60007fbe0ff */
[----:B------:R0:W-:Y:S04]  /*2edb0*/  STL [R1+0x3460], R16 ;  /* 0x0034601001007387 */ /* 0x0001e80000100800 */
[----:B------:R1:W-:Y:S01]  /*2edc0*/  STL [R1+0x3454], R15 ;  /* 0x0034540f01007387 */ /* 0x0003e20000100800 */
[----:B0-----:R-:W-:-:S03]  /*2edd0*/  IMAD.X R16, R7, 0x1, R4, P4 ;  /* 0x0000000107107824 */ /* 0x001fc600020e0604 */
[----:B------:R0:W-:Y:S01]  /*2ede0*/  STL [R1+0x344c], R14 ;  /* 0x00344c0e01007387 */ /* 0x0001e20000100800 */
[----:B-1----:R-:W-:-:S03]  /*2edf0*/  IADD3 R15, P4, PT, R8, R3, RZ ;  /* 0x00000003080f7210 */ /* 0x002fc60007f9e0ff */
[----:B------:R-:W-:Y:S04]  /*2ee00*/  STL [R1+0x3448], R16 ;  /* 0x0034481001007387 */ /* 0x000fe80000100800 */
[----:B------:R-:W3:Y:S01]  /*2ee10*/  LDL.LU R18, [R1+0xbc] ;  /* 0x0000bc0001127983 */ /* 0x000ee20000300800 */
[----:B0-----:R-:W-:-:S03]  /*2ee20*/  IMAD.X R14, R7, 0x1, R2, P0 ;  /* 0x00000001070e7824 */ /* 0x001fc600000e0602 */
[----:B------:R0:W-:Y:S04]  /*2ee30*/  STL [R1+0x3450], R15 ;  /* 0x0034500f01007387 */ /* 0x0001e80000100800 */
[----:B------:R-:W3:Y:S01]  /*2ee40*/  LDL.LU R7, [R1+0x18] ;  /* 0x0000180001077983 */ /* 0x000ee20000300800 */
[----:B0-----:R-:W-:-:S03]  /*2ee50*/  IADD3 R15, P0, PT, R8, R0, RZ ;  /* 0x00000000080f7210 */ /* 0x001fc60007f1e0ff */
[----:B------:R0:W-:Y:S01]  /*2ee60*/  STL [R1+0x3444], R14 ;  /* 0x0034440e01007387 */ /* 0x0001e20000100800 */
[----:B------:R-:W-:-:S03]  /*2ee70*/  IMAD.X R8, R13, 0x1, R4, P1 ;  /* 0x000000010d087824 */ /* 0x000fc600008e0604 */
[----:B------:R-:W-:Y:S04]  /*2ee80*/  STL [R1+0x343c], R15 ;  /* 0x00343c0f01007387 */ /* 0x000fe80000100800 */
[----:B------:R-:W3:Y:S01]  /*2ee90*/  LDL.LU R17, [R1+0xb8] ;  /* 0x0000b80001117983 */ /* 0x000ee20000300800 */
[----:B0-----:R-:W-:-:S03]  /*2eea0*/  IADD3 R14, P1, PT, R12, R3, RZ ;  /* 0x000000030c0e7210 */ /* 0x001fc60007f3e0ff */
[----:B------:R0:W-:Y:S04]  /*2eeb0*/  STL [R1+0x3438], R8 ;  /* 0x0034380801007387 */ /* 0x0001e80000100800 */
[----:B0-----:R-:W3:Y:S04]  /*2eec0*/  LDL.LU R8, [R1+0x14] ;  /* 0x0000140001087983 */ /* 0x001ee80000300800 */
[----:B------:R0:W-:Y:S02]  /*2eed0*/  STL [R1+0x3440], R14 ;  /* 0x0034400e01007387 */ /* 0x0001e40000100800 */
[----:B0-----:R-:W-:Y:S01]  /*2eee0*/  IMAD.X R14, R13, 0x1, R2, P2 ;  /* 0x000000010d0e7824 */ /* 0x001fe200010e0602 */
[----:B------:R-:W-:-:S04]  /*2eef0*/  IADD3 R13, P2, PT, R12, R0, RZ ;  /* 0x000000000c0d7210 */ /* 0x000fc80007f5e0ff */
[----:B------:R-:W-:Y:S04]  /*2ef00*/  STL [R1+0x3434], R14 ;  /* 0x0034340e01007387 */ /* 0x000fe80000100800 */
[----:B------:R-:W3:Y:S04]  /*2ef10*/  LDL.LU R16, [R1+0xb4] ;  /* 0x0000b40001107983 */ /* 0x000ee80000300800 */
[----:B------:R2:W-:Y:S01]  /*2ef20*/  STL [R1+0x342c], R13 ;  /* 0x00342c0d01007387 */ /* 0x0005e20000100800 */
[----:B------:R-:W-:-:S03]  /*2ef30*/  IMAD.X R12, R11, 0x1, R4, P3 ;  /* 0x000000010b0c7824 */ /* 0x000fc600018e0604 */
[----:B------:R-:W3:Y:S01]  /*2ef40*/  LDL.LU R15, [R1+0x10] ;  /* 0x00001000010f7983 */ /* 0x000ee20000300800 */
[----:B--2---:R-:W-:-:S03]  /*2ef50*/  IADD3 R13, P3, PT, R10, R3, RZ ;  /* 0x000000030a0d7210 */ /* 0x004fc60007f7e0ff */
[----:B------:R0:W-:Y:S04]  /*2ef60*/  STL [R1+0x3428], R12 ;  /* 0x0034280c01007387 */ /* 0x0001e80000100800 */
[----:B------:R1:W-:Y:S04]  /*2ef70*/  STL [R1+0x3430], R13 ;  /* 0x0034300d01007387 */ /* 0x0003e80000100800 */
[----:B------:R-:W2:Y:S01]  /*2ef80*/  LDL.LU R14, [R1+0xb0] ;  /* 0x0000b000010e7983 */ /* 0x000ea20000300800 */
[----:B0-----:R-:W-:Y:S01]  /*2ef90*/  IMAD.X R12, R11, 0x1, R2, P5 ;  /* 0x000000010b0c7824 */ /* 0x001fe200028e0602 */
[----:B------:R-:W-:-:S04]  /*2efa0*/  IADD3 R11, P5, PT, R10, R0, RZ ;  /* 0x000000000a0b7210 */ /* 0x000fc80007fbe0ff */
[----:B------:R-:W-:Y:S04]  /*2efb0*/  STL [R1+0x3424], R12 ;  /* 0x0034240c01007387 */ /* 0x000fe80000100800 */
[----:B------:R-:W2:Y:S04]  /*2efc0*/  LDL.LU R10, [R1+0xc] ;  /* 0x00000c00010a7983 */ /* 0x000ea80000300800 */
[----:B------:R4:W-:Y:S04]  /*2efd0*/  STL [R1+0x341c], R11 ;  /* 0x00341c0b01007387 */ /* 0x0009e80000100800 */
[----:B-1----:R-:W2:Y:S01]  /*2efe0*/  LDL.LU R13, [R1+0xac] ;  /* 0x0000ac00010d7983 */ /* 0x002ea20000300800 */
[----:B----4-:R-:W-:Y:S01]  /*2eff0*/  IMAD.X R11, R9, 0x1, R4, P4 ;  /* 0x00000001090b7824 */ /* 0x010fe200020e0604 */
[----:B-----5:R-:W-:-:S04]  /*2f000*/  IADD3 R12, P4, PT, R29, R3, RZ ;  /* 0x000000031d0c7210 */ /* 0x020fc80007f9e0ff */
[----:B------:R0:W-:Y:S01]  /*2f010*/  STL [R1+0x3418], R11 ;  /* 0x0034180b01007387 */ /* 0x0001e20000100800 */
[----:B------:R-:W-:-:S03]  /*2f020*/  IMAD.X R9, R9, 0x1, R2, P0 ;  /* 0x0000000109097824 */ /* 0x000fc600000e0602 */
[----:B0-----:R-:W4:Y:S01]  /*2f030*/  LDL.LU R11, [R1+0x8] ;  /* 0x00000800010b7983 */ /* 0x001f220000300800 */
[----:B------:R-:W-:-:S03]  /*2f040*/  IADD3 R29, P0, PT, R29, R0, RZ ;  /* 0x000000001d1d7210 */ /* 0x000fc60007f1e0ff */
[----:B------:R-:W-:Y:S04]  /*2f050*/  STL [R1+0x3420], R12 ;  /* 0x0034200c01007387 */ /* 0x000fe80000100800 */
[----:B------:R0:W-:Y:S04]  /*2f060*/  STL [R1+0x3414], R9 ;  /* 0x0034140901007387 */ /* 0x0001e80000100800 */
[----:B0-----:R-:W5:Y:S04]  /*2f070*/  LDL.LU R9, [R1+0xa8] ;  /* 0x0000a80001097983 */ /* 0x001f680000300800 */
[----:B------:R0:W-:Y:S04]  /*2f080*/  STL [R1+0x340c], R29 ;  /* 0x00340c1d01007387 */ /* 0x0001e80000100800 */
[----:B0-----:R-:W2:Y:S01]  /*2f090*/  LDL.LU R29, [R1+0x4] ;  /* 0x00000400011d7983 */ /* 0x001ea20000300800 */
[----:B---3--:R-:W-:-:S05]  /*2f0a0*/  IMAD.X R12, R5, 0x1, R4, P1 ;  /* 0x00000001050c7824 */ /* 0x008fca00008e0604 */
[----:B------:R0:W-:Y:S01]  /*2f0b0*/  STL [R1+0x3408], R12 ;  /* 0x0034080c01007387 */ /* 0x0001e20000100800 */
[----:B------:R-:W-:Y:S01]  /*2f0c0*/  IMAD.X R5, R5, 0x1, R2, P2 ;  /* 0x0000000105057824 */ /* 0x000fe200010e0602 */
[----:B0-----:R-:W-:-:S05]  /*2f0d0*/  IADD3 R12, P1, PT, R6, R3, RZ ;  /* 0x00000003060c7210 */ /* 0x001fca0007f3e0ff */
[----:B------:R0:W-:Y:S04]  /*2f0e0*/  STL [R1+0x3410], R12 ;  /* 0x0034100c01007387 */ /* 0x0001e80000100800 */
[----:B0-----:R-:W3:Y:S04]  /*2f0f0*/  LDL.LU R12, [R1+0xa4] ;  /* 0x0000a400010c7983 */ /* 0x001ee80000300800 */
[----:B------:R0:W-:Y:S04]  /*2f100*/  STL [R1+0x3404], R5 ;  /* 0x0034040501007387 */ /* 0x0001e80000100800 */
[----:B0-----:R-:W3:Y:S01]  /*2f110*/  LDL.LU R5, [R1] ;  /* 0x0000000001057983 */ /* 0x001ee20000300800 */
[----:B------:R-:W-:-:S05]  /*2f120*/  IADD3 R6, P2, PT, R6, R0, RZ ;  /* 0x0000000006067210 */ /* 0x000fca0007f5e0ff */
[----:B------:R0:W-:Y:S02]  /*2f130*/  STL [R1+0x33fc], R6 ;  /* 0x0033fc0601007387 */ /* 0x0001e40000100800 */
[C---:B0-----:R-:W-:Y:S02]  /*2f140*/  IMAD.X R6, R18.reuse, 0x1, R4, P3 ;  /* 0x0000000112067824 */ /* 0x041fe400018e0604 */
[----:B------:R-:W-:-:S03]  /*2f150*/  IMAD.X R18, R18, 0x1, R2, P5 ;  /* 0x0000000112127824 */ /* 0x000fc600028e0602 */
[----:B------:R0:W-:Y:S02]  /*2f160*/  STL [R1+0x33f8], R6 ;  /* 0x0033f80601007387 */ /* 0x0001e40000100800 */
[C---:B0-----:R-:W-:Y:S02]  /*2f170*/  IADD3 R6, P3, PT, R7.reuse, R3, RZ ;  /* 0x0000000307067210 */ /* 0x041fe40007f7e0ff */
[----:B------:R-:W-:-:S03]  /*2f180*/  IADD3 R7, P5, PT, R7, R0, RZ ;  /* 0x0000000007077210 */ /* 0x000fc60007fbe0ff */
[----:B------:R0:W-:Y:S04]  /*2f190*/  STL [R1+0x3400], R6 ;  /* 0x0034000601007387 */ /* 0x0001e80000100800 */
[----:B0-----:R-:W3:Y:S04]  /*2f1a0*/  LDL.LU R6, [R1+0xa0] ;  /* 0x0000a00001067983 */ /* 0x001ee80000300800 */
[----:B------:R0:W-:Y:S04]  /*2f1b0*/  STL [R1+0x33f4], R18 ;  /* 0x0033f41201007387 */ /* 0x0001e80000100800 */
[----:B0-----:R-:W3:Y:S04]  /*2f1c0*/  LDL.LU R18, [R1+0x37e4] ;  /* 0x0037e40001127983 */ /* 0x001ee80000300800 */
[----:B------:R0:W-:Y:S02]  /*2f1d0*/  STL [R1+0x33ec], R7 ;  /* 0x0033ec0701007387 */ /* 0x0001e40000100800 */
[----:B0-----:R-:W-:-:S02]  /*2f1e0*/  IMAD.X R7, R17, 0x1, R4, P4 ;  /* 0x0000000111077824 */ /* 0x001fc400020e0604 */
        /* <DEDUP_REMOVED lines=19> */
[----:B--2---:R-:W-:-:S02]  /*2f320*/  IMAD.X R15, R14, 0x1, R4, P3 ;  /* 0x000000010e0f7824 */ /* 0x004fc400018e0604 */
[----:B------:R-:W-:-:S03]  /*2f330*/  IMAD.X R14, R14, 0x1, R2, P5 ;  /* 0x000000010e0e7824 */ /* 0x000fc600028e0602 */
[----:B------:R0:W-:Y:S02]  /*2f340*/  STL [R1+0x33c8], R15 ;  /* 0x0033c80f01007387 */ /* 0x0001e40000100800 */
[C---:B0-----:R-:W-:Y:S02]  /*2f350*/  IADD3 R15, P3, PT, R10.reuse, R3, RZ ;  /* 0x000000030a0f7210 */ /* 0x041fe40007f7e0ff */
[----:B------:R-:W-:-:S03]  /*2f360*/  IADD3 R10, P5, PT, R10, R0, RZ ;  /* 0x000000000a0a7210 */ /* 0x000fc60007fbe0ff */
[----:B------:R0:W-:Y:S04]  /*2f370*/  STL [R1+0x33d0], R15 ;  /* 0x0033d00f01007387 */ /* 0x0001e80000100800 */
[----:B0-----:R-:W2:Y:S04]  /*2f380*/  LDL.LU R15, [R1+0x37d8] ;  /* 0x0037d800010f7983 */ /* 0x001ea80000300800 */
[----:B------:R0:W-:Y:S04]  /*2f390*/  STL [R1+0x33c4], R14 ;  /* 0x0033c40e01007387 */ /* 0x0001e80000100800 */
[----:B0-----:R-:W2:Y:S04]  /*2f3a0*/  LDL.LU R14, [R1+0x37d4] ;  /* 0x0037d400010e7983 */ /* 0x001ea80000300800 */
[----:B------:R0:W-:Y:S02]  /*2f3b0*/  STL [R1+0x33bc], R10 ;  /* 0x0033bc0a01007387 */ /* 0x0001e40000100800 */
[----:B0-----:R-:W-:-:S02]  /*2f3c0*/  IMAD.X R10, R13, 0x1, R4, P4 ;  /* 0x000000010d0a7824 */ /* 0x001fc400020e0604 */
[----:B------:R-:W-:-:S03]  /*2f3d0*/  IMAD.X R13, R13, 0x1, R2, P0 ;  /* 0x000000010d0d7824 */ /* 0x000fc600000e0602 */
[----:B------:R4:W-:Y:S02]  /*2f3e0*/  STL [R1+0x33b8], R10 ;  /* 0x0033b80a01007387 */ /* 0x0009e40000100800 */
[C---:B----4-:R-:W-:Y:S02]  /*2f3f0*/  IADD3 R10, P4, PT, R11.reuse, R3, RZ ;  /* 0x000000030b0a7210 */ /* 0x050fe40007f9e0ff */
[----:B------:R-:W-:-:S03]  /*2f400*/  IADD3 R11, P0, PT, R11, R0, RZ ;  /* 0x000000000b0b7210 */ /* 0x000fc60007f1e0ff */
[----:B------:R0:W-:Y:S04]  /*2f410*/  STL [R1+0x33c0], R10 ;  /* 0x0033c00a01007387 */ /* 0x0001e80000100800 */
[----:B0-----:R-:W4:Y:S04]  /*2f420*/  LDL.LU R10, [R1+0x90] ;  /* 0x00009000010a7983 */ /* 0x001f280000300800 */
[----:B------:R0:W-:Y:S04]  /*2f430*/  STL [R1+0x33b4], R13 ;  /* 0x0033b40d01007387 */ /* 0x0001e80000100800 */
[----:B0-----:R-:W2:Y:S04]  /*2f440*/  LDL.LU R13, [R1+0x37d0] ;  /* 0x0037d000010d7983 */ /* 0x001ea80000300800 */
[----:B------:R5:W-:Y:S02]  /*2f450*/  STL [R1+0x33ac], R11 ;  /* 0x0033ac0b01007387 */ /* 0x000be40000100800 */
[----:B-----5:R-:W-:-:S02]  /*2f460*/  IMAD.X R11, R9, 0x1, R4, P1 ;  /* 0x00000001090b7824 */ /* 0x020fc400008e0604 */
[----:B------:R-:W-:-:S03]  /*2f470*/  IMAD.X R9, R9, 0x1, R2, P2 ;  /* 0x0000000109097824 */ /* 0x000fc600010e0602 */
[----:B------:R0:W-:Y:S02]  /*2f480*/  STL [R1+0x33a8], R11 ;  /* 0x0033a80b01007387 */ /* 0x0001e40000100800 */
[C---:B0-----:R-:W-:Y:S02]  /*2f490*/  IADD3 R11, P1, PT, R29.reuse, R3, RZ ;  /* 0x000000031d0b7210 */ /* 0x041fe40007f3e0ff */
[----:B------:R-:W-:-:S03]  /*2f4a0*/  IADD3 R29, P2, PT, R29, R0, RZ ;  /* 0x000000001d1d7210 */ /* 0x000fc60007f5e0ff */
[----:B------:R0:W-:Y:S04]  /*2f4b0*/  STL [R1+0x33b0], R11 ;  /* 0x0033b00b01007387 */ /* 0x0001e80000100800 */
[----:B0-----:R-:W5:Y:S04]  /*2f4c0*/  LDL.LU R11, [R1+0x37cc] ;  /* 0x0037cc00010b7983 */ /* 0x001f680000300800 */
[----:B------:R0:W-:Y:S04]  /*2f4d0*/  STL [R1+0x33a4], R9 ;  /* 0x0033a40901007387 */ /* 0x0001e80000100800 */
[----:B0-----:R-:W2:Y:S04]  /*2f4e0*/  LDL.LU R9, [R1+0x37c8] ;  /* 0x0037c80001097983 */ /* 0x001ea80000300800 */
[----:B------:R3:W-:Y:S02]  /*2f4f0*/  STL [R1+0x339c], R29 ;  /* 0x00339c1d01007387 */ /* 0x0007e40000100800 */
[----:B---3--:R-:W-:-:S05]  /*2f500*/  IMAD.X R29, R12, 0x1, R4, P3 ;  /* 0x000000010c1d7824 */ /* 0x008fca00018e0604 */
[----:B------:R0:W-:Y:S02]  /*2f510*/  STL [R1+0x3398], R29 ;  /* 0x0033981d01007387 */ /* 0x0001e40000100800 */
[----:B0-----:R-:W-:-:S05]  /*2f520*/  IADD3 R29, P3, PT, R5, R3, RZ ;  /* 0x00000003051d7210 */ /* 0x001fca0007f7e0ff */
[----:B------:R0:W-:Y:S04]  /*2f530*/  STL [R1+0x33a0], R29 ;  /* 0x0033a01d01007387 */ /* 0x0001e80000100800 */
[----:B0-----:R-:W3:Y:S01]  /*2f540*/  LDL.LU R29, [R1+0x37c4] ;  /* 0x0037c400011d7983 */ /* 0x001ee20000300800 */
[----:B------:R-:W-:Y:S01]  /*2f550*/  IMAD.X R12, R12, 0x1, R2, P5 ;  /* 0x000000010c0c7824 */ /* 0x000fe200028e0602 */
[----:B------:R-:W-:-:S04]  /*2f560*/  IADD3 R5, P5, PT, R5, R0, RZ ;  /* 0x0000000005057210 */ /* 0x000fc80007fbe0ff */
[----:B------:R0:W-:Y:S04]  /*2f570*/  STL [R1+0x3394], R12 ;  /* 0x0033940c01007387 */ /* 0x0001e80000100800 */
[----:B0-----:R-:W2:Y:S04]  /*2f580*/  LDL.LU R12, [R1+0x88] ;  /* 0x00008800010c7983 */ /* 0x001ea80000300800 */
[----:B------:R0:W-:Y:S02]  /*2f590*/  STL [R1+0x338c], R5 ;  /* 0x00338c0501007387 */ /* 0x0001e40000100800 */
[----:B0-----:R-:W-:-:S05]  /*2f5a0*/  IMAD.X R5, R6, 0x1, R4, P4 ;  /* 0x0000000106057824 */ /* 0x001fca00020e0604 */
[----:B------:R3:W-:Y:S02]  /*2f5b0*/  STL [R1+0x3388], R5 ;  /* 0x0033880501007387 */ /* 0x0007e40000100800 */
[----:B---3--:R-:W-:-:S05]  /*2f5c0*/  IADD3 R5, P4, PT, R29, R3, RZ ;  /* 0x000000031d057210 */ /* 0x008fca0007f9e0ff */
[----:B------:R0:W-:Y:S04]  /*2f5d0*/  STL [R1+0x3390], R5 ;  /* 0x0033900501007387 */ /* 0x0001e80000100800 */
[----:B0-----:R-:W3:Y:S01]  /*2f5e0*/  LDL.LU R5, [R1+0x37c0] ;  /* 0x0037c00001057983 */ /* 0x001ee20000300800 */
[----:B------:R-:W-:-:S05]  /*2f5f0*/  IMAD.X R6, R6, 0x1, R2, P0 ;  /* 0x0000000106067824 */ /* 0x000fca00000e0602 */
[----:B------:R0:W-:Y:S02]  /*2f600*/  STL [R1+0x3384], R6 ;  /* 0x0033840601007387 */ /* 0x0001e40000100800 */
[----:B0-----:R-:W-:Y:S02]  /*2f610*/  IADD3 R6, P0, PT, R29, R0, RZ ;  /* 0x000000001d067210 */ /* 0x001fe40007f1e0ff */
[----:B------:R-:W2:Y:S04]  /*2f620*/  LDL.LU R29, [R1+0x8c] ;  /* 0x00008c00011d7983 */ /* 0x000ea80000300800 */
        /* <DEDUP_REMOVED lines=11> */
[----:B0-----:R-:W-:-:S02]  /*2f6e0*/  IMAD.X R7, R8, 0x1, R4, P3 ;  /* 0x0000000108077824 */ /* 0x001fc400018e0604 */
[----:B------:R-:W-:-:S03]  /*2f6f0*/  IMAD.X R8, R8, 0x1, R2, P5 ;  /* 0x0000000108087824 */ /* 0x000fc600028e0602 */
[----:B------:R3:W-:Y:S02]  /*2f700*/  STL [R1+0x3368], R7 ;  /* 0x0033680701007387 */ /* 0x0007e40000100800 */
[----:B---3--:R-:W-:-:S05]  /*2f710*/  IADD3 R7, P3, PT, R6, R3, RZ ;  /* 0x0000000306077210 */ /* 0x008fca0007f7e0ff */
[----:B------:R0:W-:Y:S04]  /*2f720*/  STL [R1+0x3370], R7 ;  /* 0x0033700701007387 */ /* 0x0001e80000100800 */
[----:B0-----:R-:W3:Y:S04]  /*2f730*/  LDL.LU R7, [R1+0x37b8] ;  /* 0x0037b80001077983 */ /* 0x001ee80000300800 */
[----:B------:R0:W-:Y:S02]  /*2f740*/  STL [R1+0x3364], R8 ;  /* 0x0033640801007387 */ /* 0x0001e40000100800 */
[----:B0-----:R-:W-:-:S02]  /*2f750*/  IADD3 R8, P5, PT, R6, R0, RZ ;  /* 0x0000000006087210 */ /* 0x001fc40007fbe0ff */
[----:B------:R-:W2:Y:S04]  /*2f760*/  LDL.LU R6, [R1+0x94] ;  /* 0x0000940001067983 */ /* 0x000ea80000300800 */
[----:B------:R2:W-:Y:S02]  /*2f770*/  STL [R1+0x335c], R8 ;  /* 0x00335c0801007387 */ /* 0x0005e40000100800 */
[----:B--2---:R-:W-:-:S05]  /*2f780*/  IMAD.X R8, R6, 0x1, R4, P4 ;  /* 0x0000000106087824 */ /* 0x004fca00020e0604 */
[----:B------:R3:W-:Y:S02]  /*2f790*/  STL [R1+0x3358], R8 ;  /* 0x0033580801007387 */ /* 0x0007e40000100800 */
[----:B---3--:R-:W-:-:S05]  /*2f7a0*/  IADD3 R8, P4, PT, R7, R3, RZ ;  /* 0x0000000307087210 */ /* 0x008fca0007f9e0ff */
[----:B------:R0:W-:Y:S04]  /*2f7b0*/  STL [R1+0x3360], R8 ;  /* 0x0033600801007387 */ /* 0x0001e80000100800 */
[----:B0-----:R-:W2:Y:S01]  /*2f7c0*/  LDL.LU R8, [R1+0x37b4] ;  /* 0x0037b40001087983 */ /* 0x001ea20000300800 */
[----:B------:R-:W-:-:S05]  /*2f7d0*/  IMAD.X R6, R6, 0x1, R2, P0 ;  /* 0x0000000106067824 */ /* 0x000fca00000e0602 */
[----:B------:R0:W-:Y:S02]  /*2f7e0*/  STL [R1+0x3354], R6 ;  /* 0x0033540601007387 */ /* 0x0001e40000100800 */
[----:B0-----:R-:W-:Y:S02]  /*2f7f0*/  IADD3 R6, P0, PT, R7, R0, RZ ;  /* 0x0000000007067210 */ /* 0x001fe40007f1e0ff */
[----:B------:R-:W3:Y:S04]  /*2f800*/  LDL.LU R7, [R1+0x7c] ;  /* 0x00007c0001077983 */ /* 0x000ee80000300800 */
[----:B------:R4:W-:Y:S02]  /*2f810*/  STL [R1+0x334c], R6 ;  /* 0x00334c0601007387 */ /* 0x0009e40000100800 */
[----:B----4-:R-:W-:-:S05]  /*2f820*/  IMAD.X R6, R10, 0x1, R4, P1 ;  /* 0x000000010a067824 */ /* 0x010fca00008e0604 */
[----:B------:R2:W-:Y:S02]  /*2f830*/  STL [R1+0x3348], R6 ;  /* 0x0033480601007387 */ /* 0x0005e40000100800 */
[----:B--2---:R-:W-:-:S05]  /*2f840*/  IADD3 R6, P1, PT, R8, R3, RZ ;  /* 0x0000000308067210 */ /* 0x004fca0007f3e0ff */
[----:B------:R0:W-:Y:S02]  /*2f850*/  STL [R1+0x3350], R6 ;  /* 0x0033500601007387 */ /* 0x0001e40000100800 */
[----:B0-----:R-:W-:Y:S01]  /*2f860*/  IMAD.X R6, R10, 0x1, R2, P2 ;  /* 0x000000010a067824 */ /* 0x001fe200010e0602 */
[----:B------:R-:W-:Y:S02]  /*2f870*/  IADD3 R10, P2, PT, R8, R0, RZ ;  /* 0x00000000080a7210 */ /* 0x000fe40007f5e0ff */
[----:B------:R-:W2:Y:S04]  /*2f880*/  LDL.LU R8, [R1+0x84] ;  /* 0x0000840001087983 */ /* 0x000ea80000300800 */
[----:B------:R0:W-:Y:S04]  /*2f890*/  STL [R1+0x3344], R6 ;  /* 0x0033440601007387 */ /* 0x0001e80000100800 */
[----:B0-----:R-:W4:Y:S04]  /*2f8a0*/  LDL.LU R6, [R1+0x74] ;  /* 0x0000740001067983 */ /* 0x001f280000300800 */
[----:B------:R0:W-:Y:S02]  /*2f8b0*/  STL [R1+0x333c], R10 ;  /* 0x00333c0a01007387 */ /* 0x0001e40000100800 */
[----:B0-----:R-:W-:-:S05]  /*2f8c0*/  IMAD.X R10, R29, 0x1, R4, P3 ;  /* 0x000000011d0a7824 */ /* 0x001fca00018e0604 */
[----:B------:R0:W-:Y:S02]  /*2f8d0*/  STL [R1+0x3338], R10 ;  /* 0x0033380a01007387 */ /* 0x0001e40000100800 */
[----:B0-----:R-:W-:-:S05]  /*2f8e0*/  IADD3 R10, P3, PT, R9, R3, RZ ;  /* 0x00000003090a7210 */ /* 0x001fca0007f7e0ff */
[----:B------:R0:W-:Y:S04]  /*2f8f0*/  STL [R1+0x3340], R10 ;  /* 0x0033400a01007387 */ /* 0x0001e80000100800 */
[----:B0-----:R-:W2:Y:S01]  /*2f900*/  LDL.LU R10, [R1+0x37b0] ;  /* 0x0037b000010a7983 */ /* 0x001ea20000300800 */
[----:B------:R-:W-:Y:S01]  /*2f910*/  IMAD.X R29, R29, 0x1, R2, P5 ;  /* 0x000000011d1d7824 */ /* 0x000fe200028e0602 */
[----:B------:R-:W-:-:S04]  /*2f920*/  IADD3 R9, P5, PT, R9, R0, RZ ;  /* 0x0000000009097210 */ /* 0x000fc80007fbe0ff */
[----:B------:R0:W-:Y:S04]  /*2f930*/  STL [R1+0x3334], R29 ;  /* 0x0033341d01007387 */ /* 0x0001e80000100800 */
[----:B0-----:R-:W3:Y:S04]  /*2f940*/  LDL.LU R29, [R1+0x70] ;  /* 0x00007000011d7983 */ /* 0x001ee80000300800 */
[----:B------:R0:W-:Y:S02]  /*2f950*/  STL [R1+0x332c], R9 ;  /* 0x00332c0901007387 */ /* 0x0001e40000100800 */
[----:B0-----:R-:W-:-:S05]  /*2f960*/  IMAD.X R9, R12, 0x1, R4, P4 ;  /* 0x000000010c097824 */ /* 0x001fca00020e0604 */
[----:B------:R2:W-:Y:S02]  /*2f970*/  STL [R1+0x3328], R9 ;  /* 0x0033280901007387 */ /* 0x0005e40000100800 */
[----:B--2---:R-:W-:-:S05]  /*2f980*/  IADD3 R9, P4, PT, R10, R3, RZ ;  /* 0x000000030a097210 */ /* 0x004fca0007f9e0ff */
[----:B------:R0:W-:Y:S02]  /*2f990*/  STL [R1+0x3330], R9 ;  /* 0x0033300901007387 */ /* 0x0001e40000100800 */
[----:B0-----:R-:W-:Y:S01]  /*2f9a0*/  IMAD.X R9, R12, 0x1, R2, P0 ;  /* 0x000000010c097824 */ /* 0x001fe200000e0602 */
[----:B------:R-:W-:Y:S02]  /*2f9b0*/  IADD3 R12, P0, PT, R10, R0, RZ ;  /* 0x000000000a0c7210 */ /* 0x000fe40007f1e0ff */
[----:B------:R-:W2:Y:S04]  /*2f9c0*/  LDL.LU R10, [R1+0x78] ;  /* 0x00007800010a7983 */ /* 0x000ea80000300800 */
[----:B------:R0:W-:Y:S04]  /*2f9d0*/  STL [R1+0x3324], R9 ;  /* 0x0033240901007387 */ /* 0x0001e80000100800 */
[----:B0-----:R-:W2:Y:S04]  /*2f9e0*/  LDL.LU R9, [R1+0x6c] ;  /* 0x00006c0001097983 */ /* 0x001ea80000300800 */
[----:B------:R0:W-:Y:S02]  /*2f9f0*/  STL [R1+0x331c], R12 ;  /* 0x00331c0c01007387 */ /* 0x0001e40000100800 */
[----:B0-----:R-:W-:-:S05]  /*2fa00*/  IMAD.X R12, R8, 0x1, R4, P1 ;  /* 0x00000001080c7824 */ /* 0x001fca00008e0604 */
[----:B------:R5:W-:Y:S02]  /*2fa10*/  STL [R1+0x3318], R12 ;  /* 0x0033180c01007387 */ /* 0x000be40000100800 */
[----:B-----5:R-:W-:-:S05]  /*2fa20*/  IADD3 R12, P1, PT, R11, R3, RZ ;  /* 0x000000030b0c7210 */ /* 0x020fca0007f3e0ff */
[----:B------:R0:W-:Y:S04]  /*2fa30*/  STL [R1+0x3320], R12 ;  /* 0x0033200c01007387 */ /* 0x0001e80000100800 */
[----:B0-----:R-:W5:Y:S01]  /*2fa40*/  LDL.LU R12, [R1+0x37ac] ;  /* 0x0037ac00010c7983 */ /* 0x001f620000300800 */
[----:B------:R-:W-:Y:S01]  /*2fa50*/  IMAD.X R8, R8, 0x1, R2, P2 ;  /* 0x0000000108087824 */ /* 0x000fe200010e0602 */
[----:B------:R-:W-:-:S04]  /*2fa60*/  IADD3 R11, P2, PT, R11, R0, RZ ;  /* 0x000000000b0b7210 */ /* 0x000fc80007f5e0ff */
[----:B------:R0:W-:Y:S04]  /*2fa70*/  STL [R1+0x3314], R8 ;  /* 0x0033140801007387 */ /* 0x0001e80000100800 */
[----:B0-----:R-:W2:Y:S04]  /*2fa80*/  LDL.LU R8, [R1+0x68] ;  /* 0x0000680001087983 */ /* 0x001ea80000300800 */
[----:B------:R0:W-:Y:S02]  /*2fa90*/  STL [R1+0x330c], R11 ;  /* 0x00330c0b01007387 */ /* 0x0001e40000100800 */
[----:B0-----:R-:W-:-:S05]  /*2faa0*/  IMAD.X R11, R5, 0x1, R4, P3 ;  /* 0x00000001050b7824 */ /* 0x001fca00018e0604 */
[----:B------:R5:W-:Y:S02]  /*2fab0*/  STL [R1+0x3308], R11 ;  /* 0x0033080b01007387 */ /* 0x000be40000100800 */
[----:B-----5:R-:W-:-:S05]  /*2fac0*/  IADD3 R11, P3, PT, R12, R3, RZ ;  /* 0x000000030c0b7210 */ /* 0x020fca0007f7e0ff */
[----:B------:R0:W-:Y:S02]  /*2fad0*/  STL [R1+0x3310], R11 ;  /* 0x0033100b01007387 */ /* 0x0001e40000100800 */
[----:B0-----:R-:W-:Y:S01]  /*2fae0*/  IMAD.X R11, R5, 0x1, R2, P5 ;  /* 0x00000001050b7824 */ /* 0x001fe200028e0602 */
[----:B------:R-:W-:Y:S01]  /*2faf0*/  IADD3 R12, P5, PT, R12, R0, RZ ;  /* 0x000000000c0c7210 */ /* 0x000fe20007fbe0ff */
[----:B------:R-:W5:Y:S04]  /*2fb00*/  LDL.LU R5, [R1+0x64] ;  /* 0x0000640001057983 */ /* 0x000f680000300800 */
[----:B------:R3:W-:Y:S04]  /*2fb10*/  STL [R1+0x3304], R11 ;  /* 0x0033040b01007387 */ /* 0x0007e80000100800 */
[----:B------:R0:W-:Y:S01]  /*2fb20*/  STL [R1+0x32fc], R12 ;  /* 0x0032fc0c01007387 */ /* 0x0001e20000100800 */
[----:B---3--:R-:W-:Y:S01]  /*2fb30*/  IMAD.X R11, R7, 0x1, R4, P4 ;  /* 0x00000001070b7824 */ /* 0x008fe200020e0604 */
[----:B0-----:R-:W-:-:S04]  /*2fb40*/  IADD3 R12, P4, PT, R13, R3, RZ ;  /* 0x000000030d0c7210 */ /* 0x001fc80007f9e0ff */
[----:B------:R0:W-:Y:S02]  /*2fb50*/  STL [R1+0x32f8], R11 ;  /* 0x0032f80b01007387 */ /* 0x0001e40000100800 */
[----:B0-----:R-:W-:Y:S02]  /*2fb60*/  IMAD.X R11, R7, 0x1, R2, P0 ;  /* 0x00000001070b7824 */ /* 0x001fe400000e0602 */
[----:B------:R-:W3:Y:S04]  /*2fb70*/  LDL.LU R7, [R1+0x60] ;  /* 0x0000600001077983 */ /* 0x000ee80000300800 */
[----:B------:R0:W-:Y:S04]  /*2fb80*/  STL [R1+0x3300], R12 ;  /* 0x0033000c01007387 */ /* 0x0001e80000100800 */
[----:B------:R1:W-:Y:S01]  /*2fb90*/  STL [R1+0x32f4], R11 ;  /* 0x0032f40b01007387 */ /* 0x0003e20000100800 */
[----:B0-----:R-:W-:Y:S01]  /*2fba0*/  IADD3 R12, P0, PT, R13, R0, RZ ;  /* 0x000000000d0c7210 */ /* 0x001fe20007f1e0ff */
[----:B--2---:R-:W-:Y:S01]  /*2fbb0*/  IMAD.X R13, R10, 0x1, R4, P1 ;  /* 0x000000010a0d7824 */ /* 0x004fe200008e0604 */
[----:B-1----:R-:W-:-:S03]  /*2fbc0*/  IADD3 R11, P1, PT, R14, R3, RZ ;  /* 0x000000030e0b7210 */ /* 0x002fc60007f3e0ff */
[----:B------:R0:W-:Y:S04]  /*2fbd0*/  STL [R1+0x32ec], R12 ;  /* 0x0032ec0c01007387 */ /* 0x0001e80000100800 */
[----:B------:R4:W-:Y:S01]  /*2fbe0*/  STL [R1+0x32e8], R13 ;  /* 0x0032e80d01007387 */ /* 0x0009e20000100800 */
[----:B0-----:R-:W-:-:S03]  /*2fbf0*/  IMAD.X R12, R10, 0x1, R2, P2 ;  /* 0x000000010a0c7824 */ /* 0x001fc600010e0602 */
[----:B------:R-:W2:Y:S01]  /*2fc00*/  LDL.LU R10, [R1+0x5c] ;  /* 0x00005c00010a7983 */ /* 0x000ea20000300800 */
[----:B----4-:R-:W-:-:S03]  /*2fc10*/  IMAD.X R13, R6, 0x1, R4, P3 ;  /* 0x00000001060d7824 */ /* 0x010fc600018e0604 */
[----:B------:R0:W-:Y:S04]  /*2fc20*/  STL [R1+0x32f0], R11 ;  /* 0x0032f00b01007387 */ /* 0x0001e80000100800 */
[----:B------:R1:W-:Y:S01]  /*2fc30*/  STL [R1+0x32e4], R12 ;  /* 0x0032e40c01007387 */ /* 0x0003e20000100800 */
[----:B0-----:R-:W-:Y:S02]  /*2fc40*/  IADD3 R11, P2, PT, R14, R0, RZ ;  /* 0x000000000e0b7210 */ /* 0x001fe40007f5e0ff */
[----:B-1----:R-:W-:-:S03]  /*2fc50*/  IADD3 R12, P3, PT, R15, R3, RZ ;  /* 0x000000030f0c7210 */ /* 0x002fc60007f7e0ff */
[----:B------:R0:W-:Y:S04]  /*2fc60*/  STL [R1+0x32dc], R11 ;  /* 0x0032dc0b01007387 */ /* 0x0001e80000100800 */
[----:B------:R1:W-:Y:S01]  /*2fc70*/  STL [R1+0x32d8], R13 ;  /* 0x0032d80d01007387 */ /* 0x0003e20000100800 */
[----:B0-----:R-:W-:-:S03]  /*2fc80*/  IMAD.X R11, R6, 0x1, R2, P5 ;  /* 0x00000001060b7824 */ /* 0x001fc600028e0602 */
[----:B------:R-:W4:Y:S01]  /*2fc90*/  LDL.LU R6, [R1+0x58] ;  /* 0x0000580001067983 */ /* 0x000f220000300800 */
[----:B-1----:R-:W-:-:S03]  /*2fca0*/  IMAD.X R13, R29, 0x1, R4, P4 ;  /* 0x000000011d0d7824 */ /* 0x002fc600020e0604 */
[----:B------:R0:W-:Y:S04]  /*2fcb0*/  STL [R1+0x32e0], R12 ;  /* 0x0032e00c01007387 */ /* 0x0001e80000100800 */
[----:B------:R-:W-:Y:S01]  /*2fcc0*/  STL [R1+0x32d4], R11 ;  /* 0x0032d40b01007387 */ /* 0x000fe20000100800 */
[----:B0-----:R-:W-:-:S05]  /*2fcd0*/  IADD3 R12, P5, PT, R15, R0, RZ ;  /* 0x000000000f0c7210 */ /* 0x001fca0007fbe0ff */
[----:B------:R0:W-:Y:S04]  /*2fce0*/  STL [R1+0x32cc], R12 ;  /* 0x0032cc0c01007387 */ /* 0x0001e80000100800 */
[----:B------:R1:W-:Y:S01]  /*2fcf0*/  STL [R1+0x32c8], R13 ;  /* 0x0032c80d01007387 */ /* 0x0003e20000100800 */
[----:B0-----:R-:W-:-:S03]  /*2fd00*/  IMAD.X R12, R29, 0x1, R2, P0 ;  /* 0x000000011d0c7824 */ /* 0x001fc600000e0602 */
[----:B------:R-:W4:Y:S01]  /*2fd10*/  LDL.LU R29, [R1+0x54] ;  /* 0x00005400011d7983 */ /* 0x000f220000300800 */
[----:B------:R-:W-:Y:S01]  /*2fd20*/  IADD3 R11, P4, PT, R16, R3, RZ ;  /* 0x00000003100b7210 */ /* 0x000fe20007f9e0ff */
[----:B-1----:R-:W-:-:S04]  /*2fd30*/  IMAD.X R13, R9, 0x1, R4, P1 ;  /* 0x00000001090d7824 */ /* 0x002fc800008e0604 */
[----:B------:R0:W-:Y:S04]  /*2fd40*/  STL [R1+0x32d0], R11 ;  /* 0x0032d00b01007387 */ /* 0x0001e80000100800 */
[----:B------:R1:W-:Y:S01]  /*2fd50*/  STL [R1+0x32c4], R12 ;  /* 0x0032c40c01007387 */ /* 0x0003e20000100800 */
[----:B0-----:R-:W-:Y:S02]  /*2fd60*/  IADD3 R11, P0, PT, R16, R0, RZ ;  /* 0x00000000100b7210 */ /* 0x001fe40007f1e0ff */
[----:B-1----:R-:W-:-:S03]  /*2fd70*/  IADD3 R12, P1, PT, R17, R3, RZ ;  /* 0x00000003110c7210 */ /* 0x002fc60007f3e0ff */
[----:B------:R0:W-:Y:S04]  /*2fd80*/  STL [R1+0x32bc], R11 ;  /* 0x0032bc0b01007387 */ /* 0x0001e80000100800 */
[----:B------:R-:W-:Y:S01]  /*2fd90*/  STL [R1+0x32b8], R13 ;  /* 0x0032b80d01007387 */ /* 0x000fe20000100800 */
[----:B0-----:R-:W-:-:S03]  /*2fda0*/  IMAD.X R11, R9, 0x1, R2, P2 ;  /* 0x00000001090b7824 */ /* 0x001fc600010e0602 */
[----:B------:R-:W4:Y:S04]  /*2fdb0*/  LDL.LU R9, [R1+0x50] ;  /* 0x0000500001097983 */ /* 0x000f280000300800 */
[----:B------:R0:W-:Y:S04]  /*2fdc0*/  STL [R1+0x32c0], R12 ;  /* 0x0032c00c01007387 */ /* 0x0001e80000100800 */
[----:B------:R1:W-:Y:S01]  /*2fdd0*/  STL [R1+0x32b4], R11 ;  /* 0x0032b40b01007387 */ /* 0x0003e20000100800 */
[----:B0-----:R-:W-:Y:S01]  /*2fde0*/  IADD3 R12, P2, PT, R17, R0, RZ ;  /* 0x00000000110c7210 */ /* 0x001fe20007f5e0ff */
[----:B-1----:R-:W-:Y:S01]  /*2fdf0*/  IMAD.X R11, R8, 0x1, R4, P3 ;  /* 0x00000001080b7824 */ /* 0x002fe200018e0604 */
[----:B------:R-:W-:-:S03]  /*2fe00*/  IADD3 R13, P3, PT, R18, R3, RZ ;  /* 0x00000003120d7210 */ /* 0x000fc60007f7e0ff */
[----:B------:R0:W-:Y:S04]  /*2fe10*/  STL [R1+0x32ac], R12 ;  /* 0x0032ac0c01007387 */ /* 0x0001e80000100800 */
[----:B------:R1:W-:Y:S01]  /*2fe20*/  STL [R1+0x32a8], R11 ;  /* 0x0032a80b01007387 */ /* 0x0003e20000100800 */
[----:B0-----:R-:W-:-:S03]  /*2fe30*/  IMAD.X R12, R8, 0x1, R2, P5 ;  /* 0x00000001080c7824 */ /* 0x001fc600028e0602 */
[----:B------:R-:W-:Y:S01]  /*2fe40*/  STL [R1+0x32b0], R13 ;  /* 0x0032b00d01007387 */ /* 0x000fe20000100800 */
[----:B-1----:R-:W-:-:S03]  /*2fe50*/  IADD3 R11, P5, PT, R18, R0, RZ ;  /* 0x00000000120b7210 */ /* 0x002fc60007fbe0ff */
[----:B------:R-:W4:Y:S04]  /*2fe60*/  LDL.LU R8, [R1+0x4c] ;  /* 0x00004c0001087983 */ /* 0x000f280000300800 */
[----:B------:R5:W-:Y:S04]  /*2fe70*/  STL [R1+0x32a4], R12 ;  /* 0x0032a40c01007387 */ /* 0x000be80000100800 */
[----:B------:R0:W-:Y:S01]  /*2fe80*/  STL [R1+0x329c], R11 ;  /* 0x00329c0b01007387 */ /* 0x0001e20000100800 */
[----:B-----5:R-:W-:Y:S01]  /*2fe90*/  IMAD.X R12, R5, 0x1, R4, P4 ;  /* 0x00000001050c7824 */ /* 0x020fe200020e0604 */
[----:B0-----:R-:W-:Y:S01]  /*2fea0*/  IADD3 R11, P4, PT, R19, R3, RZ ;  /* 0x00000003130b7210 */ /* 0x001fe20007f9e0ff */
[----:B------:R-:W-:-:S03]  /*2feb0*/  IMAD.X R5, R5, 0x1, R2, P0 ;  /* 0x0000000105057824 */ /* 0x000fc600000e0602 */
[----:B------:R0:W-:Y:S04]  /*2fec0*/  STL [R1+0x3298], R12 ;  /* 0x0032980c01007387 */ /* 0x0001e80000100800 */
[----:B------:R-:W-:Y:S04]  /*2fed0*/  STL [R1+0x32a0], R11 ;  /* 0x0032a00b01007387 */ /* 0x000fe80000100800 */
[----:B------:R1:W-:Y:S01]  /*2fee0*/  STL [R1+0x3294], R5 ;  /* 0x0032940501007387 */ /* 0x0003e20000100800 */
[----:B0-----:R-:W-:-:S03]  /*2fef0*/  IADD3 R12, P0, PT, R19, R0, RZ ;  /* 0x00000000130c7210 */ /* 0x001fc60007f1e0ff */
[----:B-1----:R-:W5:Y:S04]  /*2ff00*/  LDL.LU R5, [R1+0x48] ;  /* 0x0000480001057983 */ /* 0x002f680000300800 */
[----:B------:R0:W-:Y:S01]  /*2ff10*/  STL [R1+0x328c], R12 ;  /* 0x00328c0c01007387 */ /* 0x0001e20000100800 */
[----:B---3--:R-:W-:-:S05]  /*2ff20*/  IMAD.X R11, R7, 0x1, R4, P1 ;  /* 0x00000001070b7824 */ /* 0x008fca00008e0604 */
[----:B------:R1:W-:Y:S01]  /*2ff30*/  STL [R1+0x3288], R11 ;  /* 0x0032880b01007387 */ /* 0x0003e20000100800 */
[----:B0-----:R-:W-:-:S05]  /*2ff40*/  IADD3 R12, P1, PT, R20, R3, RZ ;  /* 0x00000003140c7210 */ /* 0x001fca0007f3e0ff */
[----:B------:R2:W-:Y:S01]  /*2ff50*/  STL [R1+0x3290], R12 ;  /* 0x0032900c01007387 */ /* 0x0005e20000100800 */
[----:B-1----:R-:W-:Y:S01]  /*2ff60*/  IMAD.X R11, R7, 0x1, R2, P2 ;  /* 0x00000001070b7824 */ /* 0x002fe200010e0602 */
[----:B------:R-:W-:-:S04]  /*2ff70*/  IADD3 R7, P2, PT, R20, R0, RZ ;  /* 0x0000000014077210 */ /* 0x000fc80007f5e0ff */
[----:B------:R0:W-:Y:S04]  /*2ff80*/  STL [R1+0x3284], R11 ;  /* 0x0032840b01007387 */ /* 0x0001e80000100800 */
[----:B------:R1:W-:Y:S01]  /*2ff90*/  STL [R1+0x327c], R7 ;  /* 0x00327c0701007387 */ /* 0x0003e20000100800 */
[C---:B--2---:R-:W-:Y:S01]  /*2ffa0*/  IMAD.X R12, R10.reuse, 0x1, R4, P3 ;  /* 0x000000010a0c7824 */ /* 0x044fe200018e0604 */
[----:B0-----:R-:W-:Y:S02]  /*2ffb0*/  IADD3 R11, P3, PT, R21, R3, RZ ;  /* 0x00000003150b7210 */ /* 0x001fe40007f7e0ff */
[----:B-1----:R-:W2:Y:S01]  /*2ffc0*/  LDL.LU R7, [R1+0x44] ;  /* 0x0000440001077983 */ /* 0x002ea20000300800 */
[----:B------:R-:W-:-:S03]  /*2ffd0*/  IMAD.X R10, R10, 0x1, R2, P5 ;  /* 0x000000010a0a7824 */ /* 0x000fc600028e0602 */
[----:B------:R-:W-:Y:S04]  /*2ffe0*/  STL [R1+0x3278], R12 ;  /* 0x0032780c01007387 */ /* 0x000fe80000100800 */
[----:B------:R0:W-:Y:S04]  /*2fff0*/  STL [R1+0x3280], R11 ;  /* 0x0032800b01007387 */ /* 0x0001e80000100800 */
[----:B------:R1:W-:Y:S01]  /*30000*/  STL [R1+0x3274], R10 ;  /* 0x0032740a01007387 */ /* 0x0003e20000100800 */
[----:B0-----:R-:W-:-:S05]  /*30010*/  IADD3 R11, P5, PT, R21, R0, RZ ;  /* 0x00000000150b7210 */ /* 0x001fca0007fbe0ff */
[----:B------:R0:W-:Y:S01]  /*30020*/  STL [R1+0x326c], R11 ;  /* 0x00326c0b01007387 */ /* 0x0001e20000100800 */
[----:B----4-:R-:W-:Y:S01]  /*30030*/  IMAD.X R12, R6, 0x1, R4, P4 ;  /* 0x00000001060c7824 */ /* 0x010fe200020e0604 */
[----:B-1----:R-:W-:Y:S01]  /*30040*/  IADD3 R10, P4, PT, R22, R3, RZ ;  /* 0x00000003160a7210 */ /* 0x002fe20007f9e0ff */
[----:B0-----:R-:W-:-:S03]  /*30050*/  IMAD.X R11, R6, 0x1, R2, P0 ;  /* 0x00000001060b7824 */ /* 0x001fc600000e0602 */
[----:B------:R-:W-:Y:S04]  /*30060*/  STL [R1+0x3268], R12 ;  /* 0x0032680c01007387 */ /* 0x000fe80000100800 */
[----:B------:R-:W3:Y:S04]  /*30070*/  LDL.LU R6, [R1+0xdc] ;  /* 0x0000dc0001067983 */ /* 0x000ee80000300800 */
[----:B------:R0:W-:Y:S04]  /*30080*/  STL [R1+0x3270], R10 ;  /* 0x0032700a01007387 */ /* 0x0001e80000100800 */
[----:B------:R1:W-:Y:S01]  /*30090*/  STL [R1+0x3264], R11 ;  /* 0x0032640b01007387 */ /* 0x0003e20000100800 */
[----:B0-----:R-:W-:Y:S01]  /*300a0*/  IADD3 R10, P0, PT, R22, R0, RZ ;  /* 0x00000000160a7210 */ /* 0x001fe20007f1e0ff */
[----:B-1----:R-:W-:Y:S01]  /*300b0*/  IMAD.X R11, R29, 0x1, R4, P1 ;  /* 0x000000011d0b7824 */ /* 0x002fe200008e0604 */
[----:B------:R-:W-:-:S03]  /*300c0*/  IADD3 R12, P1, PT, R23, R3, RZ ;  /* 0x00000003170c7210 */ /* 0x000fc60007f3e0ff */
[----:B------:R0:W-:Y:S04]  /*300d0*/  STL [R1+0x325c], R10 ;  /* 0x00325c0a01007387 */ /* 0x0001e80000100800 */
[----:B------:R1:W-:Y:S04]  /*300e0*/  STL [R1+0x3258], R11 ;  /* 0x0032580b01007387 */ /* 0x0003e80000100800 */
[----:B------:R-:W-:Y:S01]  /*300f0*/  STL [R1+0x3260], R12 ;  /* 0x0032600c01007387 */ /* 0x000fe20000100800 */
[----:B0-----:R-:W-:-:S03]  /*30100*/  IMAD.X R10, R29, 0x1, R2, P2 ;  /* 0x000000011d0a7824 */ /* 0x001fc600010e0602 */
[----:B------:R-:W4:Y:S01]  /*30110*/  LDL.LU R13, [R1+0xe0] ;  /* 0x0000e000010d7983 */ /* 0x000f220000300800 */
[----:B-1----:R-:W-:-:S03]  /*30120*/  IADD3 R11, P2, PT, R23, R0, RZ ;  /* 0x00000000170b7210 */ /* 0x002fc60007f5e0ff */
[----:B------:R0:W-:Y:S04]  /*30130*/  STL [R1+0x3254], R10 ;  /* 0x0032540a01007387 */ /* 0x0001e80000100800 */
[----:B------:R1:W-:Y:S04]  /*30140*/  STL [R1+0x324c], R11 ;  /* 0x00324c0b01007387 */ /* 0x0003e80000100800 */
[----:B------:R-:W4:Y:S01]  /*30150*/  LDL.LU R29, [R1+0x13c] ;  /* 0x00013c00011d7983 */ /* 0x000f220000300800 */
[C---:B0-----:R-:W-:Y:S01]  /*30160*/  IMAD.X R10, R9.reuse, 0x1, R4, P3 ;  /* 0x00000001090a7824 */ /* 0x041fe200018e0604 */
[----:B-1----:R-:W-:Y:S01]  /*30170*/  IADD3 R11, P3, PT, R24, R3, RZ ;  /* 0x00000003180b7210 */ /* 0x002fe20007f7e0ff */
[----:B------:R-:W-:-:S03]  /*30180*/  IMAD.X R9, R9, 0x1, R2, P5 ;  /* 0x0000000109097824 */ /* 0x000fc600028e0602 */
[----:B------:R0:W-:Y:S04]  /*30190*/  STL [R1+0x3248], R10 ;  /* 0x0032480a01007387 */ /* 0x0001e80000100800 */
[----:B------:R1:W-:Y:S04]  /*301a0*/  STL [R1+0x3250], R11 ;  /* 0x0032500b01007387 */ /* 0x0003e80000100800 */
[----:B------:R-:W4:Y:S01]  /*301b0*/  LDL.LU R12, [R1+0xe4] ;  /* 0x0000e400010c7983 */ /* 0x000f220000300800 */
[----:B0-----:R-:W-:-:S03]  /*301c0*/  IADD3 R10, P5, PT, R24, R0, RZ ;  /* 0x00000000180a7210 */ /* 0x001fc60007fbe0ff */
[----:B------:R0:W-:Y:S04]  /*301d0*/  STL [R1+0x3244], R9 ;  /* 0x0032440901007387 */ /* 0x0001e80000100800 */
[----:B------:R0:W-:Y:S04]  /*301e0*/  STL [R1+0x323c], R10 ;  /* 0x00323c0a01007387 */ /* 0x0001e80000100800 */
[----:B-1----:R-:W4:Y:S01]  /*301f0*/  LDL.LU R11, [R1+0x14c] ;  /* 0x00014c00010b7983 */ /* 0x002f220000300800 */
[C---:B0-----:R-:W-:Y:S01]  /*30200*/  IMAD.X R9, R8.reuse, 0x1, R4, P4 ;  /* 0x0000000108097824 */ /* 0x041fe200020e0604 */
[----:B------:R-:W-:Y:S01]  /*30210*/  IADD3 R10, P4, PT, R25, R3, RZ ;  /* 0x00000003190a7210 */ /* 0x000fe20007f9e0ff */
        /* <DEDUP_REMOVED lines=8> */
[----:B-----5:R-:W-:Y:S01]  /*302a0*/  IMAD.X R8, R5, 0x1, R4, P1 ;  /* 0x0000000105087824 */ /* 0x020fe200008e0604 */
[----:B0-----:R-:W-:-:S04]  /*302b0*/  IADD3 R9, P1, PT, R26, R3, RZ ;  /* 0x000000031a097210 */ /* 0x001fc80007f3e0ff */
[----:B------:R0:W-:Y:S04]  /*302c0*/  STL [R1+0x3228], R8 ;  /* 0x0032280801007387 */ /* 0x0001e80000100800 */
[----:B------:R1:W-:Y:S01]  /*302d0*/  STL [R1+0x3230], R9 ;  /* 0x0032300901007387 */ /* 0x0003e20000100800 */
[----:B0-----:R-:W-:Y:S01]  /*302e0*/  IMAD.X R8, R5, 0x1, R2, P2 ;  /* 0x0000000105087824 */ /* 0x001fe200010e0602 */
[----:B------:R-:W-:Y:S02]  /*302f0*/  IADD3 R5, P2, PT, R26, R0, RZ ;  /* 0x000000001a057210 */ /* 0x000fe40007f5e0ff */
[----:B-1----:R-:W5:Y:S04]  /*30300*/  LDL.LU R9, [R1+0xec] ;  /* 0x0000ec0001097983 */ /* 0x002f680000300800 */
[----:B------:R-:W-:Y:S04]  /*30310*/  STL [R1+0x3224], R8 ;  /* 0x0032240801007387 */ /* 0x000fe80000100800 */
[----:B------:R0:W-:Y:S04]  /*30320*/  STL [R1+0x321c], R5 ;  /* 0x00321c0501007387 */ /* 0x0001e80000100800 */
[----:B0-----:R-:W5:Y:S01]  /*30330*/  LDL.LU R5, [R1+0x174] ;  /* 0x0001740001057983 */ /* 0x001f620000300800 */
[----:B--2---:R-:W-:Y:S01]  /*30340*/  IMAD.X R8, R7, 0x1, R4, P3 ;  /* 0x0000000107087824 */ /* 0x004fe200018e0604 */
[----:B------:R-:W-:-:S04]  /*30350*/  IADD3 R14, P3, PT, R27, R3, RZ ;  /* 0x000000031b0e7210 */ /* 0x000fc80007f7e0ff */
[----:B------:R0:W-:Y:S04]  /*30360*/  STL [R1+0x3218], R8 ;  /* 0x0032180801007387 */ /* 0x0001e80000100800 */
[----:B------:R1:W-:Y:S01]  /*30370*/  STL [R1+0x3220], R14 ;  /* 0x0032200e01007387 */ /* 0x0003e20000100800 */
[----:B0-----:R-:W-:Y:S01]  /*30380*/  IMAD.X R8, R7, 0x1, R2, P5 ;  /* 0x0000000107087824 */ /* 0x001fe200028e0602 */
[----:B------:R-:W-:Y:S02]  /*30390*/  IADD3 R7, P5, PT, R27, R0, RZ ;  /* 0x000000001b077210 */ /* 0x000fe40007fbe0ff */
[----:B-1----:R-:W2:Y:S04]  /*303a0*/  LDL.LU R14, [R1+0xf0] ;  /* 0x0000f000010e7983 */ /* 0x002ea80000300800 */
[----:B------:R0:W-:Y:S04]  /*303b0*/  STL [R1+0x3214], R8 ;  /* 0x0032140801007387 */ /* 0x0001e80000100800 */
[----:B------:R1:W-:Y:S04]  /*303c0*/  STL [R1+0x320c], R7 ;  /* 0x00320c0701007387 */ /* 0x0003e80000100800 */
[----:B0-----:R-:W2:Y:S01]  /*303d0*/  LDL.LU R8, [R1+0x188] ;  /* 0x0001880001087983 */ /* 0x001ea20000300800 */
[----:B---3--:R-:W-:Y:S01]  /*303e0*/  IMAD.X R16, R6, 0x1, R4, P4 ;  /* 0x0000000106107824 */ /* 0x008fe200020e0604 */
[----:B-1----:R-:W-:-:S04]  /*303f0*/  IADD3 R7, P4, PT, R28, R3, RZ ;  /* 0x000000031c077210 */ /* 0x002fc80007f9e0ff */
[----:B------:R0:W-:Y:S04]  /*30400*/  STL [R1+0x3204], R16 ;  /* 0x0032041001007387 */ /* 0x0001e80000100800 */
[----:B------:R1:W-:Y:S01]  /*30410*/  STL [R1+0x3210], R7 ;  /* 0x0032100701007387 */ /* 0x0003e20000100800 */
[----:B0-----:R-:W-:Y:S01]  /*30420*/  IMAD.X R16, R6, 0x1, R2, P0 ;  /* 0x0000000106107824 */ /* 0x001fe200000e0602 */
[----:B------:R-:W-:Y:S02]  /*30430*/  IADD3 R6, P0, PT, R28, R0, RZ ;  /* 0x000000001c067210 */ /* 0x000fe40007f1e0ff */
[----:B-1----:R-:W3:Y:S04]  /*30440*/  LDL.LU R7, [R1+0xf4] ;  /* 0x0000f40001077983 */ /* 0x002ee80000300800 */
[----:B------:R4:W-:Y:S04]  /*30450*/  STL [R1+0x3208], R16 ;  /* 0x0032081001007387 */ /* 0x0009e80000100800 */
[----:B------:R0:W-:Y:S01]  /*30460*/  STL [R1+0x14c8], R6 ;  /* 0x0014c80601007387 */ /* 0x0001e20000100800 */
[----:B----4-:R-:W-:-:S03]  /*30470*/  IMAD.X R16, R13, 0x1, R4, P1 ;  /* 0x000000010d107824 */ /* 0x010fc600008e0604 */
[----:B0-----:R-:W4:Y:S04]  /*30480*/  LDL.LU R6, [R1+0x19c] ;  /* 0x00019c0001067983 */ /* 0x001f280000300800 */
[----:B------:R0:W-:Y:S01]  /*30490*/  STL [R1+0x14b0], R16 ;  /* 0x0014b01001007387 */ /* 0x0001e20000100800 */
[----:B------:R-:W-:Y:S01]  /*304a0*/  IADD3 R18, P1, PT, R29, R3, RZ ;  /* 0x000000031d127210 */ /* 0x000fe20007f3e0ff */
[----:B0-----:R-:W-:Y:S01]  /*304b0*/  IMAD.X R16, R13, 0x1, R2, P2 ;  /* 0x000000010d107824 */ /* 0x001fe200010e0602 */
[----:B------:R-:W-:-:S03]  /*304c0*/  IADD3 R17, P2, PT, R29, R0, RZ ;  /* 0x000000001d117210 */ /* 0x000fc60007f5e0ff */
[----:B------:R-:W-:Y:S04]  /*304d0*/  STL [R1+0x14d0], R18 ;  /* 0x0014d01201007387 */ /* 0x000fe80000100800 */
[----:B------:R-:W4:Y:S04]  /*304e0*/  LDL.LU R13, [R1+0xf8] ;  /* 0x0000f800010d7983 */ /* 0x000f280000300800 */
[----:B------:R0:W-:Y:S04]  /*304f0*/  STL [R1+0x14b4], R16 ;  /* 0x0014b41001007387 */ /* 0x0001e80000100800 */
[----:B------:R1:W-:Y:S04]  /*30500*/  STL [R1+0x14d8], R17 ;  /* 0x0014d81101007387 */ /* 0x0003e80000100800 */
[----:B------:R-:W4:Y:S01]  /*30510*/  LDL.LU R29, [R1+0x1a0] ;  /* 0x0001a000011d7983 */ /* 0x000f220000300800 */
[----:B0-----:R-:W-:-:S05]  /*30520*/  IMAD.X R16, R12, 0x1, R4, P3 ;  /* 0x000000010c107824 */ /* 0x001fca00018e0604 */
[----:B------:R0:W-:Y:S01]  /*30530*/  STL [R1+0x14b8], R16 ;  /* 0x0014b81001007387 */ /* 0x0001e20000100800 */
[----:B-1----:R-:W-:-:S05]  /*30540*/  IADD3 R17, P3, PT, R11, R3, RZ ;  /* 0x000000030b117210 */ /* 0x002fca0007f7e0ff */
[----:B------:R-:W-:Y:S01]  /*30550*/  STL [R1+0x14e0], R17 ;  /* 0x0014e01101007387 */ /* 0x000fe20000100800 */
[----:B0-----:R-:W-:Y:S01]  /*30560*/  IMAD.X R16, R12, 0x1, R2, P5 ;  /* 0x000000010c107824 */ /* 0x001fe200028e0602 */
[----:B------:R-:W-:Y:S02]  /*30570*/  IADD3 R11, P5, PT, R11, R0, RZ ;  /* 0x000000000b0b7210 */ /* 0x000fe40007fbe0ff */
[----:B------:R-:W4:Y:S04]  /*30580*/  LDL.LU R12, [R1+0xfc] ;  /* 0x0000fc00010c7983 */ /* 0x000f280000300800 */
[----:B------:R0:W-:Y:S04]  /*30590*/  STL [R1+0x14bc], R16 ;  /* 0x0014bc1001007387 */ /* 0x0001e80000100800 */
[----:B------:R1:W-:Y:S01]  /*305a0*/  STL [R1+0x14e8], R11 ;  /* 0x0014e80b01007387 */ /* 0x0003e20000100800 */
[----:B0-----:R-:W-:-:S03]  /*305b0*/  IMAD.X R16, R15, 0x1, R4, P4 ;  /* 0x000000010f107824 */ /* 0x001fc600020e0604 */
[----:B-1----:R-:W4:Y:S04]  /*305c0*/  LDL.LU R11, [R1+0x1a8] ;  /* 0x0001a800010b7983 */ /* 0x002f280000300800 */
[----:B------:R0:W-:Y:S01]  /*305d0*/  STL [R1+0x14c0], R16 ;  /* 0x0014c01001007387 */ /* 0x0001e20000100800 */
[C---:B------:R-:W-:Y:S01]  /*305e0*/  IADD3 R17, P4, PT, R10.reuse, R3, RZ ;  /* 0x000000030a117210 */ /* 0x040fe20007f9e0ff */
[----:B0-----:R-:W-:Y:S01]  /*305f0*/  IMAD.X R16, R15, 0x1, R2, P0 ;  /* 0x000000010f107824 */ /* 0x001fe200000e0602 */
[----:B------:R-:W-:-:S03]  /*30600*/  IADD3 R10, P0, PT, R10, R0, RZ ;  /* 0x000000000a0a7210 */ /* 0x000fc60007f1e0ff */
[----:B------:R-:W-:Y:S04]  /*30610*/  STL [R1+0x14f0], R17 ;  /* 0x0014f01101007387 */ /* 0x000fe80000100800 */
[----:B------:R-:W4:Y:S04]  /*30620*/  LDL.LU R15, [R1+0x100] ;  /* 0x00010000010f7983 */ /* 0x000f280000300800 */
[----:B------:R-:W-:Y:S04]  /*30630*/  STL [R1+0x14c4], R16 ;  /* 0x0014c41001007387 */ /* 0x000fe80000100800 */
[----:B------:R0:W-:Y:S04]  /*30640*/  STL [R1+0x14f8], R10 ;  /* 0x0014f80a01007387 */ /* 0x0001e80000100800 */
[----:B0-----:R-:W4:Y:S01]  /*30650*/  LDL.LU R10, [R1+0x1bc] ;  /* 0x0001bc00010a7983 */ /* 0x001f220000300800 */
[----:B-----5:R-:W-:-:S05]  /*30660*/  IMAD.X R16, R9, 0x1, R4, P1 ;  /* 0x0000000109107824 */ /* 0x020fca00008e0604 */
[----:B------:R0:W-:Y:S02]  /*30670*/  STL [R1+0x14cc], R16 ;  /* 0x0014cc1001007387 */ /* 0x0001e40000100800 */
[----:B0-----:R-:W-:Y:S01]  /*30680*/  IMAD.X R16, R9, 0x1, R2, P2 ;  /* 0x0000000109107824 */ /* 0x001fe200010e0602 */
[C---:B------:R-:W-:Y:S02]  /*30690*/  IADD3 R17, P1, PT, R5.reuse, R3, RZ ;  /* 0x0000000305117210 */ /* 0x040fe40007f3e0ff */
[----:B------:R-:W-:-:S03]  /*306a0*/  IADD3 R5, P2, PT, R5, R0, RZ ;  /* 0x0000000005057210 */ /* 0x000fc60007f5e0ff */
[----:B------:R-:W-:Y:S04]  /*306b0*/  STL [R1+0x1500], R17 ;  /* 0x0015001101007387 */ /* 0x000fe80000100800 */
[----:B------:R-:W5:Y:S04]  /*306c0*/  LDL.LU R9, [R1+0x104] ;  /* 0x0001040001097983 */ /* 0x000f680000300800 */
[----:B------:R2:W-:Y:S04]  /*306d0*/  STL [R1+0x14d4], R16 ;  /* 0x0014d41001007387 */ /* 0x0005e80000100800 */
[----:B------:R0:W-:Y:S01]  /*306e0*/  STL [R1+0x1508], R5 ;  /* 0x0015080501007387 */ /* 0x0001e20000100800 */
[----:B--2---:R-:W-:-:S03]  /*306f0*/  IMAD.X R16, R14, 0x1, R4, P3 ;  /* 0x000000010e107824 */ /* 0x004fc600018e0604 */
[----:B0-----:R-:W2:Y:S04]  /*30700*/  LDL.LU R5, [R1+0x1c8] ;  /* 0x0001c80001057983 */ /* 0x001ea80000300800 */
[----:B------:R0:W-:Y:S01]  /*30710*/  STL [R1+0x14dc], R16 ;  /* 0x0014dc1001007387 */ /* 0x0001e20000100800 */
[----:B------:R-:W-:Y:S01]  /*30720*/  IADD3 R17, P3, PT, R8, R3, RZ ;  /* 0x0000000308117210 */ /* 0x000fe20007f7e0ff */
[----:B0-----:R-:W-:Y:S01]  /*30730*/  IMAD.X R16, R14, 0x1, R2, P5 ;  /* 0x000000010e107824 */ /* 0x001fe200028e0602 */
[----:B------:R-:W-:-:S03]  /*30740*/  IADD3 R8, P5, PT, R8, R0, RZ ;  /* 0x0000000008087210 */ /* 0x000fc60007fbe0ff */
[----:B------:R-:W-:Y:S04]  /*30750*/  STL [R1+0x1510], R17 ;  /* 0x0015101101007387 */ /* 0x000fe80000100800 */
[----:B------:R-:W2:Y:S04]  /*30760*/  LDL.LU R14, [R1+0x108] ;  /* 0x00010800010e7983 */ /* 0x000ea80000300800 */
[----:B------:R3:W-:Y:S04]  /*30770*/  STL [R1+0x14e4], R16 ;  /* 0x0014e41001007387 */ /* 0x0007e80000100800 */
[----:B------:R0:W-:Y:S01]  /*30780*/  STL [R1+0x1518], R8 ;  /* 0x0015180801007387 */ /* 0x0001e20000100800 */
[----:B---3--:R-:W-:-:S03]  /*30790*/  IMAD.X R16, R7, 0x1, R4, P4 ;  /* 0x0000000107107824 */ /* 0x008fc600020e0604 */
[----:B0-----:R-:W3:Y:S04]  /*307a0*/  LDL.LU R8, [R1+0x1d4] ;  /* 0x0001d40001087983 */ /* 0x001ee80000300800 */
[----:B------:R0:W-:Y:S01]  /*307b0*/  STL [R1+0x14ec], R16 ;  /* 0x0014ec1001007387 */ /* 0x0001e20000100800 */
[C---:B----4-:R-:W-:Y:S01]  /*307c0*/  IADD3 R17, P4, PT, R6.reuse, R3, RZ ;  /* 0x0000000306117210 */ /* 0x050fe20007f9e0ff */
[----:B0-----:R-:W-:Y:S01]  /*307d0*/  IMAD.X R16, R7, 0x1, R2, P0 ;  /* 0x0000000107107824 */ /* 0x001fe200000e0602 */
[----:B------:R-:W-:-:S03]  /*307e0*/  IADD3 R6, P0, PT, R6, R0, RZ ;  /* 0x0000000006067210 */ /* 0x000fc60007f1e0ff */
[----:B------:R-:W-:Y:S04]  /*307f0*/  STL [R1+0x1520], R17 ;  /* 0x0015201101007387 */ /* 0x000fe80000100800 */
[----:B------:R-:W4:Y:S04]  /*30800*/  LDL.LU R7, [R1+0x10c] ;  /* 0x00010c0001077983 */ /* 0x000f280000300800 */
[----:B------:R0:W-:Y:S04]  /*30810*/  STL [R1+0x14f4], R16 ;  /* 0x0014f41001007387 */ /* 0x0001e80000100800 */
[----:B------:R1:W-:Y:S01]  /*30820*/  STL [R1+0x1528], R6 ;  /* 0x0015280601007387 */ /* 0x0003e20000100800 */
[----:B0-----:R-:W-:-:S03]  /*30830*/  IMAD.X R16, R13, 0x1, R4, P1 ;  /* 0x000000010d107824 */ /* 0x001fc600008e0604 */
[----:B-1----:R-:W4:Y:S01]  /*30840*/  LDL.LU R6, [R1+0x1d8] ;  /* 0x0001d80001067983 */ /* 0x002f220000300800 */
[----:B------:R-:W-:-:S03]  /*30850*/  IADD3 R18, P1, PT, R29, R3, RZ ;  /* 0x000000031d127210 */ /* 0x000fc60007f3e0ff */
[----:B------:R0:W-:Y:S04]  /*30860*/  STL [R1+0x14fc], R16 ;  /* 0x0014fc1001007387 */ /* 0x0001e80000100800 */
[----:B------:R-:W-:Y:S01]  /*30870*/  STL [R1+0x1530], R18 ;  /* 0x0015301201007387 */ /* 0x000fe20000100800 */
[----:B0-----:R-:W-:Y:S01]  /*30880*/  IMAD.X R16, R13, 0x1, R2, P2 ;  /* 0x000000010d107824 */ /* 0x001fe200010e0602 */
[----:B------:R-:W-:Y:S02]  /*30890*/  IADD3 R17, P2, PT, R29, R0, RZ ;  /* 0x000000001d117210 */ /* 0x000fe40007f5e0ff */
[----:B------:R-:W4:Y:S04]  /*308a0*/  LDL.LU R13, [R1+0x110] ;  /* 0x00011000010d7983 */ /* 0x000f280000300800 */
[----:B------:R0:W-:Y:S04]  /*308b0*/  STL [R1+0x1504], R16 ;  /* 0x0015041001007387 */ /* 0x0001e80000100800 */
[----:B------:R1:W-:Y:S04]  /*308c0*/  STL [R1+0x1538], R17 ;  /* 0x0015381101007387 */ /* 0x0003e80000100800 */
[----:B------:R-:W4:Y:S01]  /*308d0*/  LDL.LU R29, [R1+0x1dc] ;  /* 0x0001dc00011d7983 */ /* 0x000f220000300800 */
[----:B0-----:R-:W-:-:S05]  /*308e0*/  IMAD.X R16, R12, 0x1, R4, P3 ;  /* 0x000000010c107824 */ /* 0x001fca00018e0604 */
[----:B------:R0:W-:Y:S01]  /*308f0*/  STL [R1+0x150c], R16 ;  /* 0x00150c1001007387 */ /* 0x0001e20000100800 */
[C---:B-1----:R-:W-:Y:S01]  /*30900*/  IADD3 R17, P3, PT, R11.reuse, R3, RZ ;  /* 0x000000030b117210 */ /* 0x042fe20007f7e0ff */
[----:B0-----:R-:W-:Y:S01]  /*30910*/  IMAD.X R16, R12, 0x1, R2, P5 ;  /* 0x000000010c107824 */ /* 0x001fe200028e0602 */
[----:B------:R-:W-:-:S03]  /*30920*/  IADD3 R11, P5, PT, R11, R0, RZ ;  /* 0x000000000b0b7210 */ /* 0x000fc60007fbe0ff */
[----:B------:R-:W-:Y:S04]  /*30930*/  STL [R1+0x1540], R17 ;  /* 0x0015401101007387 */ /* 0x000fe80000100800 */
        /* <DEDUP_REMOVED lines=17> */
[C---:B--2---:R-:W-:Y:S02]  /*30a50*/  IADD3 R17, P1, PT, R5.reuse, R3, RZ ;  /* 0x0000000305117210 */ /* 0x044fe40007f3e0ff */
[----:B------:R-:W-:-:S03]  /*30a60*/  IADD3 R5, P2, PT, R5, R0, RZ ;  /* 0x0000000005057210 */ /* 0x000fc60007f5e0ff */
[----:B------:R-:W-:Y:S04]  /*30a70*/  STL [R1+0x1560], R17 ;  /* 0x0015601101007387 */ /* 0x000fe80000100800 */
[----:B------:R-:W2:Y:S04]  /*30a80*/  LDL.LU R9, [R1+0x11c] ;  /* 0x00011c0001097983 */ /* 0x000ea80000300800 */
[----:B------:R0:W-:Y:S04]  /*30a90*/  STL [R1+0x1534], R16 ;  /* 0x0015341001007387 */ /* 0x0001e80000100800 */
[----:B------:R1:W-:Y:S01]  /*30aa0*/  STL [R1+0x1568], R5 ;  /* 0x0015680501007387 */ /* 0x0003e20000100800 */
[----:B0-----:R-:W-:-:S03]  /*30ab0*/  IMAD.X R16, R14, 0x1, R4, P3 ;  /* 0x000000010e107824 */ /* 0x001fc600018e0604 */
[----:B-1----:R-:W5:Y:S04]  /*30ac0*/  LDL.LU R5, [R1+0x200] ;  /* 0x0002000001057983 */ /* 0x002f680000300800 */
[----:B------:R0:W-:Y:S01]  /*30ad0*/  STL [R1+0x153c], R16 ;  /* 0x00153c1001007387 */ /* 0x0001e20000100800 */
[----:B---3--:R-:W-:Y:S01]  /*30ae0*/  IADD3 R17, P3, PT, R8, R3, RZ ;  /* 0x0000000308117210 */ /* 0x008fe20007f7e0ff */
[----:B0-----:R-:W-:Y:S01]  /*30af0*/  IMAD.X R16, R14, 0x1, R2, P5 ;  /* 0x000000010e107824 */ /* 0x001fe200028e0602 */
[----:B------:R-:W-:-:S03]  /*30b00*/  IADD3 R8, P5, PT, R8, R0, RZ ;  /* 0x0000000008087210 */ /* 0x000fc60007fbe0ff */
[----:B------:R-:W-:Y:S04]  /*30b10*/  STL [R1+0x1570], R17 ;  /* 0x0015701101007387 */ /* 0x000fe80000100800 */
[----:B------:R-:W3:Y:S04]  /*30b20*/  LDL.LU R14, [R1+0x120] ;  /* 0x00012000010e7983 */ /* 0x000ee80000300800 */
[----:B------:R4:W-:Y:S04]  /*30b30*/  STL [R1+0x1544], R16 ;  /* 0x0015441001007387 */ /* 0x0009e80000100800 */
[----:B------:R0:W-:Y:S01]  /*30b40*/  STL [R1+0x1578], R8 ;  /* 0x0015780801007387 */ /* 0x0001e20000100800 */
[----:B----4-:R-:W-:-:S03]  /*30b50*/  IMAD.X R16, R7, 0x1, R4, P4 ;  /* 0x0000000107107824 */ /* 0x010fc600020e0604 */
[----:B0-----:R-:W4:Y:S04]  /*30b60*/  LDL.LU R8, [R1+0x208] ;  /* 0x0002080001087983 */ /* 0x001f280000300800 */
[----:B------:R0:W-:Y:S01]  /*30b70*/  STL [R1+0x154c], R16 ;  /* 0x00154c1001007387 */ /* 0x0001e20000100800 */
[C---:B------:R-:W-:Y:S01]  /*30b80*/  IADD3 R17, P4, PT, R6.reuse, R3, RZ ;  /* 0x0000000306117210 */ /* 0x040fe20007f9e0ff */
        /* <DEDUP_REMOVED lines=37> */
[----:B--2---:R-:W-:-:S05]  /*30de0*/  IMAD.X R16, R9, 0x1, R4, P1 ;  /* 0x0000000109107824 */ /* 0x004fca00008e0604 */
[----:B------:R0:W-:Y:S02]  /*30df0*/  STL [R1+0x158c], R16 ;  /* 0x00158c1001007387 */ /* 0x0001e40000100800 */
[----:B0-----:R-:W-:Y:S01]  /*30e00*/  IMAD.X R16, R9, 0x1, R2, P2 ;  /* 0x0000000109107824 */ /* 0x001fe200010e0602 */
[C---:B-----5:R-:W-:Y:S02]  /*30e10*/  IADD3 R17, P1, PT, R5.reuse, R3, RZ ;  /* 0x0000000305117210 */ /* 0x060fe40007f3e0ff */
        /* <DEDUP_REMOVED lines=8> */
[----:B----4-:R-:W-:Y:S01]  /*30ea0*/  IADD3 R17, P3, PT, R8, R3, RZ ;  /* 0x0000000308117210 */ /* 0x010fe20007f7e0ff */
[----:B0-----:R-:W-:Y:S01]  /*30eb0*/  IMAD.X R16, R14, 0x1, R2, P5 ;  /* 0x000000010e107824 */ /* 0x001fe200028e0602 */
[----:B------:R-:W-:-:S03]  /*30ec0*/  IADD3 R8, P5, PT, R8, R0, RZ ;  /* 0x0000000008087210 */ /* 0x000fc60007fbe0ff */
[----:B------:R-:W-:Y:S04]  /*30ed0*/  STL [R1+0x15d0], R17 ;  /* 0x0015d01101007387 */ /* 0x000fe80000100800 */
[----:B------:R-:W4:Y:S04]  /*30ee0*/  LDL.LU R14, [R1+0x138] ;  /* 0x00013800010e7983 */ /* 0x000f280000300800 */
[----:B------:R0:W-:Y:S04]  /*30ef0*/  STL [R1+0x15a4], R16 ;  /* 0x0015a41001007387 */ /* 0x0001e80000100800 */
[----:B------:R1:W-:Y:S01]  /*30f00*/  STL [R1+0x15d8], R8 ;  /* 0x0015d80801007387 */ /* 0x0003e20000100800 */
[----:B0-----:R-:W-:-:S03]  /*30f10*/  IMAD.X R16, R7, 0x1, R4, P4 ;  /* 0x0000000107107824 */ /* 0x001fc600020e0604 */
[----:B-1----:R-:W5:Y:S04]  /*30f20*/  LDL.LU R8, [R1+0x238] ;  /* 0x0002380001087983 */ /* 0x002f680000300800 */
[----:B------:R0:W-:Y:S01]  /*30f30*/  STL [R1+0x15ac], R16 ;  /* 0x0015ac1001007387 */ /* 0x0001e20000100800 */
[C---:B------:R-:W-:Y:S01]  /*30f40*/  IADD3 R17, P4, PT, R6.reuse, R3, RZ ;  /* 0x0000000306117210 */ /* 0x040fe20007f9e0ff */
[----:B0-----:R-:W-:Y:S01]  /*30f50*/  IMAD.X R16, R7, 0x1, R2, P0 ;  /* 0x0000000107107824 */ /* 0x001fe200000e0602 */
[----:B------:R-:W-:-:S03]  /*30f60*/  IADD3 R6, P0, PT, R6, R0, RZ ;  /* 0x0000000006067210 */ /* 0x000fc60007f1e0ff */
[----:B------:R-:W-:Y:S04]  /*30f70*/  STL [R1+0x15e0], R17 ;  /* 0x0015e01101007387 */ /* 0x000fe80000100800 */
[----:B------:R-:W5:Y:S04]  /*30f80*/  LDL.LU R7, [R1+0x140] ;  /* 0x0001400001077983 */ /* 0x000f680000300800 */
[----:B------:R0:W-:Y:S04]  /*30f90*/  STL [R1+0x15b4], R16 ;  /* 0x0015b41001007387 */ /* 0x0001e80000100800 */
[----:B------:R1:W-:Y:S01]  /*30fa0*/  STL [R1+0x15e8], R6 ;  /* 0x0015e80601007387 */ /* 0x0003e20000100800 */
[----:B0-----:R-:W-:-:S03]  /*30fb0*/  IMAD.X R16, R13, 0x1, R4, P1 ;  /* 0x000000010d107824 */ /* 0x001fc600008e0604 */
[----:B-1----:R-:W5:Y:S01]  /*30fc0*/  LDL.LU R6, [R1+0x23c] ;  /* 0x00023c0001067983 */ /* 0x002f620000300800 */
[----:B------:R-:W-:-:S03]  /*30fd0*/  IADD3 R18, P1, PT, R29, R3, RZ ;  /* 0x000000031d127210 */ /* 0x000fc60007f3e0ff */
[----:B------:R0:W-:Y:S04]  /*30fe0*/  STL [R1+0x15bc], R16 ;  /* 0x0015bc1001007387 */ /* 0x0001e80000100800 */
[----:B------:R-:W-:Y:S01]  /*30ff0*/  STL [R1+0x15f0], R18 ;  /* 0x0015f01201007387 */ /* 0x000fe20000100800 */
[----:B0-----:R-:W-:Y:S01]  /*31000*/  IMAD.X R16, R13, 0x1, R2, P2 ;  /* 0x000000010d107824 */ /* 0x001fe200010e0602 */
[----:B------:R-:W-:Y:S02]  /*31010*/  IADD3 R17, P2, PT, R29, R0, RZ ;  /* 0x000000001d117210 */ /* 0x000fe40007f5e0ff */
[----:B------:R-:W5:Y:S04]  /*31020*/  LDL.LU R13, [R1+0x144] ;  /* 0x00014400010d7983 */ /* 0x000f680000300800 */
[----:B------:R0:W-:Y:S04]  /*31030*/  STL [R1+0x15c4], R16 ;  /* 0x0015c41001007387 */ /* 0x0001e80000100800 */
[----:B------:R1:W-:Y:S04]  /*31040*/  STL [R1+0x15f8], R17 ;  /* 0x0015f81101007387 */ /* 0x0003e80000100800 */
[----:B------:R-:W5:Y:S01]  /*31050*/  LDL.LU R29, [R1+0x260] ;  /* 0x00026000011d7983 */ /* 0x000f620000300800 */
[----:B0-----:R-:W-:-:S05]  /*31060*/  IMAD.X R16, R12, 0x1, R4, P3 ;  /* 0x000000010c107824 */ /* 0x001fca00018e0604 */
[----:B------:R0:W-:Y:S01]  /*31070*/  STL [R1+0x15cc], R16 ;  /* 0x0015cc1001007387 */ /* 0x0001e20000100800 */
[C---:B-1----:R-:W-:Y:S01]  /*31080*/  IADD3 R17, P3, PT, R11.reuse, R3, RZ ;  /* 0x000000030b117210 */ /* 0x042fe20007f7e0ff */
[----:B0-----:R-:W-:Y:S01]  /*31090*/  IMAD.X R16, R12, 0x1, R2, P5 ;  /* 0x000000010c107824 */ /* 0x001fe200028e0602 */
[----:B------:R-:W-:-:S03]  /*310a0*/  IADD3 R11, P5, PT, R11, R0, RZ ;  /* 0x000000000b0b7210 */ /* 0x000fc60007fbe0ff */
[----:B------:R-:W-:Y:S04]  /*310b0*/  STL [R1+0x1600], R17 ;  /* 0x0016001101007387 */ /* 0x000fe80000100800 */
[----:B------:R-:W5:Y:S04]  /*310c0*/  LDL.LU R12, [R1+0x148] ;  /* 0x00014800010c7983 */ /* 0x000f680000300800 */
        /* <DEDUP_REMOVED lines=10> */
[----:B------:R-:W-:Y:S04]  /*31170*/  STL [R1+0x15e4], R16 ;  /* 0x0015e41001007387 */ /* 0x000fe80000100800 */
[----:B------:R0:W-:Y:S04]  /*31180*/  STL [R1+0x1618], R10 ;  /* 0x0016180a01007387 */ /* 0x0001e80000100800 */
[----:B0-----:R-:W5:Y:S01]  /*31190*/  LDL.LU R10, [R1+0x270] ;  /* 0x00027000010a7983 */ /* 0x001f620000300800 */
[----:B--2---:R-:W-:-:S05]  /*311a0*/  IMAD.X R16, R9, 0x1, R4, P1 ;  /* 0x0000000109107824 */ /* 0x004fca00008e0604 */
[----:B------:R0:W-:Y:S02]  /*311b0*/  STL [R1+0x15ec], R16 ;  /* 0x0015ec1001007387 */ /* 0x0001e40000100800 */
[----:B0-----:R-:W-:Y:S01]  /*311c0*/  IMAD.X R16, R9, 0x1, R2, P2 ;  /* 0x0000000109107824 */ /* 0x001fe200010e0602 */
[C---:B---3--:R-:W-:Y:S02]  /*311d0*/  IADD3 R17, P1, PT, R5.reuse, R3, RZ ;  /* 0x0000000305117210 */ /* 0x048fe40007f3e0ff */
[----:B------:R-:W-:-:S03]  /*311e0*/  IADD3 R5, P2, PT, R5, R0, RZ ;  /* 0x0000000005057210 */ /* 0x000fc60007f5e0ff */
[----:B------:R-:W-:Y:S04]  /*311f0*/  STL [R1+0x1620], R17 ;  /* 0x0016201101007387 */ /* 0x000fe80000100800 */
[----:B------:R-:W2:Y:S04]  /*31200*/  LDL.LU R9, [R1+0x154] ;  /* 0x0001540001097983 */ /* 0x000ea80000300800 */
[----:B------:R4:W-:Y:S04]  /*31210*/  STL [R1+0x15f4], R16 ;  /* 0x0015f41001007387 */ /* 0x0009e80000100800 */
[----:B------:R0:W-:Y:S01]  /*31220*/  STL [R1+0x1628], R5 ;  /* 0x0016280501007387 */ /* 0x0001e20000100800 */
[----:B----4-:R-:W-:-:S03]  /*31230*/  IMAD.X R16, R14, 0x1, R4, P3 ;  /* 0x000000010e107824 */ /* 0x010fc600018e0604 */
[----:B0-----:R-:W3:Y:S04]  /*31240*/  LDL.LU R5, [R1+0x274] ;  /* 0x0002740001057983 */ /* 0x001ee80000300800 */
[----:B------:R0:W-:Y:S01]  /*31250*/  STL [R1+0x15fc], R16 ;  /* 0x0015fc1001007387 */ /* 0x0001e20000100800 */
[----:B-----5:R-:W-:Y:S01]  /*31260*/  IADD3 R17, P3, PT, R8, R3, RZ ;  /* 0x0000000308117210 */ /* 0x020fe20007f7e0ff */
        /* <DEDUP_REMOVED lines=3456> */
[----:B0-----:R-:W-:-:S03]  /*3ea70*/  IADD3 R16, P6, PT, R15, R3, RZ ;  /* 0x000000030f107210 */ /* 0x001fc60007fde0ff */
[----:B-1----:R-:W5:Y:S04]  /*3ea80*/  LDL.LU R11, [R1+0xe10] ;  /* 0x000e1000010b7983 */ /* 0x002f680000300800 */
[----:B------:R0:W-:Y:S01]  /*3ea90*/  STL [R1+0x2bc0], R16 ;  /* 0x002bc01001007387 */ /* 0x0001e20000100800 */
[C---:B------:R-:W-:Y:S02]  /*3eaa0*/  IMAD.X R17, R10.reuse, 0x1, R4, P4 ;  /* 0x000000010a117824 */ /* 0x040fe400020e0604 */
[----:B------:R-:W-:Y:S01]  /*3eab0*/  IMAD.X R10, R10, 0x1, R2, P0 ;  /* 0x000000010a0a7824 */ /* 0x000fe200000e0602 */
[----:B0-----:R-:W-:Y:S02]  /*3eac0*/  IADD3 R16, P4, PT, R15, R0, RZ ;  /* 0x000000000f107210 */ /* 0x001fe40007f9e0ff */
[----:B------:R-:W-:Y:S04]  /*3ead0*/  STL [R1+0x2b8c], R17 ;  /* 0x002b8c1101007387 */ /* 0x000fe80000100800 */
[----:B------:R-:W5:Y:S04]  /*3eae0*/  LDL.LU R15, [R1+0xb84] ;  /* 0x000b8400010f7983 */ /* 0x000f680000300800 */
[----:B------:R-:W-:Y:S04]  /*3eaf0*/  STL [R1+0x2bc8], R16 ;  /* 0x002bc81001007387 */ /* 0x000fe80000100800 */
[----:B------:R0:W-:Y:S04]  /*3eb00*/  STL [R1+0x2b94], R10 ;  /* 0x002b940a01007387 */ /* 0x0001e80000100800 */
[----:B0-----:R-:W5:Y:S01]  /*3eb10*/  LDL.LU R10, [R1+0xe14] ;  /* 0x000e1400010a7983 */ /* 0x001f620000300800 */
[----:B--2---:R-:W-:-:S05]  /*3eb20*/  IADD3 R16, P0, PT, R9, R3, RZ ;  /* 0x0000000309107210 */ /* 0x004fca0007f1e0ff */
[----:B------:R0:W-:Y:S01]  /*3eb30*/  STL [R1+0x2bd0], R16 ;  /* 0x002bd01001007387 */ /* 0x0001e20000100800 */
[----:B---3--:R-:W-:Y:S01]  /*3eb40*/  IMAD.X R17, R5, 0x1, R4, P1 ;  /* 0x0000000105117824 */ /* 0x008fe200008e0604 */
[----:B0-----:R-:W-:Y:S01]  /*3eb50*/  IADD3 R16, P1, PT, R9, R0, RZ ;  /* 0x0000000009107210 */ /* 0x001fe20007f3e0ff */
[----:B------:R-:W-:-:S03]  /*3eb60*/  IMAD.X R5, R5, 0x1, R2, P2 ;  /* 0x0000000105057824 */ /* 0x000fc600010e0602 */
[----:B------:R-:W-:Y:S04]  /*3eb70*/  STL [R1+0x2b9c], R17 ;  /* 0x002b9c1101007387 */ /* 0x000fe80000100800 */
[----:B------:R-:W2:Y:S04]  /*3eb80*/  LDL.LU R9, [R1+0xb8c] ;  /* 0x000b8c0001097983 */ /* 0x000ea80000300800 */
[----:B------:R4:W-:Y:S04]  /*3eb90*/  STL [R1+0x2bd8], R16 ;  /* 0x002bd81001007387 */ /* 0x0009e80000100800 */
[----:B------:R0:W-:Y:S01]  /*3eba0*/  STL [R1+0x2ba4], R5 ;  /* 0x002ba40501007387 */ /* 0x0001e20000100800 */
[----:B----4-:R-:W-:-:S03]  /*3ebb0*/  IADD3 R16, P2, PT, R14, R3, RZ ;  /* 0x000000030e107210 */ /* 0x010fc60007f5e0ff */
[----:B0-----:R-:W3:Y:S04]  /*3ebc0*/  LDL.LU R5, [R1+0xe18] ;  /* 0x000e180001057983 */ /* 0x001ee80000300800 */
[----:B------:R0:W-:Y:S01]  /*3ebd0*/  STL [R1+0x2be0], R16 ;  /* 0x002be01001007387 */ /* 0x0001e20000100800 */
[C---:B-----5:R-:W-:Y:S02]  /*3ebe0*/  IMAD.X R17, R8.reuse, 0x1, R4, P3 ;  /* 0x0000000108117824 */ /* 0x060fe400018e0604 */
[----:B------:R-:W-:Y:S01]  /*3ebf0*/  IMAD.X R8, R8, 0x1, R2, P5 ;  /* 0x0000000108087824 */ /* 0x000fe200028e0602 */
[----:B0-----:R-:W-:Y:S02]  /*3ec00*/  IADD3 R16, P3, PT, R14, R0, RZ ;  /* 0x000000000e107210 */ /* 0x001fe40007f7e0ff */
[----:B------:R-:W-:Y:S04]  /*3ec10*/  STL [R1+0x2bac], R17 ;  /* 0x002bac1101007387 */ /* 0x000fe80000100800 */
[----:B------:R-:W4:Y:S04]  /*3ec20*/  LDL.LU R14, [R1+0xb90] ;  /* 0x000b9000010e7983 */ /* 0x000f280000300800 */
[----:B------:R0:W-:Y:S04]  /*3ec30*/  STL [R1+0x2be8], R16 ;  /* 0x002be81001007387 */ /* 0x0001e80000100800 */
[----:B------:R1:W-:Y:S01]  /*3ec40*/  STL [R1+0x2bb4], R8 ;  /* 0x002bb40801007387 */ /* 0x0003e20000100800 */
[----:B0-----:R-:W-:-:S03]  /*3ec50*/  IADD3 R16, P5, PT, R7, R3, RZ ;  /* 0x0000000307107210 */ /* 0x001fc60007fbe0ff */
[----:B-1----:R-:W5:Y:S04]  /*3ec60*/  LDL.LU R8, [R1+0xe1c] ;  /* 0x000e1c0001087983 */ /* 0x002f680000300800 */
[----:B------:R0:W-:Y:S01]  /*3ec70*/  STL [R1+0x2bf0], R16 ;  /* 0x002bf01001007387 */ /* 0x0001e20000100800 */
[C---:B------:R-:W-:Y:S01]  /*3ec80*/  IMAD.X R17, R6.reuse, 0x1, R4, P6 ;  /* 0x0000000106117824 */ /* 0x040fe200030e0604 */
[----:B0-----:R-:W-:Y:S01]  /*3ec90*/  IADD3 R16, P6, PT, R7, R0, RZ ;  /* 0x0000000007107210 */ /* 0x001fe20007fde0ff */
[----:B------:R-:W-:-:S03]  /*3eca0*/  IMAD.X R6, R6, 0x1, R2, P4 ;  /* 0x0000000106067824 */ /* 0x000fc600020e0602 */
[----:B------:R-:W-:Y:S04]  /*3ecb0*/  STL [R1+0x2bbc], R17 ;  /* 0x002bbc1101007387 */ /* 0x000fe80000100800 */
[----:B------:R-:W5:Y:S04]  /*3ecc0*/  LDL.LU R7, [R1+0xb98] ;  /* 0x000b980001077983 */ /* 0x000f680000300800 */
[----:B------:R0:W-:Y:S04]  /*3ecd0*/  STL [R1+0x2bf8], R16 ;  /* 0x002bf81001007387 */ /* 0x0001e80000100800 */
[----:B------:R1:W-:Y:S01]  /*3ece0*/  STL [R1+0x2bc4], R6 ;  /* 0x002bc40601007387 */ /* 0x0003e20000100800 */
[----:B0-----:R-:W-:-:S03]  /*3ecf0*/  IADD3 R16, P4, PT, R13, R3, RZ ;  /* 0x000000030d107210 */ /* 0x001fc60007f9e0ff */
[----:B-1----:R-:W5:Y:S01]  /*3ed00*/  LDL.LU R6, [R1+0xe20] ;  /* 0x000e200001067983 */ /* 0x002f620000300800 */
[----:B------:R-:W-:-:S03]  /*3ed10*/  IMAD.X R18, R29, 0x1, R4, P0 ;  /* 0x000000011d127824 */ /* 0x000fc600000e0604 */
[----:B------:R0:W-:Y:S01]  /*3ed20*/  STL [R1+0x2c00], R16 ;  /* 0x002c001001007387 */ /* 0x0001e20000100800 */
[----:B------:R-:W-:-:S03]  /*3ed30*/  IMAD.X R17, R29, 0x1, R2, P1 ;  /* 0x000000011d117824 */ /* 0x000fc600008e0602 */
[----:B------:R-:W-:Y:S01]  /*3ed40*/  STL [R1+0x2bcc], R18 ;  /* 0x002bcc1201007387 */ /* 0x000fe20000100800 */
[----:B0-----:R-:W-:-:S03]  /*3ed50*/  IADD3 R16, P0, PT, R13, R0, RZ ;  /* 0x000000000d107210 */ /* 0x001fc60007f1e0ff */
[----:B------:R-:W5:Y:S04]  /*3ed60*/  LDL.LU R13, [R1+0xba0] ;  /* 0x000ba000010d7983 */ /* 0x000f680000300800 */
[----:B------:R0:W-:Y:S04]  /*3ed70*/  STL [R1+0x2c08], R16 ;  /* 0x002c081001007387 */ /* 0x0001e80000100800 */
[----:B------:R1:W-:Y:S04]  /*3ed80*/  STL [R1+0x2bd4], R17 ;  /* 0x002bd41101007387 */ /* 0x0003e80000100800 */
[----:B------:R-:W5:Y:S01]  /*3ed90*/  LDL.LU R29, [R1+0xe24] ;  /* 0x000e2400011d7983 */ /* 0x000f620000300800 */
[----:B0-----:R-:W-:-:S05]  /*3eda0*/  IADD3 R16, P1, PT, R12, R3, RZ ;  /* 0x000000030c107210 */ /* 0x001fca0007f3e0ff */
[----:B------:R0:W-:Y:S01]  /*3edb0*/  STL [R1+0x2c10], R16 ;  /* 0x002c101001007387 */ /* 0x0001e20000100800 */
[C---:B-1----:R-:W-:Y:S01]  /*3edc0*/  IMAD.X R17, R11.reuse, 0x1, R4, P2 ;  /* 0x000000010b117824 */ /* 0x042fe200010e0604 */
[----:B0-----:R-:W-:Y:S01]  /*3edd0*/  IADD3 R16, P2, PT, R12, R0, RZ ;  /* 0x000000000c107210 */ /* 0x001fe20007f5e0ff */
[----:B------:R-:W-:-:S03]  /*3ede0*/  IMAD.X R11, R11, 0x1, R2, P3 ;  /* 0x000000010b0b7824 */ /* 0x000fc600018e0602 */
        /* <DEDUP_REMOVED lines=567> */
[----:B-----5:R-:W-:Y:S01]  /*41160*/  IMAD.X R17, R8, 0x1, R4, P5 ;  /* 0x0000000108117824 */ /* 0x020fe200028e0604 */
[----:B0-----:R-:W-:Y:S01]  /*41170*/  IADD3 R16, P5, PT, R14, R0, RZ ;  /* 0x000000000e107210 */ /* 0x001fe20007fbe0ff */
[----:B------:R-:W-:-:S03]  /*41180*/  IMAD.X R8, R8, 0x1, R2, P6 ;  /* 0x0000000108087824 */ /* 0x000fc600030e0602 */
        /* <DEDUP_REMOVED lines=88> */
[----:B0-----:R-:W-:Y:S02]  /*41710*/  IADD3 R16, P1, PT, R12, R0, RZ ;  /* 0x000000000c107210 */ /* 0x001fe40007f3e0ff */
[----:B------:R-:W5:Y:S04]  /*41720*/  LDL.LU R12, [R1+0xd48] ;  /* 0x000d4800010c7983 */ /* 0x000f680000300800 */
[----:B------:R0:W-:Y:S04]  /*41730*/  STL [R1+0x2ffc], R17 ;  /* 0x002ffc1101007387 */ /* 0x0001e80000100800 */
[----:B------:R1:W-:Y:S01]  /*41740*/  STL [R1+0x3038], R16 ;  /* 0x0030381001007387 */ /* 0x0003e20000100800 */
[----:B0-----:R-:W-:-:S03]  /*41750*/  IMAD.X R17, R11, 0x1, R2, P2 ;  /* 0x000000010b117824 */ /* 0x001fc600010e0602 */
[----:B------:R-:W5:Y:S01]  /*41760*/  LDL.LU R11, [R1+0xf30] ;  /* 0x000f3000010b7983 */ /* 0x000f620000300800 */
[----:B-1----:R-:W-:-:S03]  /*41770*/  IADD3 R16, P2, PT, R15, R3, RZ ;  /* 0x000000030f107210 */ /* 0x002fc60007f5e0ff */
[----:B------:R0:W-:Y:S04]  /*41780*/  STL [R1+0x3004], R17 ;  /* 0x0030041101007387 */ /* 0x0001e80000100800 */
[----:B------:R1:W-:Y:S01]  /*41790*/  STL [R1+0x3040], R16 ;  /* 0x0030401001007387 */ /* 0x0003e20000100800 */
[C---:B0-----:R-:W-:Y:S01]  /*417a0*/  IMAD.X R17, R10.reuse, 0x1, R4, P3 ;  /* 0x000000010a117824 */ /* 0x041fe200018e0604 */
[----:B-1----:R-:W-:Y:S02]  /*417b0*/  IADD3 R16, P3, PT, R15, R0, RZ ;  /* 0x000000000f107210 */ /* 0x002fe40007f7e0ff */
[----:B------:R-:W5:Y:S04]  /*417c0*/  LDL.LU R15, [R1+0xd50] ;  /* 0x000d5000010f7983 */ /* 0x000f680000300800 */
[----:B------:R0:W-:Y:S04]  /*417d0*/  STL [R1+0x300c], R17 ;  /* 0x00300c1101007387 */ /* 0x0001e80000100800 */
[----:B------:R2:W-:Y:S01]  /*417e0*/  STL [R1+0x3048], R16 ;  /* 0x0030481001007387 */ /* 0x0005e20000100800 */
[----:B0-----:R-:W-:-:S03]  /*417f0*/  IMAD.X R17, R10, 0x1, R2, P5 ;  /* 0x000000010a117824 */ /* 0x001fc600028e0602 */
[----:B------:R-:W5:Y:S04]  /*41800*/  LDL.LU R10, [R1+0xf34] ;  /* 0x000f3400010a7983 */ /* 0x000f680000300800 */
[----:B------:R3:W-:Y:S01]  /*41810*/  STL [R1+0x3014], R17 ;  /* 0x0030141101007387 */ /* 0x0007e20000100800 */
[----:B--2---:R-:W-:-:S05]  /*41820*/  IADD3 R16, P5, PT, R9, R3, RZ ;  /* 0x0000000309107210 */ /* 0x004fca0007fbe0ff */
[----:B------:R0:W-:Y:S01]  /*41830*/  STL [R1+0x3050], R16 ;  /* 0x0030501001007387 */ /* 0x0001e20000100800 */
[----:B---3--:R-:W-:Y:S01]  /*41840*/  IMAD.X R17, R5, 0x1, R4, P6 ;  /* 0x0000000105117824 */ /* 0x008fe200030e0604 */
[----:B0-----:R-:W-:Y:S02]  /*41850*/  IADD3 R16, P6, PT, R9, R0, RZ ;  /* 0x0000000009107210 */ /* 0x001fe40007fde0ff */
[----:B------:R-:W2:Y:S04]  /*41860*/  LDL.LU R9, [R1+0xd54] ;  /* 0x000d540001097983 */ /* 0x000ea80000300800 */
[----:B------:R0:W-:Y:S04]  /*41870*/  STL [R1+0x301c], R17 ;  /* 0x00301c1101007387 */ /* 0x0001e80000100800 */
[----:B------:R4:W-:Y:S01]  /*41880*/  STL [R1+0x3058], R16 ;  /* 0x0030581001007387 */ /* 0x0009e20000100800 */
[----:B0-----:R-:W-:-:S03]  /*41890*/  IMAD.X R17, R5, 0x1, R2, P4 ;  /* 0x0000000105117824 */ /* 0x001fc600020e0602 */
[----:B------:R-:W3:Y:S01]  /*418a0*/  LDL.LU R5, [R1+0xf38] ;  /* 0x000f380001057983 */ /* 0x000ee20000300800 */
[----:B----4-:R-:W-:-:S03]  /*418b0*/  IADD3 R16, P4, PT, R14, R3, RZ ;  /* 0x000000030e107210 */ /* 0x010fc60007f9e0ff */
[----:B------:R5:W-:Y:S04]  /*418c0*/  STL [R1+0x3024], R17 ;  /* 0x0030241101007387 */ /* 0x000be80000100800 */
[----:B------:R0:W-:Y:S01]  /*418d0*/  STL [R1+0x3060], R16 ;  /* 0x0030601001007387 */ /* 0x0001e20000100800 */
[----:B-----5:R-:W-:Y:S01]  /*418e0*/  IMAD.X R17, R8, 0x1, R4, P0 ;  /* 0x0000000108117824 */ /* 0x020fe200000e0604 */
[----:B0-----:R-:W-:Y:S02]  /*418f0*/  IADD3 R16, P0, PT, R14, R0, RZ ;  /* 0x000000000e107210 */ /* 0x001fe40007f1e0ff */
[----:B------:R-:W4:Y:S04]  /*41900*/  LDL.LU R14, [R1+0xd5c] ;  /* 0x000d5c00010e7983 */ /* 0x000f280000300800 */
        /* <DEDUP_REMOVED lines=8> */
[----:B-1----:R-:W-:Y:S01]  /*41990*/  IADD3 R16, P2, PT, R7, R0, RZ ;  /* 0x0000000007107210 */ /* 0x002fe20007f5e0ff */
[----:B------:R-:W-:-:S03]  /*419a0*/  IMAD.X R7, R6, 0x1, R2, P3 ;  /* 0x0000000106077824 */ /* 0x000fc600018e0602 */
[----:B------:R0:W-:Y:S04]  /*419b0*/  STL [R1+0x303c], R17 ;  /* 0x00303c1101007387 */ /* 0x0001e80000100800 */
[----:B------:R-:W5:Y:S04]  /*419c0*/  LDL.LU R6, [R1+0xd64] ;  /* 0x000d640001067983 */ /* 0x000f680000300800 */
[----:B------:R-:W-:Y:S01]  /*419d0*/  STL [R1+0x3078], R16 ;  /* 0x0030781001007387 */ /* 0x000fe20000100800 */
[----:B0-----:R-:W-:-:S03]  /*419e0*/  IADD3 R17, P3, PT, R13, R3, RZ ;  /* 0x000000030d117210 */ /* 0x001fc60007f7e0ff */
[----:B------:R0:W-:Y:S04]  /*419f0*/  STL [R1+0x3044], R7 ;  /* 0x0030440701007387 */ /* 0x0001e80000100800 */
[----:B0-----:R-:W5:Y:S01]  /*41a00*/  LDL.LU R7, [R1+0xf40] ;  /* 0x000f400001077983 */ /* 0x001f620000300800 */
[----:B------:R-:W-:-:S03]  /*41a10*/  IMAD.X R16, R29, 0x1, R4, P5 ;  /* 0x000000011d107824 */ /* 0x000fc600028e0604 */
[----:B------:R0:W-:Y:S04]  /*41a20*/  STL [R1+0x3080], R17 ;  /* 0x0030801101007387 */ /* 0x0001e80000100800 */
[----:B------:R-:W-:Y:S01]  /*41a30*/  STL [R1+0x304c], R16 ;  /* 0x00304c1001007387 */ /* 0x000fe20000100800 */
[----:B0-----:R-:W-:Y:S01]  /*41a40*/  IADD3 R17, P5, PT, R13, R0, RZ ;  /* 0x000000000d117210 */ /* 0x001fe20007fbe0ff */
[----:B------:R-:W-:-:S04]  /*41a50*/  IMAD.X R13, R29, 0x1, R2, P6 ;  /* 0x000000011d0d7824 */ /* 0x000fc800030e0602 */
[----:B------:R-:W-:Y:S04]  /*41a60*/  STL [R1+0x3088], R17 ;  /* 0x0030881101007387 */ /* 0x000fe80000100800 */
[----:B------:R-:W5:Y:S04]  /*41a70*/  LDL.LU R29, [R1+0xd68] ;  /* 0x000d6800011d7983 */ /* 0x000f680000300800 */
[----:B------:R0:W-:Y:S04]  /*41a80*/  STL [R1+0x3054], R13 ;  /* 0x0030540d01007387 */ /* 0x0001e80000100800 */
[----:B0-----:R-:W5:Y:S01]  /*41a90*/  LDL.LU R13, [R1+0xf44] ;  /* 0x000f4400010d7983 */ /* 0x001f620000300800 */
[----:B------:R-:W-:-:S05]  /*41aa0*/  IADD3 R16, P6, PT, R12, R3, RZ ;  /* 0x000000030c107210 */ /* 0x000fca0007fde0ff */
[----:B------:R0:W-:Y:S02]  /*41ab0*/  STL [R1+0x3090], R16 ;  /* 0x0030901001007387 */ /* 0x0001e40000100800 */
[C---:B0-----:R-:W-:Y:S01]  /*41ac0*/  IMAD.X R16, R11.reuse, 0x1, R4, P4 ;  /* 0x000000010b107824 */ /* 0x041fe200020e0604 */
[----:B------:R-:W-:Y:S01]  /*41ad0*/  IADD3 R12, P4, PT, R12, R0, RZ ;  /* 0x000000000c0c7210 */ /* 0x000fe20007f9e0ff */
[----:B------:R-:W-:-:S03]  /*41ae0*/  IMAD.X R11, R11, 0x1, R2, P0 ;  /* 0x000000010b0b7824 */ /* 0x000fc600000e0602 */
[----:B------:R0:W-:Y:S04]  /*41af0*/  STL [R1+0x305c], R16 ;  /* 0x00305c1001007387 */ /* 0x0001e80000100800 */
[----:B------:R1:W-:Y:S01]  /*41b00*/  STL [R1+0x3098], R12 ;  /* 0x0030980c01007387 */ /* 0x0003e20000100800 */
[----:B0-----:R-:W-:-:S03]  /*41b10*/  IADD3 R16, P0, PT, R15, R3, RZ ;  /* 0x000000030f107210 */ /* 0x001fc60007f1e0ff */
[----:B-1----:R-:W5:Y:S01]  /*41b20*/  LDL.LU R12, [R1+0xd70] ;  /* 0x000d7000010c7983 */ /* 0x002f620000300800 */
[C---:B------:R-:W-:Y:S01]  /*41b30*/  IMAD.X R18, R10.reuse, 0x1, R4, P1 ;  /* 0x000000010a127824 */ /* 0x040fe200008e0604 */
[----:B------:R-:W-:Y:S02]  /*41b40*/  IADD3 R17, P1, PT, R15, R0, RZ ;  /* 0x000000000f117210 */ /* 0x000fe40007f3e0ff */
[----:B------:R0:W-:Y:S04]  /*41b50*/  STL [R1+0x3064], R11 ;  /* 0x0030640b01007387 */ /* 0x0001e80000100800 */
[----:B0-----:R-:W5:Y:S04]  /*41b60*/  LDL.LU R11, [R1+0xf48] ;  /* 0x000f4800010b7983 */ /* 0x001f680000300800 */
[----:B------:R0:W-:Y:S04]  /*41b70*/  STL [R1+0x30a0], R16 ;  /* 0x0030a01001007387 */ /* 0x0001e80000100800 */
[----:B------:R-:W-:Y:S01]  /*41b80*/  STL [R1+0x306c], R18 ;  /* 0x00306c1201007387 */ /* 0x000fe20000100800 */
[----:B0-----:R-:W-:-:S03]  /*41b90*/  IMAD.X R16, R10, 0x1, R2, P2 ;  /* 0x000000010a107824 */ /* 0x001fc600010e0602 */
[----:B------:R-:W-:Y:S04]  /*41ba0*/  STL [R1+0x30a8], R17 ;  /* 0x0030a81101007387 */ /* 0x000fe80000100800 */
[----:B------:R-:W5:Y:S04]  /*41bb0*/  LDL.LU R10, [R1+0xd74] ;  /* 0x000d7400010a7983 */ /* 0x000f680000300800 */
[----:B------:R0:W-:Y:S04]  /*41bc0*/  STL [R1+0x3074], R16 ;  /* 0x0030741001007387 */ /* 0x0001e80000100800 */
[----:B0-----:R-:W5:Y:S01]  /*41bd0*/  LDL.LU R16, [R1+0xf4c] ;  /* 0x000f4c0001107983 */ /* 0x001f620000300800 */
[----:B--2---:R-:W-:-:S05]  /*41be0*/  IADD3 R15, P2, PT, R9, R3, RZ ;  /* 0x00000003090f7210 */ /* 0x004fca0007f5e0ff */
[----:B------:R3:W-:Y:S02]  /*41bf0*/  STL [R1+0x30b0], R15 ;  /* 0x0030b00f01007387 */ /* 0x0007e40000100800 */
[----:B---3--:R-:W-:Y:S01]  /*41c00*/  IMAD.X R15, R5, 0x1, R4, P3 ;  /* 0x00000001050f7824 */ /* 0x008fe200018e0604 */
[----:B------:R-:W-:Y:S01]  /*41c10*/  IADD3 R9, P3, PT, R9, R0, RZ ;  /* 0x0000000009097210 */ /* 0x000fe20007f7e0ff */
[----:B------:R-:W-:-:S03]  /*41c20*/  IMAD.X R5, R5, 0x1, R2, P5 ;  /* 0x0000000105057824 */ /* 0x000fc600028e0602 */
[----:B------:R-:W-:Y:S04]  /*41c30*/  STL [R1+0x307c], R15 ;  /* 0x00307c0f01007387 */ /* 0x000fe80000100800 */
[----:B------:R0:W-:Y:S04]  /*41c40*/  STL [R1+0x30b8], R9 ;  /* 0x0030b80901007387 */ /* 0x0001e80000100800 */
[----:B0-----:R-:W2:Y:S01]  /*41c50*/  LDL.LU R9, [R1+0xd7c] ;  /* 0x000d7c0001097983 */ /* 0x001ea20000300800 */
[----:B----4-:R-:W-:-:S03]  /*41c60*/  IADD3 R15, P5, PT, R14, R3, RZ ;  /* 0x000000030e0f7210 */ /* 0x010fc60007fbe0ff */
[----:B------:R0:W-:Y:S04]  /*41c70*/  STL [R1+0x3084], R5 ;  /* 0x0030840501007387 */ /* 0x0001e80000100800 */
[----:B0-----:R-:W3:Y:S04]  /*41c80*/  LDL.LU R5, [R1+0xf50] ;  /* 0x000f500001057983 */ /* 0x001ee80000300800 */
[----:B------:R5:W-:Y:S02]  /*41c90*/  STL [R1+0x30c0], R15 ;  /* 0x0030c00f01007387 */ /* 0x000be40000100800 */
[----:B-----5:R-:W-:Y:S01]  /*41ca0*/  IMAD.X R15, R8, 0x1, R4, P6 ;  /* 0x00000001080f7824 */ /* 0x020fe200030e0604 */
[----:B------:R-:W-:Y:S01]  /*41cb0*/  IADD3 R14, P6, PT, R14, R0, RZ ;  /* 0x000000000e0e7210 */ /* 0x000fe20007fde0ff */
[----:B------:R-:W-:-:S03]  /*41cc0*/  IMAD.X R8, R8, 0x1, R2, P4 ;  /* 0x0000000108087824 */ /* 0x000fc600020e0602 */
[----:B------:R0:W-:Y:S04]  /*41cd0*/  STL [R1+0x308c], R15 ;  /* 0x00308c0f01007387 */ /* 0x0001e80000100800 */
[----:B0-----:R-:W4:Y:S04]  /*41ce0*/  LDL.LU R15, [R1+0xd84] ;  /* 0x000d8400010f7983 */ /* 0x001f280000300800 */
[----:B------:R-:W-:Y:S01]  /*41cf0*/  STL [R1+0x30c8], R14 ;  /* 0x0030c80e01007387 */ /* 0x000fe20000100800 */
[----:B------:R-:W-:-:S03]  /*41d00*/  IADD3 R17, P4, PT, R6, R3, RZ ;  /* 0x0000000306117210 */ /* 0x000fc60007f9e0ff */
[----:B------:R0:W-:Y:S04]  /*41d10*/  STL [R1+0x3094], R8 ;  /* 0x0030940801007387 */ /* 0x0001e80000100800 */
[----:B0-----:R-:W5:Y:S04]  /*41d20*/  LDL.LU R8, [R1+0xf54] ;  /* 0x000f540001087983 */ /* 0x001f680000300800 */
[----:B------:R0:W-:Y:S01]  /*41d30*/  STL [R1+0x30d0], R17 ;  /* 0x0030d01101007387 */ /* 0x0001e20000100800 */
[----:B------:R-:W-:Y:S01]  /*41d40*/  IMAD.X R14, R7, 0x1, R4, P0 ;  /* 0x00000001070e7824 */ /* 0x000fe200000e0604 */
[----:B0-----:R-:W-:-:S02]  /*41d50*/  IADD3 R17, P0, PT, R6, R0, RZ ;  /* 0x0000000006117210 */ /* 0x001fc40007f1e0ff */
[----:B------:R-:W5:Y:S04]  /*41d60*/  LDL.LU R6, [R1+0xd88] ;  /* 0x000d880001067983 */ /* 0x000f680000300800 */
[----:B------:R0:W-:Y:S04]  /*41d70*/  STL [R1+0x309c], R14 ;  /* 0x00309c0e01007387 */ /* 0x0001e80000100800 */
[----:B------:R-:W-:Y:S01]  /*41d80*/  STL [R1+0x30d8], R17 ;  /* 0x0030d81101007387 */ /* 0x000fe20000100800 */
[----:B0-----:R-:W-:Y:S01]  /*41d90*/  IMAD.X R14, R7, 0x1, R2, P1 ;  /* 0x00000001070e7824 */ /* 0x001fe200008e0602 */
[----:B------:R-:W-:-:S02]  /*41da0*/  IADD3 R18, P1, PT, R29, R3, RZ ;  /* 0x000000031d127210 */ /* 0x000fc40007f3e0ff */
[----:B------:R-:W5:Y:S04]  /*41db0*/  LDL.LU R7, [R1+0xf58] ;  /* 0x000f580001077983 */ /* 0x000f680000300800 */
[----:B------:R0:W-:Y:S04]  /*41dc0*/  STL [R1+0x30a4], R14 ;  /* 0x0030a40e01007387 */ /* 0x0001e80000100800 */
[----:B------:R-:W-:Y:S01]  /*41dd0*/  STL [R1+0x30e0], R18 ;  /* 0x0030e01201007387 */ /* 0x000fe20000100800 */
[----:B0-----:R-:W-:Y:S01]  /*41de0*/  IMAD.X R14, R13, 0x1, R4, P2 ;  /* 0x000000010d0e7824 */ /* 0x001fe200010e0604 */
[----:B------:R-:W-:-:S02]  /*41df0*/  IADD3 R17, P2, PT, R29, R0, RZ ;  /* 0x000000001d117210 */ /* 0x000fc40007f5e0ff */
[----:B------:R-:W5:Y:S04]  /*41e00*/  LDL.LU R29, [R1+0xd90] ;  /* 0x000d9000011d7983 */ /* 0x000f680000300800 */
[----:B------:R0:W-:Y:S04]  /*41e10*/  STL [R1+0x30ac], R14 ;  /* 0x0030ac0e01007387 */ /* 0x0001e80000100800 */
[----:B0-----:R-:W5:Y:S04]  /*41e20*/  LDL.LU R14, [R1+0xf5c] ;  /* 0x000f5c00010e7983 */ /* 0x001f680000300800 */
[----:B------:R0:W-:Y:S02]  /*41e30*/  STL [R1+0x30e8], R17 ;  /* 0x0030e81101007387 */ /* 0x0001e40000100800 */
[----:B0-----:R-:W-:Y:S01]  /*41e40*/  IMAD.X R17, R13, 0x1, R2, P3 ;  /* 0x000000010d117824 */ /* 0x001fe200018e0602 */
[----:B------:R-:W-:-:S04]  /*41e50*/  IADD3 R13, P3, PT, R12, R3, RZ ;  /* 0x000000030c0d7210 */ /* 0x000fc80007f7e0ff */
[----:B------:R0:W-:Y:S04]  /*41e60*/  STL [R1+0x30b4], R17 ;  /* 0x0030b41101007387 */ /* 0x0001e80000100800 */
[----:B------:R1:W-:Y:S01]  /*41e70*/  STL [R1+0x30f0], R13 ;  /* 0x0030f00d01007387 */ /* 0x0003e20000100800 */
[C---:B------:R-:W-:Y:S01]  /*41e80*/  IMAD.X R18, R11.reuse, 0x1, R4, P5 ;  /* 0x000000010b127824 */ /* 0x040fe200028e0604 */
[----:B0-----:R-:W-:Y:S01]  /*41e90*/  IADD3 R17, P5, PT, R12, R0, RZ ;  /* 0x000000000c117210 */ /* 0x001fe20007fbe0ff */
[----:B------:R-:W-:Y:S01]  /*41ea0*/  IMAD.X R11, R11, 0x1, R2, P6 ;  /* 0x000000010b0b7824 */ /* 0x000fe200030e0602 */
[----:B-1----:R-:W5:Y:S04]  /*41eb0*/  LDL.LU R13, [R1+0xd94] ;  /* 0x000d9400010d7983 */ /* 0x002f680000300800 */
        /* <DEDUP_REMOVED lines=8> */
[----:B------:R1:W-:Y:S01]  /*41f40*/  STL [R1+0x30cc], R17 ;  /* 0x0030cc1101007387 */ /* 0x0003e20000100800 */
[----:B0-----:R-:W-:-:S03]  /*41f50*/  IADD3 R18, P4, PT, R10, R0, RZ ;  /* 0x000000000a127210 */ /* 0x001fc60007f9e0ff */
[----:B------:R-:W5:Y:S01]  /*41f60*/  LDL.LU R10, [R1+0xf64] ;  /* 0x000f6400010a7983 */ /* 0x000f620000300800 */
[----:B-1----:R-:W-:-:S03]  /*41f70*/  IMAD.X R17, R16, 0x1, R2, P0 ;  /* 0x0000000110117824 */ /* 0x002fc600000e0602 */
[----:B------:R2:W-:Y:S04]  /*41f80*/  STL [R1+0x3108], R18 ;  /* 0x0031081201007387 */ /* 0x0005e80000100800 */
[----:B------:R0:W-:Y:S01]  /*41f90*/  STL [R1+0x30d4], R17 ;  /* 0x0030d41101007387 */ /* 0x0001e20000100800 */
[----:B--2---:R-:W-:-:S05]  /*41fa0*/  IADD3 R18, P0, PT, R9, R3, RZ ;  /* 0x0000000309127210 */ /* 0x004fca0007f1e0ff */
[----:B------:R-:W-:Y:S01]  /*41fb0*/  STL [R1+0x3110], R18 ;  /* 0x0031101201007387 */ /* 0x000fe20000100800 */
[----:B---3--:R-:W-:Y:S01]  /*41fc0*/  IMAD.X R16, R5, 0x1, R4, P1 ;  /* 0x0000000105107824 */ /* 0x008fe200008e0604 */
[----:B0-----:R-:W-:Y:S02]  /*41fd0*/  IADD3 R17, P1, PT, R9, R0, RZ ;  /* 0x0000000009117210 */ /* 0x001fe40007f3e0ff */
[----:B------:R-:W2:Y:S04]  /*41fe0*/  LDL.LU R9, [R1+0xda0] ;  /* 0x000da00001097983 */ /* 0x000ea80000300800 */
[----:B------:R0:W-:Y:S04]  /*41ff0*/  STL [R1+0x30dc], R16 ;  /* 0x0030dc1001007387 */ /* 0x0001e80000100800 */
[----:B------:R4:W-:Y:S01]  /*42000*/  STL [R1+0x3118], R17 ;  /* 0x0031181101007387 */ /* 0x0009e20000100800 */
[----:B0-----:R-:W-:-:S03]  /*42010*/  IMAD.X R16, R5, 0x1, R2, P2 ;  /* 0x0000000105107824 */ /* 0x001fc600010e0602 */
[----:B------:R-:W3:Y:S04]  /*42020*/  LDL.LU R5, [R1+0xf68] ;  /* 0x000f680001057983 */ /* 0x000ee80000300800 */
[----:B------:R5:W-:Y:S01]  /*42030*/  STL [R1+0x30e4], R16 ;  /* 0x0030e41001007387 */ /* 0x000be20000100800 */
[----:B----4-:R-:W-:-:S05]  /*42040*/  IADD3 R17, P2, PT, R15, R3, RZ ;  /* 0x000000030f117210 */ /* 0x010fca0007f5e0ff */
[----:B------:R0:W-:Y:S01]  /*42050*/  STL [R1+0x3120], R17 ;  /* 0x0031201101007387 */ /* 0x0001e20000100800 */
[C---:B-----5:R-:W-:Y:S01]  /*42060*/  IMAD.X R16, R8.reuse, 0x1, R4, P3 ;  /* 0x0000000108107824 */ /* 0x060fe200018e0604 */
[----:B0-----:R-:W-:Y:S01]  /*42070*/  IADD3 R17, P3, PT, R15, R0, RZ ;  /* 0x000000000f117210 */ /* 0x001fe20007f7e0ff */
[----:B------:R-:W-:-:S03]  /*42080*/  IMAD.X R15, R8, 0x1, R2, P5 ;  /* 0x00000001080f7824 */ /* 0x000fc600028e0602 */
[----:B------:R0:W-:Y:S04]  /*42090*/  STL [R1+0x30ec], R16 ;  /* 0x0030ec1001007387 */ /* 0x0001e80000100800 */
[----:B------:R-:W-:Y:S04]  /*420a0*/  STL [R1+0x3128], R17 ;  /* 0x0031281101007387 */ /* 0x000fe80000100800 */
[----:B------:R-:W4:Y:S01]  /*420b0*/  LDL.LU R8, [R1+0xda8] ;  /* 0x000da80001087983 */ /* 0x000f220000300800 */
[----:B0-----:R-:W-:-:S03]  /*420c0*/  IADD3 R16, P5, PT, R6, R3, RZ ;  /* 0x0000000306107210 */ /* 0x001fc60007fbe0ff */
[----:B------:R0:W-:Y:S04]  /*420d0*/  STL [R1+0x30f4], R15 ;  /* 0x0030f40f01007387 */ /* 0x0001e80000100800 */
[----:B------:R1:W-:Y:S01]  /*420e0*/  STL [R1+0x3130], R16 ;  /* 0x0031301001007387 */ /* 0x0003e20000100800 */
[C---:B0-----:R-:W-:Y:S01]  /*420f0*/  IMAD.X R15, R7.reuse, 0x1, R4, P6 ;  /* 0x00000001070f7824 */ /* 0x041fe200030e0604 */
[----:B-1----:R-:W-:Y:S02]  /*42100*/  IADD3 R16, P6, PT, R6, R0, RZ ;  /* 0x0000000006107210 */ /* 0x002fe40007fde0ff */
[----:B------:R-:W5:Y:S04]  /*42110*/  LDL.LU R6, [R1+0xf6c] ;  /* 0x000f6c0001067983 */ /* 0x000f680000300800 */
[----:B------:R0:W-:Y:S04]  /*42120*/  STL [R1+0x30fc], R15 ;  /* 0x0030fc0f01007387 */ /* 0x0001e80000100800 */
[----:B------:R1:W-:Y:S01]  /*42130*/  STL [R1+0x3138], R16 ;  /* 0x0031381001007387 */ /* 0x0003e20000100800 */
[----:B0-----:R-:W-:Y:S01]  /*42140*/  IMAD.X R15, R7, 0x1, R2, P4 ;  /* 0x00000001070f7824 */ /* 0x001fe200020e0602 */
[----:B------:R-:W-:-:S04]  /*42150*/  IADD3 R7, P4, PT, R29, R3, RZ ;  /* 0x000000031d077210 */ /* 0x000fc80007f9e0ff */
[----:B------:R0:W-:Y:S04]  /*42160*/  STL [R1+0x3104], R15 ;  /* 0x0031040f01007387 */ /* 0x0001e80000100800 */
[----:B------:R0:W-:Y:S01]  /*42170*/  STL [R1+0x3140], R7 ;  /* 0x0031400701007387 */ /* 0x0001e20000100800 */
[C---:B-1----:R-:W-:Y:S01]  /*42180*/  IMAD.X R16, R14.reuse, 0x1, R4, P0 ;  /* 0x000000010e107824 */ /* 0x042fe200000e0604 */
[----:B0-----:R-:W-:Y:S02]  /*42190*/  IADD3 R15, P0, PT, R29, R0, RZ ;  /* 0x000000001d0f7210 */ /* 0x001fe40007f1e0ff */
[----:B------:R-:W5:Y:S04]  /*421a0*/  LDL.LU R7, [R1+0xdac] ;  /* 0x000dac0001077983 */ /* 0x000f680000300800 */
[----:B------:R0:W-:Y:S04]  /*421b0*/  STL [R1+0x310c], R16 ;  /* 0x00310c1001007387 */ /* 0x0001e80000100800 */
[----:B------:R-:W5:Y:S04]  /*421c0*/  LDL.LU R29, [R1+0xf70] ;  /* 0x000f7000011d7983 */ /* 0x000f680000300800 */
[----:B------:R1:W-:Y:S01]  /*421d0*/  STL [R1+0x3148], R15 ;  /* 0x0031480f01007387 */ /* 0x0003e20000100800 */
[----:B0-----:R-:W-:-:S05]  /*421e0*/  IMAD.X R16, R14, 0x1, R2, P1 ;  /* 0x000000010e107824 */ /* 0x001fca00008e0602 */
[----:B------:R-:W-:Y:S01]  /*421f0*/  STL [R1+0x3114], R16 ;  /* 0x0031141001007387 */ /* 0x000fe20000100800 */
[----:B-1----:R-:W-:-:S05]  /*42200*/  IADD3 R15, P1, PT, R13, R3, RZ ;  /* 0x000000030d0f7210 */ /* 0x002fca0007f3e0ff */
[----:B------:R-:W-:Y:S01]  /*42210*/  STL [R1+0x3150], R15 ;  /* 0x0031500f01007387 */ /* 0x000fe20000100800 */
[C---:B------:R-:W-:Y:S01]  /*42220*/  IMAD.X R14, R12.reuse, 0x1, R4, P2 ;  /* 0x000000010c0e7824 */ /* 0x040fe200010e0604 */
[----:B------:R-:W-:Y:S01]  /*42230*/  IADD3 R13, P2, PT, R13, R0, RZ ;  /* 0x000000000d0d7210 */ /* 0x000fe20007f5e0ff */
[----:B------:R-:W-:Y:S01]  /*42240*/  IMAD.X R12, R12, 0x1, R2, P3 ;  /* 0x000000010c0c7824 */ /* 0x000fe200018e0602 */
[----:B------:R-:W5:Y:S04]  /*42250*/  LDL.LU R19, [R1+0xdb4] ;  /* 0x000db40001137983 */ /* 0x000f680000300800 */
[----:B------:R-:W-:Y:S04]  /*42260*/  STL [R1+0x311c], R14 ;  /* 0x00311c0e01007387 */ /* 0x000fe80000100800 */
[----:B------:R0:W-:Y:S04]  /*42270*/  STL [R1+0x3158], R13 ;  /* 0x0031580d01007387 */ /* 0x0001e80000100800 */
[----:B------:R-:W5:Y:S04]  /*42280*/  LDL.LU R18, [R1+0xf74] ;  /* 0x000f740001127983 */ /* 0x000f680000300800 */
[----:B------:R1:W-:Y:S01]  /*42290*/  STL [R1+0x3124], R12 ;  /* 0x0031240c01007387 */ /* 0x0003e20000100800 */
[----:B0-----:R-:W-:-:S05]  /*422a0*/  IADD3 R13, P3, PT, R11, R3, RZ ;  /* 0x000000030b0d7210 */ /* 0x001fca0007f7e0ff */
[----:B------:R-:W-:Y:S04]  /*422b0*/  STL [R1+0x3160], R13 ;  /* 0x0031600d01007387 */ /* 0x000fe80000100800 */
[----:B------:R-:W5:Y:S01]  /*422c0*/  LDL.LU R17, [R1+0xdbc] ;  /* 0x000dbc0001117983 */ /* 0x000f620000300800 */
[----:B-1----:R-:W-:Y:S01]  /*422d0*/  IMAD.X R12, R10, 0x1, R4, P5 ;  /* 0x000000010a0c7824 */ /* 0x002fe200028e0604 */
[----:B------:R-:W-:-:S04]  /*422e0*/  IADD3 R11, P5, PT, R11, R0, RZ ;  /* 0x000000000b0b7210 */ /* 0x000fc80007fbe0ff */
[----:B------:R-:W-:Y:S04]  /*422f0*/  STL [R1+0x312c], R12 ;  /* 0x00312c0c01007387 */ /* 0x000fe80000100800 */
[----:B------:R-:W5:Y:S04]  /*42300*/  LDL.LU R16, [R1+0xf78] ;  /* 0x000f780001107983 */ /* 0x000f680000300800 */
[----:B------:R0:W-:Y:S04]  /*42310*/  STL [R1+0x3168], R11 ;  /* 0x0031680b01007387 */ /* 0x0001e80000100800 */
[----:B------:R-:W5:Y:S01]  /*42320*/  LDL.LU R15, [R1+0xdc0] ;  /* 0x000dc000010f7983 */ /* 0x000f620000300800 */
[----:B0-----:R-:W-:-:S05]  /*42330*/  IMAD.X R11, R10, 0x1, R2, P6 ;  /* 0x000000010a0b7824 */ /* 0x001fca00030e0602 */
[----:B------:R-:W-:Y:S04]  /*42340*/  STL [R1+0x3134], R11 ;  /* 0x0031340b01007387 */ /* 0x000fe80000100800 */
[----:B------:R-:W5:Y:S01]  /*42350*/  LDL.LU R14, [R1+0xf7c] ;  /* 0x000f7c00010e7983 */ /* 0x000f620000300800 */
[----:B--2---:R-:W-:-:S05]  /*42360*/  IADD3 R10, P6, PT, R9, R3, RZ ;  /* 0x00000003090a7210 */ /* 0x004fca0007fde0ff */
[----:B------:R3:W-:Y:S04]  /*42370*/  STL [R1+0x3170], R10 ;  /* 0x0031700a01007387 */ /* 0x0007e80000100800 */
[----:B------:R-:W2:Y:S01]  /*42380*/  LDL.LU R13, [R1+0xdc8] ;  /* 0x000dc800010d7983 */ /* 0x000ea20000300800 */
[----:B---3--:R-:W-:Y:S01]  /*42390*/  IMAD.X R10, R5, 0x1, R4, P4 ;  /* 0x00000001050a7824 */ /* 0x008fe200020e0604 */
[----:B------:R-:W-:Y:S01]  /*423a0*/  IADD3 R9, P4, PT, R9, R0, RZ ;  /* 0x0000000009097210 */ /* 0x000fe20007f9e0ff */
[----:B------:R-:W-:-:S03]  /*423b0*/  IMAD.X R5, R5, 0x1, R2, P0 ;  /* 0x0000000105057824 */ /* 0x000fc600000e0602 */
[----:B------:R-:W-:Y:S04]  /*423c0*/  STL [R1+0x313c], R10 ;  /* 0x00313c0a01007387 */ /* 0x000fe80000100800 */
[----:B------:R-:W3:Y:S04]  /*423d0*/  LDL.LU R12, [R1+0xf80] ;  /* 0x000f8000010c7983 */ /* 0x000ee80000300800 */
[----:B------:R-:W-:Y:S04]  /*423e0*/  STL [R1+0x3178], R9 ;  /* 0x0031780901007387 */ /* 0x000fe80000100800 */
[----:B------:R-:W3:Y:S04]  /*423f0*/  LDL.LU R11, [R1+0xdcc] ;  /* 0x000dcc00010b7983 */ /* 0x000ee80000300800 */
[----:B------:R0:W-:Y:S04]  /*42400*/  STL [R1+0x3144], R5 ;  /* 0x0031440501007387 */ /* 0x0001e80000100800 */
[----:B0-----:R-:W3:Y:S01]  /*42410*/  LDL.LU R5, [R1+0xf84] ;  /* 0x000f840001057983 */ /* 0x001ee20000300800 */
[----:B----4-:R-:W-:-:S05]  /*42420*/  IADD3 R9, P0, PT, R8, R3, RZ ;  /* 0x0000000308097210 */ /* 0x010fca0007f1e0ff */
[----:B------:R0:W-:Y:S04]  /*42430*/  STL [R1+0x3180], R9 ;  /* 0x0031800901007387 */ /* 0x0001e80000100800 */
[----:B------:R-:W4:Y:S01]  /*42440*/  LDL.LU R10, [R1+0xdd4] ;  /* 0x000dd400010a7983 */ /* 0x000f220000300800 */
[----:B-----5:R-:W-:Y:S01]  /*42450*/  IMAD.X R20, R6, 0x1, R4, P1 ;  /* 0x0000000106147824 */ /* 0x020fe200008e0604 */
[----:B0-----:R-:W-:Y:S01]  /*42460*/  IADD3 R9, P1, PT, R8, R0, RZ ;  /* 0x0000000008097210 */ /* 0x001fe20007f3e0ff */
[----:B------:R-:W-:-:S03]  /*42470*/  IMAD.X R8, R6, 0x1, R2, P2 ;  /* 0x0000000106087824 */ /* 0x000fc600010e0602 */
[----:B------:R-:W-:Y:S04]  /*42480*/  STL [R1+0x314c], R20 ;  /* 0x00314c1401007387 */ /* 0x000fe80000100800 */
[----:B------:R0:W-:Y:S04]  /*42490*/  STL [R1+0x3188], R9 ;  /* 0x0031880901007387 */ /* 0x0001e80000100800 */
[----:B------:R-:W5:Y:S04]  /*424a0*/  LDL.LU R6, [R1+0xf88] ;  /* 0x000f880001067983 */ /* 0x000f680000300800 */
[----:B------:R1:W-:Y:S04]  /*424b0*/  STL [R1+0x3154], R8 ;  /* 0x0031540801007387 */ /* 0x0003e80000100800 */
[----:B0-----:R-:W5:Y:S01]  /*424c0*/  LDL.LU R9, [R1+0xddc] ;  /* 0x000ddc0001097983 */ /* 0x001f620000300800 */
[----:B------:R-:W-:Y:S01]  /*424d0*/  IADD3 R20, P2, PT, R7, R3, RZ ;  /* 0x0000000307147210 */ /* 0x000fe20007f5e0ff */
[----:B-1----:R-:W-:Y:S01]  /*424e0*/  IMAD.X R8, R29, 0x1, R4, P3 ;  /* 0x000000011d087824 */ /* 0x002fe200018e0604 */
[----:B------:R-:W-:-:S03]  /*424f0*/  IADD3 R7, P3, PT, R7, R0, RZ ;  /* 0x0000000007077210 */ /* 0x000fc60007f7e0ff */
[----:B------:R-:W-:Y:S01]  /*42500*/  STL [R1+0x3190], R20 ;  /* 0x0031901401007387 */ /* 0x000fe20000100800 */
[----:B------:R-:W-:-:S03]  /*42510*/  IMAD.X R21, R29, 0x1, R2, P5 ;  /* 0x000000011d157824 */ /* 0x000fc600028e0602 */
[----:B------:R0:W-:Y:S04]  /*42520*/  STL [R1+0x315c], R8 ;  /* 0x00315c0801007387 */ /* 0x0001e80000100800 */
[----:B0-----:R-:W5:Y:S04]  /*42530*/  LDL.LU R8, [R1+0xf8c] ;  /* 0x000f8c0001087983 */ /* 0x001f680000300800 */
[----:B------:R0:W-:Y:S04]  /*42540*/  STL [R1+0x3198], R7 ;  /* 0x0031980701007387 */ /* 0x0001e80000100800 */
[----:B0-----:R-:W5:Y:S04]  /*42550*/  LDL.LU R7, [R1+0xdec] ;  /* 0x000dec0001077983 */ /* 0x001f680000300800 */
[----:B------:R0:W-:Y:S04]  /*42560*/  STL [R1+0x3164], R21 ;  /* 0x0031641501007387 */ /* 0x0001e80000100800 */
[----:B------:R-:W5:Y:S01]  /*42570*/  LDL.LU R29, [R1+0xf90] ;  /* 0x000f9000011d7983 */ /* 0x000f620000300800 */
[----:B------:R-:W-:Y:S01]  /*42580*/  IADD3 R20, P5, PT, R19, R3, RZ ;  /* 0x0000000313147210 */ /* 0x000fe20007fbe0ff */
[----:B0-----:R-:W-:-:S04]  /*42590*/  IMAD.X R21, R18, 0x1, R4, P6 ;  /* 0x0000000112157824 */ /* 0x001fc800030e0604 */
[----:B------:R0:W-:Y:S01]  /*425a0*/  STL [R1+0x31a0], R20 ;  /* 0x0031a01401007387 */ /* 0x0001e20000100800 */
[----:B------:R-:W-:-:S03]  /*425b0*/  IADD3 R19, P6, PT, R19, R0, RZ ;  /* 0x0000000013137210 */ /* 0x000fc60007fde0ff */
[----:B------:R-:W-:Y:S01]  /*425c0*/  STL [R1+0x316c], R21 ;  /* 0x00316c1501007387 */ /* 0x000fe20000100800 */
[----:B0-----:R-:W-:Y:S01]  /*425d0*/  IMAD.X R20, R18, 0x1, R2, P4 ;  /* 0x0000000112147824 */ /* 0x001fe200020e0602 */
[C---:B------:R-:W-:Y:S02]  /*425e0*/  IADD3 R18, P4, PT, R17.reuse, R3, RZ ;  /* 0x0000000311127210 */ /* 0x040fe40007f9e0ff */
[----:B------:R0:W-:Y:S04]  /*425f0*/  STL [R1+0x31a8], R19 ;  /* 0x0031a81301007387 */ /* 0x0001e80000100800 */
[----:B------:R-:W-:Y:S04]  /*42600*/  STL [R1+0x3174], R20 ;  /* 0x0031741401007387 */ /* 0x000fe80000100800 */
[----:B------:R1:W-:Y:S01]  /*42610*/  STL [R1+0x31b0], R18 ;  /* 0x0031b01201007387 */ /* 0x0003e20000100800 */
[C---:B0-----:R-:W-:Y:S01]  /*42620*/  IMAD.X R19, R16.reuse, 0x1, R4, P0 ;  /* 0x0000000110137824 */ /* 0x041fe200000e0604 */
[----:B------:R-:W-:Y:S01]  /*42630*/  IADD3 R17, P0, PT, R17, R0, RZ ;  /* 0x0000000011117210 */ /* 0x000fe20007f1e0ff */
[----:B-1----:R-:W-:-:S03]  /*42640*/  IMAD.X R18, R16, 0x1, R2, P1 ;  /* 0x0000000110127824 */ /* 0x002fc600008e0602 */
[----:B------:R-:W-:Y:S01]  /*42650*/  STL [R1+0x317c], R19 ;  /* 0x00317c1301007387 */ /* 0x000fe20000100800 */
[----:B------:R-:W-:-:S03]  /*42660*/  IADD3 R16, P1, PT, R15, R3, RZ ;  /* 0x000000030f107210 */ /* 0x000fc60007f3e0ff */
[----:B------:R0:W-:Y:S04]  /*42670*/  STL [R1+0x31b8], R17 ;  /* 0x0031b81101007387 */ /* 0x0001e80000100800 */
[----:B------:R-:W-:Y:S04]  /*42680*/  STL [R1+0x3184], R18 ;  /* 0x0031841201007387 */ /* 0x000fe80000100800 */
[----:B------:R1:W-:Y:S01]  /*42690*/  STL [R1+0x31c0], R16 ;  /* 0x0031c01001007387 */ /* 0x0003e20000100800 */
[C---:B0-----:R-:W-:Y:S01]  /*426a0*/  IMAD.X R17, R14.reuse, 0x1, R4, P2 ;  /* 0x000000010e117824 */ /* 0x041fe200010e0604 */
[----:B------:R-:W-:Y:S01]  /*426b0*/  IADD3 R15, P2, PT, R15, R0, RZ ;  /* 0x000000000f0f7210 */ /* 0x000fe20007f5e0ff */
[----:B-1----:R-:W-:-:S03]  /*426c0*/  IMAD.X R16, R14, 0x1, R2, P3 ;  /* 0x000000010e107824 */ /* 0x002fc600018e0602 */
[----:B------:R-:W-:Y:S04]  /*426d0*/  STL [R1+0x318c], R17 ;  /* 0x00318c1101007387 */ /* 0x000fe80000100800 */
[----:B------:R3:W-:Y:S04]  /*426e0*/  STL [R1+0x31c8], R15 ;  /* 0x0031c80f01007387 */ /* 0x0007e80000100800 */
[----:B------:R-:W-:Y:S01]  /*426f0*/  STL [R1+0x3194], R16 ;  /* 0x0031941001007387 */ /* 0x000fe20000100800 */
[----:B--2---:R-:W-:-:S05]  /*42700*/  IADD3 R14, P3, PT, R13, R3, RZ ;  /* 0x000000030d0e7210 */ /* 0x004fca0007f7e0ff */
[----:B------:R0:W-:Y:S01]  /*42710*/  STL [R1+0x31d0], R14 ;  /* 0x0031d00e01007387 */ /* 0x0001e20000100800 */
[C---:B---3--:R-:W-:Y:S01]  /*42720*/  IMAD.X R15, R12.reuse, 0x1, R4, P5 ;  /* 0x000000010c0f7824 */ /* 0x048fe200028e0604 */
[----:B------:R-:W-:Y:S01]  /*42730*/  IADD3 R13, P5, PT, R13, R0, RZ ;  /* 0x000000000d0d7210 */ /* 0x000fe20007fbe0ff */
[----:B0-----:R-:W-:-:S03]  /*42740*/  IMAD.X R14, R12, 0x1, R2, P6 ;  /* 0x000000010c0e7824 */ /* 0x001fc600030e0602 */
[----:B------:R-:W-:Y:S01]  /*42750*/  STL [R1+0x319c], R15 ;  /* 0x00319c0f01007387 */ /* 0x000fe20000100800 */
[----:B------:R-:W-:-:S03]  /*42760*/  IADD3 R12, P6, PT, R11, R3, RZ ;  /* 0x000000030b0c7210 */ /* 0x000fc60007fde0ff */
[----:B------:R0:W-:Y:S04]  /*42770*/  STL [R1+0x31d8], R13 ;  /* 0x0031d80d01007387 */ /* 0x0001e80000100800 */
[----:B------:R-:W-:Y:S04]  /*42780*/  STL [R1+0x31a4], R14 ;  /* 0x0031a40e01007387 */ /* 0x000fe80000100800 */
[----:B------:R1:W-:Y:S01]  /*42790*/  STL [R1+0x31dc], R12 ;  /* 0x0031dc0c01007387 */ /* 0x0003e20000100800 */
[----:B0-----:R-:W-:Y:S01]  /*427a0*/  IMAD.X R13, R5, 0x1, R4, P4 ;  /* 0x00000001050d7824 */ /* 0x001fe200020e0604 */
[----:B------:R-:W-:Y:S01]  /*427b0*/  IADD3 R11, P4, PT, R11, R0, RZ ;  /* 0x000000000b0b7210 */ /* 0x000fe20007f9e0ff */
[----:B-1----:R-:W-:-:S03]  /*427c0*/  IMAD.X R12, R5, 0x1, R2, P0 ;  /* 0x00000001050c7824 */ /* 0x002fc600000e0602 */
[----:B------:R-:W-:Y:S04]  /*427d0*/  STL [R1+0x31ac], R13 ;  /* 0x0031ac0d01007387 */ /* 0x000fe80000100800 */
[----:B------:R4:W-:Y:S04]  /*427e0*/  STL [R1+0x31e0], R11 ;  /* 0x0031e00b01007387 */ /* 0x0009e80000100800 */
[----:B------:R5:W-:Y:S01]  /*427f0*/  STL [R1+0x31b4], R12 ;  /* 0x0031b40c01007387 */ /* 0x000be20000100800 */
[----:B----4-:R-:W-:Y:S02]  /*42800*/  IADD3 R11, P0, PT, R10, R3, RZ ;  /* 0x000000030a0b7210 */ /* 0x010fe40007f1e0ff */
[----:B------:R-:W-:-:S03]  /*42810*/  SHF.R.S32.HI R5, RZ, 0x1f, R10 ;  /* 0x0000001fff057819 */ /* 0x000fc6000001140a */
[----:B------:R0:W-:Y:S01]  /*42820*/  STL [R1+0x31e4], R11 ;  /* 0x0031e40b01007387 */ /* 0x0001e20000100800 */
[----:B-----5:R-:W-:Y:S01]  /*42830*/  IMAD.X R12, R6, 0x1, R4, P1 ;  /* 0x00000001060c7824 */ /* 0x020fe200008e0604 */
[----:B------:R-:W-:Y:S01]  /*42840*/  IADD3 R10, P1, PT, R10, R0, RZ ;  /* 0x000000000a0a7210 */ /* 0x000fe20007f3e0ff */
[----:B0-----:R-:W-:-:S03]  /*42850*/  IMAD.X R11, R6, 0x1, R2, P2 ;  /* 0x00000001060b7824 */ /* 0x001fc600010e0602 */
[----:B------:R-:W-:Y:S04]  /*42860*/  STL [R1+0x31bc], R12 ;  /* 0x0031bc0c01007387 */ /* 0x000fe80000100800 */
[----:B------:R0:W-:Y:S01]  /*42870*/  STL [R1+0x31e8], R10 ;  /* 0x0031e80a01007387 */ /* 0x0001e20000100800 */
[----:B------:R-:W-:-:S03]  /*42880*/  SHF.R.S32.HI R6, RZ, 0x1f, R9 ;  /* 0x0000001fff067819 */ /* 0x000fc60000011409 */
[----:B------:R1:W-:Y:S01]  /*42890*/  STL [R1+0x31c4], R11 ;  /* 0x0031c40b01007387 */ /* 0x0003e20000100800 */
[----:B0-----:R-:W-:-:S05]  /*428a0*/  IADD3 R10, P2, PT, R9, R3, RZ ;  /* 0x00000003090a7210 */ /* 0x001fca0007f5e0ff */
[----:B------:R0:W-:Y:S01]  /*428b0*/  STL [R1+0x31ec], R10 ;  /* 0x0031ec0a01007387 */ /* 0x0001e20000100800 */
[C---:B------:R-:W-:Y:S01]  /*428c0*/  IMAD.X R12, R8.reuse, 0x1, R4, P3 ;  /* 0x00000001080c7824 */ /* 0x040fe200018e0604 */
[----:B-1----:R-:W-:Y:S01]  /*428d0*/  IADD3 R11, P3, PT, R9, R0, RZ ;  /* 0x00000000090b7210 */ /* 0x002fe20007f7e0ff */
[----:B0-----:R-:W-:-:S03]  /*428e0*/  IMAD.X R10, R8, 0x1, R2, P5 ;  /* 0x00000001080a7824 */ /* 0x001fc600028e0602 */
[----:B------:R-:W-:Y:S04]  /*428f0*/  STL [R1+0x31cc], R12 ;  /* 0x0031cc0c01007387 */ /* 0x000fe80000100800 */
[----:B------:R-:W-:Y:S01]  /*42900*/  STL [R1+0x31f0], R11 ;  /* 0x0031f00b01007387 */ /* 0x000fe20000100800 */
[----:B------:R-:W-:-:S03]  /*42910*/  IADD3 R9, P5, PT, R7, R3, RZ ;  /* 0x0000000307097210 */ /* 0x000fc60007fbe0ff */
[----:B------:R-:W-:Y:S01]  /*42920*/  STL [R1+0x31d4], R10 ;  /* 0x0031d40a01007387 */ /* 0x000fe20000100800 */
[----:B------:R-:W-:Y:S01]  /*42930*/  IMAD.X R8, R29, 0x1, R4, P6 ;  /* 0x000000011d087824 */ /* 0x000fe200030e0604 */
[----:B------:R-:W-:Y:S02]  /*42940*/  IADD3 R3, P6, PT, R7, R0, RZ ;  /* 0x0000000007037210 */ /* 0x000fe40007fde0ff */
[----:B------:R-:W-:Y:S01]  /*42950*/  STL [R1+0x14a8], R9 ;  /* 0x0014a80901007387 */ /* 0x000fe20000100800 */
[----:B------:R-:W-:Y:S01]  /*42960*/  SHF.R.S32.HI R0, RZ, 0x1f, R7 ;  /* 0x0000001fff007819 */ /* 0x000fe20000011407 */
[----:B------:R-:W-:Y:S02]  /*42970*/  IMAD.X R7, R29, 0x1, R2, P4 ;  /* 0x000000011d077824 */ /* 0x000fe400020e0602 */
[----:B------:R0:W-:Y:S04]  /*42980*/  STL [R1+0x14ac], R8 ;  /* 0x0014ac0801007387 */ /* 0x0001e80000100800 */
[----:B------:R1:W-:Y:S01]  /*42990*/  STL [R1+0x14a4], R3 ;  /* 0x0014a40301007387 */ /* 0x0003e20000100800 */
[----:B0-----:R-:W-:-:S03]  /*429a0*/  IMAD.X R8, R5, 0x1, R4, P0 ;  /* 0x0000000105087824 */ /* 0x001fc600000e0604 */
[----:B------:R0:W-:Y:S01]  /*429b0*/  STL [R1+0x1490], R7 ;  /* 0x0014900701007387 */ /* 0x0001e20000100800 */
[----:B-1----:R-:W-:-:S03]  /*429c0*/  IMAD.X R3, R5, 0x1, R2, P1 ;  /* 0x0000000105037824 */ /* 0x002fc600008e0602 */
[----:B------:R-:W-:Y:S01]  /*429d0*/  STL [R1+0x1494], R8 ;  /* 0x0014940801007387 */ /* 0x000fe20000100800 */
[----:B------:R-:W-:-:S03]  /*429e0*/  IMAD.X R5, R6, 0x1, R2, P3 ;  /* 0x0000000106057824 */ /* 0x000fc600018e0602 */
[----:B------:R1:W-:Y:S01]  /*429f0*/  STL [R1+0x1498], R3 ;  /* 0x0014980301007387 */ /* 0x0003e20000100800 */
[----:B0-----:R-:W-:-:S05]  /*42a00*/  IMAD.X R7, R6, 0x1, R4, P2 ;  /* 0x0000000106077824 */ /* 0x001fca00010e0604 */
[----:B------:R0:W-:Y:S01]  /*42a10*/  STL [R1+0x149c], R7 ;  /* 0x00149c0701007387 */ /* 0x0001e20000100800 */
[C---:B-1----:R-:W-:Y:S02]  /*42a20*/  IMAD.X R3, R0.reuse, 0x1, R4, P5 ;  /* 0x0000000100037824 */ /* 0x042fe400028e0604 */
[----:B------:R-:W-:Y:S01]  /*42a30*/  IMAD.X R0, R0, 0x1, R2, P6 ;  /* 0x0000000100007824 */ /* 0x000fe200030e0602 */
[----:B------:R0:W-:Y:S04]  /*42a40*/  STL [R1+0x14a0], R5 ;  /* 0x0014a00501007387 */ /* 0x0001e80000100800 */
[----:B------:R0:W-:Y:S04]  /*42a50*/  STL [R1+0x148c], R3 ;  /* 0x00148c0301007387 */ /* 0x0001e80000100800 */
        /* <DEDUP_REMOVED lines=128> */
[----:B------:R0:W-:Y:S01]  /*43260*/  STL [R1+0x24c], RZ ;  /* 0x00024cff01007387 */ /* 0x0001e20000100800 */
[----:B------:R-:W-:-:S05]  /*43270*/  UMOV UR4, URZ ;  /* 0x000000ff00047c82 */ /* 0x000fca0008000000 */
.L_x_1:
[----:B01----:R-:W0:Y:S01]  /*43280*/  S2R R0, SR_TID.X ;  /* 0x0000000000007919 */ /* 0x003e220000002100 */
[----:B------:R-:W-:Y:S01]  /*43290*/  UIMAD UR7, UR4, -0x100, UR12 ;  /* 0xffffff00040778a4 */ /* 0x000fe2000f8e020c */
[----:B------:R1:W-:Y:S04]  /*432a0*/  STL [R1+0x4838], R13 ;  /* 0x0048380d01007387 */ /* 0x0003e80000100800 */
[----:B------:R-:W-:Y:S04]  /*432b0*/  STL [R1+0x4834], R6 ;  /* 0x0048340601007387 */ /* 0x000fe80000100800 */
[----:B------:R-:W-:Y:S01]  /*432c0*/  STL [R1+0x4830], R12 ;  /* 0x0048300c01007387 */ /* 0x000fe20000100800 */
[----:B-1----:R-:W-:-:S03]  /*432d0*/  PRMT R13, RZ, 0x7610, R13 ;  /* 0x00007610ff0d7816 */ /* 0x002fc6000000000d */
[----:B------:R-:W-:Y:S04]  /*432e0*/  STL [R1+0x482c], R11 ;  /* 0x00482c0b01007387 */ /* 0x000fe80000100800 */
[----:B------:R-:W-:Y:S04]  /*432f0*/  STL [R1+0x4828], R10 ;  /* 0x0048280a01007387 */ /* 0x000fe80000100800 */
[----:B------:R-:W-:Y:S04]  /*43300*/  STL [R1+0x4824], R29 ;  /* 0x0048241d01007387 */ /* 0x000fe80000100800 */
[----:B------:R-:W-:Y:S01]  /*43310*/  STL [R1+0x4820], R28 ;  /* 0x0048201c01007387 */ /* 0x000fe20000100800 */
[----:B0-----:R-:W-:-:S03]  /*43320*/  SHF.R.U32.HI R0, RZ, 0x5, R0 ;  /* 0x00000005ff007819 */ /* 0x001fc60000011600 */
[----:B------:R-:W-:Y:S01]  /*43330*/  STL [R1+0x481c], R19 ;  /* 0x00481c1301007387 */ /* 0x000fe20000100800 */
[----:B------:R-:W-:-:S03]  /*43340*/  SGXT.U32 R0, R0, 0x2 ;  /* 0x000000020000781a */ /* 0x000fc60000000000 */
[----:B------:R-:W-:Y:S01]  /*43350*/  STL [R1+0x4818], R27 ;  /* 0x0048181b01007387 */ /* 0x000fe20000100800 */
[----:B------:R-:W-:-:S03]  /*43360*/  LOP3.LUT R2, R0, 0x4, RZ, 0xfc, !PT ;  /* 0x0000000400027812 */ /* 0x000fc600078efcff */
[----:B------:R-:W-:Y:S01]  /*43370*/  STL [R1+0x4814], R26 ;  /* 0x0048141a01007387 */ /* 0x000fe20000100800 */
[----:B------:R-:W-:Y:S02]  /*43380*/  LOP3.LUT R3, R0, 0x8, RZ, 0xfc, !PT ;  /* 0x0000000800037812 */ /* 0x000fe400078efcff */
[----:B------:R-:W-:Y:S01]  /*43390*/  ISETP.GE.AND P4, PT, R2, UR7, PT ;  /* 0x0000000702007c0c */ /* 0x000fe2000bf86270 */
[----:B------:R-:W-:Y:S01]  /*433a0*/  STL [R1+0x4810], R25 ;  /* 0x0048101901007387 */ /* 0x000fe20000100800 */
[----:B------:R-:W-:Y:S02]  /*433b0*/  LOP3.LUT R2, R0, 0x10, RZ, 0xfc, !PT ;  /* 0x0000001000027812 */ /* 0x000fe400078efcff */
[----:B------:R-:W-:Y:S01]  /*433c0*/  ISETP.GE.AND P1, PT, R3, UR7, PT ;  /* 0x0000000703007c0c */ /* 0x000fe2000bf26270 */
[----:B------:R-:W-:Y:S01]  /*433d0*/  STL [R1+0x480c], R21 ;  /* 0x00480c1501007387 */ /* 0x000fe20000100800 */
[----:B------:R-:W-:Y:S02]  /*433e0*/  ISETP.GE.AND P3, PT, R2, UR7, PT ;  /* 0x0000000702007c0c */ /* 0x000fe4000bf66270 */
[C---:B------:R-:W-:Y:S01]  /*433f0*/  LOP3.LUT R2, R0.reuse, 0x18, RZ, 0xfc, !PT ;  /* 0x0000001800027812 */ /* 0x040fe200078efcff */
[----:B------:R-:W-:Y:S01]  /*43400*/  STL [R1+0x4808], R20 ;  /* 0x0048081401007387 */ /* 0x000fe20000100800 */
[----:B------:R-:W-:-:S02]  /*43410*/  LOP3.LUT R3, R0, 0x1c, RZ, 0xfc, !PT ;  /* 0x0000001c00037812 */ /* 0x000fc400078efcff */
[----:B------:R-:W-:Y:S01]  /*43420*/  ISETP.GE.AND P5, PT, R2, UR7, PT ;  /* 0x0000000702007c0c */ /* 0x000fe2000bfa6270 */
[----:B------:R-:W-:Y:S01]  /*43430*/  STL [R1+0x4804], R22 ;  /* 0x0048041601007387 */ /* 0x000fe20000100800 */
[----:B------:R-:W-:Y:S02]  /*43440*/  ISETP.GE.AND P2, PT, R3, UR7, PT ;  /* 0x0000000703007c0c */ /* 0x000fe4000bf46270 */
[----:B------:R-:W-:Y:S01]  /*43450*/  LOP3.LUT R4, R0, 0xc, RZ, 0xfc, !PT ;  /* 0x0000000c00047812 */ /* 0x000fe200078efcff */
[----:B------:R-:W-:Y:S03]  /*43460*/  STL [R1+0x4800], R23 ;  /* 0x0048001701007387 */ /* 0x000fe60000100800 */
[----:B------:R-:W-:Y:S01]  /*43470*/  ISETP.GE.AND P0, PT, R4, UR7, PT ;  /* 0x0000000704007c0c */ /* 0x000fe2000bf06270 */
[----:B------:R-:W-:Y:S01]  /*43480*/  STL [R1+0x47fc], R24 ;  /* 0x0047fc1801007387 */ /* 0x000fe20000100800 */
[----:B------:R-:W-:-:S03]  /*43490*/  LOP3.LUT R4, R0, 0x14, RZ, 0xfc, !PT ;  /* 0x0000001400047812 */ /* 0x000fc600078efcff */
[----:B------:R-:W2:Y:S01]  /*434a0*/  LDL R2, [R1+0x3498] ;  /* 0x0034980001027983 */ /* 0x000ea20000100800 */
[----:B------:R-:W-:-:S03]  /*434b0*/  ISETP.GE.AND P6, PT, R4, UR7, PT ;  /* 0x0000000704007c0c */ /* 0x000fc6000bfc6270 */
[----:B------:R-:W2:Y:S01]  /*434c0*/  LDL R3, [R1+0x3488] ;  /* 0x0034880001037983 */ /* 0x000ea20000100800 */
[----:B------:R-:W-:-:S03]  /*434d0*/  LOP3.LUT R4, R0, 0x20, RZ, 0xfc, !PT ;  /* 0x0000002000047812 */ /* 0x000fc600078efcff */
[----:B--2---:R-:W2:Y:S01]  /*434e0*/  @!P4 LDG.E.U8 R13, desc[UR10][R2.64] ;  /* 0x0000000a020dc981 */ /* 0x004ea2000c1e1100 */
[----:B------:R-:W-:Y:S02]  /*434f0*/  PRMT R0, RZ, 0x7610, R0 ;  /* 0x00007610ff007816 */ /* 0x000fe40000000000 */
[----:B------:R-:W-:Y:S01]  /*43500*/  ISETP.GE.AND P4, PT, R4, UR7, PT ;  /* 0x0000000704007c0c */ /* 0x000fe2000bf86270 */
[----:B--2---:R0:W-:Y:S04]  /*43510*/  STL [R1+0x68], R13 ;  /* 0x0000680d01007387 */ /* 0x0041e80000100800 */
[----:B0-----:R-:W2:Y:S04]  /*43520*/  LDL.LU R13, [R1+0x4838] ;  /* 0x00483800010d7983 */ /* 0x001ea80000300800 */
[----:B------:R-:W3:Y:S04]  /*43530*/  LDL R2, [R1+0x348c] ;  /* 0x00348c0001027983 */ /* 0x000ee80000100800 */
[----:B------:R-:W3:Y:S04]  /*43540*/  LDL R3, [R1+0x34a4] ;  /* 0x0034a40001037983 */ /* 0x000ee80000100800 */
[----:B------:R0:W-:Y:S02]  /*43550*/  STL.S16 [R1+0x98], R0 ;  /* 0x0000980001007387 */ /* 0x0001e40000100600 */
[----:B0-----:R-:W0:Y:S02]  /*43560*/  S2R R0, SR_TID.X ;  /* 0x0000000000007919 */ /* 0x001e240000002100 */
[----:B0-----:R-:W-:-:S04]  /*43570*/  SHF.R.U32.HI R0, RZ, 0x5, R0 ;  /* 0x00000005ff007819 */ /* 0x001fc80000011600 */
[----:B------:R-:W-:-:S04]  /*43580*/  SGXT.U32 R0, R0, 0x2 ;  /* 0x000000020000781a */ /* 0x000fc80000000000 */
[----:B------:R-:W-:Y:S02]  /*43590*/  LOP3.LUT R4, R0, 0x24, RZ, 0xfc, !PT ;  /* 0x0000002400047812 */ /* 0x000fe400078efcff */
[----:B------:R-:W4:Y:S01]  /*435a0*/  LDL R0, [R1+0x98] ;  /* 0x0000980001007983 */ /* 0x000f220000100800 */
[----:B---3--:R-:W-:-:S04]  /*435b0*/  @!P1 LOP3.LUT R3, R3, R2, RZ, 0x3c, !PT ;  /* 0x0000000203039212 */ /* 0x008fc800078e3cff */
[----:B------:R-:W-:-:S04]  /*435c0*/  @!P1 LOP3.LUT R2, R3, R2, RZ, 0x3c, !PT ;  /* 0x0000000203029212 */ /* 0x000fc800078e3cff */
[----:B------:R-:W-:-:S05]  /*435d0*/  @!P1 LOP3.LUT R3, R3, R2, RZ, 0x3c, !PT ;  /* 0x0000000203039212 */ /* 0x000fca00078e3cff */
[----:B----4-:R-:W3:Y:S04]  /*435e0*/  @!P1 LDG.E.U8 R0, desc[UR10][R2.64] ;  /* 0x0000000a02009981 */ /* 0x010ee8000c1e1100 */
[----:B---3--:R0:W-:Y:S04]  /*435f0*/  @!P1 STL [R1+0x98], R0 ;  /* 0x0000980001009387 */ /* 0x0081e80000100800 */
[----:B------:R-:W3:Y:S04]  /*43600*/  LDL R2, [R1+0x3490] ;  /* 0x0034900001027983 */ /* 0x000ee80000100800 */
[----:B------:R-:W3:Y:S01]  /*43610*/  LDL R3, [R1+0x34a0] ;  /* 0x0034a00001037983 */ /* 0x000ee20000100800 */
[----:B------:R-:W-:Y:S01]  /*43620*/  PRMT R6, RZ, 0x7610, R6 ;  /* 0x00007610ff067816 */ /* 0x000fe20000000006 */
[----:B0-----:R-:W0:Y:S01]  /*43630*/  S2R R0, SR_TID.X ;  /* 0x0000000000007919 */ /* 0x001e220000002100 */
[----:B---3--:R-:W-:-:S04]  /*43640*/  @!P0 LOP3.LUT R3, R3, R2, RZ, 0x3c, !PT ;  /* 0x0000000203038212 */ /* 0x008fc800078e3cff */
[----:B------:R-:W-:-:S04]  /*43650*/  @!P0 LOP3.LUT R2, R3, R2, RZ, 0x3c, !PT ;  /* 0x0000000203028212 */ /* 0x000fc800078e3cff */
[----:B------:R-:W-:-:S05]  /*43660*/  @!P0 LOP3.LUT R3, R3, R2, RZ, 0x3c, !PT ;  /* 0x0000000203038212 */ /* 0x000fca00078e3cff */
[----:B------:R-:W3:Y:S01]  /*43670*/  @!P0 LDG.E.U8 R6, desc[UR10][R2.64] ;  /* 0x0000000a02068981 */ /* 0x000ee2000c1e1100 */
[----:B0-----:R-:W-:-:S04]  /*43680*/  SHF.R.U32.HI R0, RZ, 0x5, R0 ;  /* 0x00000005ff007819 */ /* 0x001fc80000011600 */
[----:B------:R-:W-:Y:S02]  /*43690*/  SGXT.U32 R0, R0, 0x2 ;  /* 0x000000020000781a */ /* 0x000fe40000000000 */
[----:B------:R-:W-:Y:S02]  /*436a0*/  ISETP.GE.AND P1, PT, R4, UR7, PT ;  /* 0x0000000704007c0c */ /* 0x000fe4000bf26270 */
[----:B------:R-:W-:Y:S02]  /*436b0*/  LOP3.LUT R4, R0, 0x28, RZ, 0xfc, !PT ;  /* 0x0000002800047812 */ /* 0x000fe400078efcff */
[----:B------:R-:W-:Y:S02]  /*436c0*/  PRMT R0, RZ, 0x7610, R0 ;  /* 0x00007610ff007816 */ /* 0x000fe40000000000 */
[----:B------:R-:W-:Y:S01]  /*436d0*/  ISETP.GE.AND P0, PT, R4, UR7, PT ;  /* 0x0000000704007c0c */ /* 0x000fe2000bf06270 */
[----:B---3--:R0:W-:Y:S04]  /*436e0*/  STL [R1+0x94], R6 ;  /* 0x0000940601007387 */ /* 0x0081e80000100800 */
[----:B0-----:R-:W3:Y:S04]  /*436f0*/  LDL.LU R6, [R1+0x4834] ;  /* 0x0048340001067983 */ /* 0x001ee80000300800 */
[----:B------:R-:W4:Y:S04]  /*43700*/  LDL R2, [R1+0x3494] ;  /* 0x0034940001027983 */ /* 0x000f280000100800 */
[----:B------:R-:W4:Y:S04]  /*43710*/  LDL R3, [R1+0x349c] ;  /* 0x00349c0001037983 */ /* 0x000f280000100800 */
[----:B------:R0:W-:Y:S02]  /*43720*/  STL.S16 [R1+0x2c], R0 ;  /* 0x00002c0001007387 */ /* 0x0001e40000100600 */
[----:B0-----:R-:W0:Y:S02]  /*43730*/  S2R R0, SR_TID.X ;  /* 0x0000000000007919 */ /* 0x001e240000002100 */
[----:B0-----:R-:W-:-:S04]  /*43740*/  SHF.R.U32.HI R0, RZ, 0x5, R0 ;  /* 0x00000005ff007819 */ /* 0x001fc80000011600 */
[----:B------:R-:W-:-:S04]  /*43750*/  SGXT.U32 R0, R0, 0x2 ;  /* 0x000000020000781a */ /* 0x000fc80000000000 */
[----:B------:R-:W-:Y:S02]  /*43760*/  LOP3.LUT R4, R0, 0x2c, RZ, 0xfc, !PT ;  /* 0x0000002c00047812 */ /* 0x000fe400078efcff */
[----:B------:R-:W5:Y:S01]  /*43770*/  LDL R0, [R1+0x2c] ;  /* 0x00002c0001007983 */ /* 0x000f620000100800 */
[----:B----4-:R-:W-:-:S04]  /*43780*/  @!P3 LOP3.LUT R3, R3, R2, RZ, 0x3c, !PT ;  /* 0x000000020303b212 */ /* 0x010fc800078e3cff */
[----:B------:R-:W-:-:S04]  /*43790*/  @!P3 LOP3.LUT R2, R3, R2, RZ, 0x3c, !PT ;  /* 0x000000020302b212 */ /* 0x000fc800078e3cff */
[----:B------:R-:W-:-:S05]  /*437a0*/  @!P3 LOP3.LUT R3, R3, R2, RZ, 0x3c, !PT ;  /* 0x000000020303b212 */ /* 0x000fca00078e3cff */
[----:B-----5:R-:W4:Y:S04]  /*437b0*/  @!P3 LDG.E.U8 R0, desc[UR10][R2.64] ;  /* 0x0000000a0200b981 */ /* 0x020f28000c1e1100 */
[----:B----4-:R0:W-:Y:S04]  /*437c0*/  @!P3 STL [R1+0x2c], R0 ;  /* 0x00002c000100b387 */ /* 0x0101e80000100800 */
[----:B------:R-:W4:Y:S04]  /*437d0*/  LDL R2, [R1+0x34a8] ;  /* 0x0034a80001027983 */ /* 0x000f280000100800 */
[----:B------:R-:W4:Y:S01]  /*437e0*/  LDL R3, [R1+0x34c0] ;  /* 0x0034c00001037983 */ /* 0x000f220000100800 */
[----:B------:R-:W-:Y:S01]  /*437f0*/  PRMT R12, RZ, 0x7610, R12 ;  /* 0x00007610ff0c7816 */ /* 0x000fe2000000000c */
[----:B0-----:R-:W0:Y:S01]  /*43800*/  S2R R0, SR_TID.X ;  /* 0x0000000000007919 */ /* 0x001e220000002100 */
[----:B----4-:R-:W-:-:S04]  /*43810*/  @!P6 LOP3.LUT R3, R3, R2, RZ, 0x3c, !PT ;  /* 0x000000020303e212 */ /* 0x010fc800078e3cff */
[----:B------:R-:W-:-:S04]  /*43820*/  @!P6 LOP3.LUT R2, R3, R2, RZ, 0x3c, !PT ;  /* 0x000000020302e212 */ /* 0x000fc800078e3cff */
[----:B------:R-:W-:-:S05]  /*43830*/  @!P6 LOP3.LUT R3, R3, R2, RZ, 0x3c, !PT ;  /* 0x000000020303e212 */ /* 0x000fca00078e3cff */
[----:B------:R-:W4:Y:S01]  /*43840*/  @!P6 LDG.E.U8 R12, desc[UR10][R2.64] ;  /* 0x0000000a020ce981 */ /* 0x000f22000c1e1100 */
[----:B0-----:R-:W-:-:S04]  /*43850*/  SHF.R.U32.HI R0, RZ, 0x5, R0 ;  /* 0x00000005ff007819 */ /* 0x001fc80000011600 */
[----:B------:R-:W-:Y:S02]  /*43860*/  SGXT.U32 R0, R0, 0x2 ;  /* 0x000000020000781a */ /* 0x000fe40000000000 */
[----:B------:R-:W-:Y:S02]  /*43870*/  ISETP.GE.AND P3, PT, R4, UR7, PT ;  /* 0x0000000704007c0c */ /* 0x000fe4000bf66270 */
[----:B------:R-:W-:Y:S02]  /*43880*/  LOP3.LUT R4, R0, 0x30, RZ, 0xfc, !PT ;  /* 0x0000003000047812 */ /* 0x000fe400078efcff */
[----:B------:R-:W-:Y:S02]  /*43890*/  PRMT R0, RZ, 0x7610, R0 ;  /* 0x00007610ff007816 */ /* 0x000fe40000000000 */
[----:B------:R-:W-:Y:S01]  /*438a0*/  ISETP.GE.AND P6, PT, R4, UR7, PT ;  /* 0x0000000704007c0c */ /* 0x000fe2000bfc6270 */
[----:B----4-:R0:W-:Y:S04]  /*438b0*/  STL [R1+0x5c], R12 ;  /* 0x00005c0c01007387 */ /* 0x0101e80000100800 */
[----:B0-----:R-:W4:Y:S04]  /*438c0*/  LDL.LU R12, [R1+0x4830] ;  /* 0x00483000010c7983 */ /* 0x001f280000300800 */
[----:B------:R-:W5:Y:S04]  /*438d0*/  LDL R2, [R1+0x34ac] ;  /* 0x0034ac0001027983 */ /* 0x000f680000100800 */
[----:B------:R-:W5:Y:S04]  /*438e0*/  LDL R3, [R1+0x34bc] ;  /* 0x0034bc0001037983 */ /* 0x000f680000100800 */
[----:B------:R0:W-:Y:S02]  /*438f0*/  STL.S16 [R1+0x90], R0 ;  /* 0x0000900001007387 */ /* 0x0001e40000100600 */
[----:B0-----:R-:W0:Y:S02]  /*43900*/  S2R R0, SR_TID.X ;  /* 0x0000000000007919 */ /* 0x001e240000002100 */
[----:B0-----:R-:W-:-:S04]  /*43910*/  SHF.R.U32.HI R0, RZ, 0x5, R0 ;  /* 0x00000005ff007819 */ /* 0x001fc80000011600 */
[----:B------:R-:W-:-:S04]  /*43920*/  SGXT.U32 R0, R0, 0x2 ;  /* 0x000000020000781a */ /* 0x000fc80000000000 */
[----:B------:R-:W-:Y:S02]  /*43930*/  LOP3.LUT R4, R0, 0x34, RZ, 0xfc, !PT ;  /* 0x0000003400047812 */ /* 0x000fe400078efcff */
[----:B------:R-:W2:Y:S01]  /*43940*/  LDL R0, [R1+0x90] ;  /* 0x0000900001007983 */ /* 0x000ea20000100800 */
[----:B-----5:R-:W-:-:S04]  /*43950*/  @!P5 LOP3.LUT R3, R3, R2, RZ, 0x3c, !PT ;  /* 0x000000020303d212 */ /* 0x020fc800078e3cff */
[----:B------:R-:W-:-:S04]  /*43960*/  @!P5 LOP3.LUT R2, R3, R2, RZ, 0x3c, !PT ;  /* 0x000000020302d212 */ /* 0x000fc800078e3cff */
[----:B------:R-:W-:-:S05]  /*43970*/  @!P5 LOP3.LUT R3, R3, R2, RZ, 0x3c, !PT ;  /* 0x000000020303d212 */ /* 0x000fca00078e3cff */
[----:B--2---:R-:W2:Y:S04]  /*43980*/  @!P5 LDG.E.U8 R0, desc[UR10][R2.64] ;  /* 0x0000000a0200d981 */ /* 0x004ea8000c1e1100 */
[----:B--2---:R0:W-:Y:S04]  /*43990*/  @!P5 STL [R1+0x90], R0 ;  /* 0x000090000100d387 */ /* 0x0041e80000100800 */
[----:B------:R-:W2:Y:S04]  /*439a0*/  LDL R2, [R1+0x34b0] ;  /* 0x0034b00001027983 */ /* 0x000ea80000100800 */
[----:B------:R-:W2:Y:S01]  /*439b0*/  LDL R3, [R1+0x34b8] ;  /* 0x0034b80001037983 */ /* 0x000ea20000100800 */
[----:B------:R-:W-:Y:S01]  /*439c0*/  PRMT R11, RZ, 0x7610, R11 ;  /* 0x00007610ff0b7816 */ /* 0x000fe2000000000b */
[----:B0-----:R-:W0:Y:S01]  /*439d0*/  S2R R0, SR_TID.X ;  /* 0x0000000000007919 */ /* 0x001e220000002100 */
[----:B--2---:R-:W-:-:S04]  /*439e0*/  @!P2 LOP3.LUT R3, R3, R2, RZ, 0x3c, !PT ;  /* 0x000000020303a212 */ /* 0x004fc800078e3cff */
[----:B------:R-:W-:-:S04]  /*439f0*/  @!P2 LOP3.LUT R2, R3, R2, RZ, 0x3c, !PT ;  /* 0x000000020302a212 */ /* 0x000fc800078e3cff */
[----:B------:R-:W-:-:S05]  /*43a00*/  @!P2 LOP3.LUT R3, R3, R2, RZ, 0x3c, !PT ;  /* 0x000000020303a212 */ /* 0x000fca00078e3cff */
[----:B------:R-:W2:Y:S01]  /*43a10*/  @!P2 LDG.E.U8 R11, desc[UR10][R2.64] ;  /* 0x0000000a020ba981 */ /* 0x000ea2000c1e1100 */
[----:B0-----:R-:W-:-:S04]  /*43a20*/  SHF.R.U32.HI R0, RZ, 0x5, R0 ;  /* 0x00000005ff007819 */ /* 0x001fc80000011600 */
[----:B------:R-:W-:Y:S02]  /*43a30*/  SGXT.U32 R0, R0, 0x2 ;  /* 0x000000020000781a */ /* 0x000fe40000000000 */
[----:B------:R-:W-:Y:S02]  /*43a40*/  ISETP.GE.AND P5, PT, R4, UR7, PT ;  /* 0x0000000704007c0c */ /* 0x000fe4000bfa6270 */
[----:B------:R-:W-:Y:S02]  /*43a50*/  LOP3.LUT R4, R0, 0x38, RZ, 0xfc, !PT ;  /* 0x0000003800047812 */ /* 0x000fe400078efcff */
[----:B------:R-:W-:Y:S02]  /*43a60*/  PRMT R0, RZ, 0x7610, R0 ;  /* 0x00007610ff007816 */ /* 0x000fe40000000000 */
[----:B------:R-:W-:Y:S01]  /*43a70*/  ISETP.GE.AND P2, PT, R4, UR7, PT ;  /* 0x0000000704007c0c */ /* 0x000fe2000bf46270 */
[----:B--2---:R0:W-:Y:S04]  /*43a80*/  STL [R1+0x8c], R11 ;  /* 0x00008c0b01007387 */ /* 0x0041e80000100800 */
[----:B0-----:R-:W2:Y:S04]  /*43a90*/  LDL.LU R11, [R1+0x482c] ;  /* 0x00482c00010b7983 */ /* 0x001ea80000300800 */
        /* <DEDUP_REMOVED lines=317> */
[----:B--2---:R0:W-:Y:S04]  /*44e70*/  STL [R1], R23 ;  /* 0x0000001701007387 */ /* 0x0041e80000100800 */
        /* <DEDUP_REMOVED lines=12> */
[----:B--2---:R-:W2:Y:S01]  /*44f40*/  @!P1 LDG.E.U8 R0, desc[UR10][R2.64] ;  /* 0x0000000a02009981 */ /* 0x004ea2000c1e1100 */
[----:B------:R-:W-:-:S05]  /*44f50*/  PRMT R24, RZ, 0x7610, R24 ;  /* 0x00007610ff187816 */ /* 0x000fca0000000018 */
[----:B------:R0:W-:Y:S04]  /*44f60*/  STL.S16 [R1+0x50], R24 ;  /* 0x0000501801007387 */ /* 0x0001e80000100600 */
[----:B0-----:R-:W5:Y:S04]  /*44f70*/  LDL.LU R24, [R1+0x47fc] ;  /* 0x0047fc0001187983 */ /* 0x001f680000300800 */
[----:B--2---:R0:W-:Y:S04]  /*44f80*/  @!P1 STL [R1+0x54], R0 ;  /* 0x0000540001009387 */ /* 0x0041e80000100800 */
[----:B------:R-:W2:Y:S04]  /*44f90*/  LDL R2, [R1+0x3570] ;  /* 0x0035700001027983 */ /* 0x000ea80000100800 */
[----:B------:R-:W2:Y:S01]  /*44fa0*/  LDL R3, [R1+0x3578] ;  /* 0x0035780001037983 */ /* 0x000ea20000100800 */
[----:B0-----:R-:W0:Y:S01]  /*44fb0*/  S2R R0, SR_TID.X ;  /* 0x0000000000007919 */ /* 0x001e220000002100 */
[----:B------:R-:W-:-:S02]  /*44fc0*/  ISETP.GE.AND P1, PT, R4, UR7, PT ;  /* 0x0000000704007c0c */ /* 0x000fc4000bf26270 */
[----:B0-----:R-:W-:-:S04]  /*44fd0*/  SHF.R.U32.HI R0, RZ, 0x5, R0 ;  /* 0x00000005ff007819 */ /* 0x001fc80000011600 */
[----:B------:R-:W-:-:S04]  /*44fe0*/  SGXT.U32 R0, R0, 0x2 ;  /* 0x000000020000781a */ /* 0x000fc80000000000 */
[----:B------:R-:W-:Y:S02]  /*44ff0*/  LOP3.LUT R4, R0, 0x98, RZ, 0xfc, !PT ;  /* 0x0000009800047812 */ /* 0x000fe400078efcff */
[----:B------:R-:W3:Y:S01]  /*45000*/  LDL R0, [R1+0x50] ;  /* 0x0000500001007983 */ /* 0x000ee20000100800 */
[----:B--2---:R-:W-:-:S04]  /*45010*/  @!P0 LOP3.LUT R3, R3, R2, RZ, 0x3c, !PT ;  /* 0x0000000203038212 */ /* 0x004fc800078e3cff */
[----:B------:R-:W-:-:S04]  /*45020*/  @!P0 LOP3.LUT R2, R3, R2, RZ, 0x3c, !PT ;  /* 0x0000000203028212 */ /* 0x000fc800078e3cff */
[----:B------:R-:W-:-:S05]  /*45030*/  @!P0 LOP3.LUT R3, R3, R2, RZ, 0x3c, !PT ;  /* 0x0000000203038212 */ /* 0x000fca00078e3cff */
[----:B---3--:R-:W2:Y:S04]  /*45040*/  @!P0 LDG.E.U8 R0, desc[UR10][R2.64] ;  /* 0x0000000a02008981 */ /* 0x008ea8000c1e1100 */
        /* <DEDUP_REMOVED lines=8> */
[----:B------:R-:W2:Y:S04]  /*450d0*/  @!P3 LDG.E.U8 R18, desc[UR10][R2.64] ;  /* 0x0000000a0212b981 */ /* 0x000ea8000c1e1100 */
[----:B------:R-:W3:Y:S04]  /*450e0*/  LDL R2, [R1+0x3584] ;  /* 0x0035840001027983 */ /* 0x000ee80000100800 */
[----:B------:R-:W3:Y:S01]  /*450f0*/  LDL R3, [R1+0x3594] ;  /* 0x0035940001037983 */ /* 0x000ee20000100800 */
[----:B0-----:R-:W-:-:S04]  /*45100*/  SHF.R.U32.HI R0, RZ, 0x5, R0 ;  /* 0x00000005ff007819 */ /* 0x001fc80000011600 */
[----:B------:R-:W-:Y:S02]  /*45110*/  SGXT.U32 R0, R0, 0x2 ;  /* 0x000000020000781a */ /* 0x000fe40000000000 */
[----:B------:R-:W-:Y:S02]  /*45120*/  ISETP.GE.AND P0, PT, R4, UR7, PT ;  /* 0x0000000704007c0c */ /* 0x000fe4000bf06270 */
[----:B------:R-:W-:Y:S02]  /*45130*/  LOP3.LUT R4, R0, 0x9c, RZ, 0xfc, !PT ;  /* 0x0000009c00047812 */ /* 0x000fe400078efcff */
[----:B------:R-:W-:Y:S02]  /*45140*/  PRMT R9, RZ, 0x7610, R9 ;  /* 0x00007610ff097816 */ /* 0x000fe40000000009 */
[----:B------:R-:W-:Y:S02]  /*45150*/  ISETP.GE.AND P3, PT, R4, UR7, PT ;  /* 0x0000000704007c0c */ /* 0x000fe4000bf66270 */
[----:B------:R-:W-:-:S02]  /*45160*/  LOP3.LUT R4, R0, 0xa0, RZ, 0xfc, !PT ;  /* 0x000000a000047812 */ /* 0x000fc400078efcff */
[----:B------:R-:W-:Y:S01]  /*45170*/  PRMT R0, RZ, 0x7610, R0 ;  /* 0x00007610ff007816 */ /* 0x000fe20000000000 */
[----:B--2---:R-:W-:Y:S01]  /*45180*/  STL [R1+0x47f8], R18 ;  /* 0x0047f81201007387 */ /* 0x004fe20000100800 */
[----:B---3--:R-:W-:-:S04]  /*45190*/  @!P6 LOP3.LUT R3, R3, R2, RZ, 0x3c, !PT ;  /* 0x000000020303e212 */ /* 0x008fc800078e3cff */
[----:B------:R-:W-:-:S04]  /*451a0*/  @!P6 LOP3.LUT R2, R3, R2, RZ, 0x3c, !PT ;  /* 0x000000020302e212 */ /* 0x000fc800078e3cff */
[----:B------:R-:W-:-:S05]  /*451b0*/  @!P6 LOP3.LUT R3, R3, R2, RZ, 0x3c, !PT ;  /* 0x000000020303e212 */ /* 0x000fca00078e3cff */
[----:B------:R0:W2:Y:S04]  /*451c0*/  @!P6 LDG.E.U8 R9, desc[UR10][R2.64] ;  /* 0x0000000a0209e981 */ /* 0x0000a8000c1e1100 */
[----:B------:R-:W0:Y:S04]  /*451d0*/  LDL R2, [R1+0x3588] ;  /* 0x0035880001027983 */ /* 0x000e280000100800 */
[----:B------:R-:W0:Y:S04]  /*451e0*/  LDL R3, [R1+0x3590] ;  /* 0x0035900001037983 */ /* 0x000e280000100800 */
[----:B------:R1:W-:Y:S02]  /*451f0*/  STL.S16 [R1+0x44], R0 ;  /* 0x0000440001007387 */ /* 0x0003e40000100600 */
[----:B-1----:R-:W1:Y:S01]  /*45200*/  S2R R0, SR_TID.X ;  /* 0x0000000000007919 */ /* 0x002e620000002100 */
[----:B------:R-:W-:-:S02]  /*45210*/  ISETP.GE.AND P6, PT, R4, UR7, PT ;  /* 0x0000000704007c0c */ /* 0x000fc4000bfc6270 */
[----:B-1----:R-:W-:-:S04]  /*45220*/  SHF.R.U32.HI R0, RZ, 0x5, R0 ;  /* 0x00000005ff007819 */ /* 0x002fc80000011600 */
[----:B------:R-:W-:-:S04]  /*45230*/  SGXT.U32 R0, R0, 0x2 ;  /* 0x000000020000781a */ /* 0x000fc80000000000 */
[----:B------:R-:W-:Y:S02]  /*45240*/  LOP3.LUT R4, R0, 0xa4, RZ, 0xfc, !PT ;  /* 0x000000a400047812 */ /* 0x000fe400078efcff */
[----:B------:R-:W3:Y:S01]  /*45250*/  LDL R0, [R1+0x44] ;  /* 0x0000440001007983 */ /* 0x000ee20000100800 */
[----:B0-----:R-:W-:-:S04]  /*45260*/  @!P5 LOP3.LUT R3, R3, R2, RZ, 0x3c, !PT ;  /* 0x000000020303d212 */ /* 0x001fc800078e3cff */
[----:B------:R-:W-:-:S04]  /*45270*/  @!P5 LOP3.LUT R2, R3, R2, RZ, 0x3c, !PT ;  /* 0x000000020302d212 */ /* 0x000fc800078e3cff */
[----:B------:R-:W-:-:S05]  /*45280*/  @!P5 LOP3.LUT R3, R3, R2, RZ, 0x3c, !PT ;  /* 0x000000020303d212 */ /* 0x000fca00078e3cff */
[----:B---3--:R-:W3:Y:S04]  /*45290*/  @!P5 LDG.E.U8 R0, desc[UR10][R2.64] ;  /* 0x0000000a0200d981 */ /* 0x008ee8000c1e1100 */
[----:B---3--:R0:W-:Y:S04]  /*452a0*/  @!P5 STL [R1+0x44], R0 ;  /* 0x000044000100d387 */ /* 0x0081e80000100800 */
[----:B------:R-:W3:Y:S04]  /*452b0*/  LDL R2, [R1+0x358c] ;  /* 0x00358c0001027983 */ /* 0x000ee80000100800 */
[----:B------:R-:W3:Y:S01]  /*452c0*/  LDL R3, [R1+0x35b0] ;  /* 0x0035b00001037983 */ /* 0x000ee20000100800 */
[----:B------:R-:W-:-:S02]  /*452d0*/  PRMT R16, RZ, 0x7610, R16 ;  /* 0x00007610ff107816 */ /* 0x000fc40000000010 */
[----:B---3--:R-:W-:-:S04]  /*452e0*/  @!P2 LOP3.LUT R3, R3, R2, RZ, 0x3c, !PT ;  /* 0x000000020303a212 */ /* 0x008fc800078e3cff */
[----:B------:R-:W-:-:S04]  /*452f0*/  @!P2 LOP3.LUT R2, R3, R2, RZ, 0x3c, !PT ;  /* 0x000000020302a212 */ /* 0x000fc800078e3cff */
[----:B------:R-:W-:-:S05]  /*45300*/  @!P2 LOP3.LUT R3, R3, R2, RZ, 0x3c, !PT ;  /* 0x000000020303a212 */ /* 0x000fca00078e3cff */
[----:B------:R-:W3:Y:S04]  /*45310*/  @!P2 LDG.E.U8 R16, desc[UR10][R2.64] ;  /* 0x0000000a0210a981 */ /* 0x000ee8000c1e1100 */
[----:B------:R-:W2:Y:S04]  /*45320*/  LDL R2, [R1+0x359c] ;  /* 0x00359c0001027983 */ /* 0x000ea80000100800 */
[----:B------:R-:W2:Y:S01]  /*45330*/  LDL R3, [R1+0x35ac] ;  /* 0x0035ac0001037983 */ /* 0x000ea20000100800 */
[----:B------:R-:W-:Y:S01]  /*45340*/  PRMT R15, RZ, 0x7610, R15 ;  /* 0x00007610ff0f7816 */ /* 0x000fe2000000000f */
[----:B0-----:R-:W0:Y:S02]  /*45350*/  S2R R0, SR_TID.X ;  /* 0x0000000000007919 */ /* 0x001e240000002100 */
[----:B---3--:R1:W-:Y:S01]  /*45360*/  STL [R1+0x40], R16 ;  /* 0x0000401001007387 */ /* 0x0083e20000100800 */
[----:B--2---:R-:W-:-:S03]  /*45370*/  @!P4 LOP3.LUT R3, R3, R2, RZ, 0x3c, !PT ;  /* 0x000000020303c212 */ /* 0x004fc600078e3cff */
[----:B-1----:R-:W2:Y:S01]  /*45380*/  LDL R16, [R1+0x35c4] ;  /* 0x0035c40001107983 */ /* 0x002ea20000100800 */
[----:B------:R-:W-:-:S04]  /*45390*/  @!P4 LOP3.LUT R2, R3, R2, RZ, 0x3c, !PT ;  /* 0x000000020302c212 */ /* 0x000fc800078e3cff */
[----:B------:R-:W-:-:S05]  /*453a0*/  @!P4 LOP3.LUT R3, R3, R2, RZ, 0x3c, !PT ;  /* 0x000000020303c212 */ /* 0x000fca00078e3cff */
[----:B------:R1:W3:Y:S04]  /*453b0*/  @!P4 LDG.E.U8 R15, desc[UR10][R2.64] ;  /* 0x0000000a020fc981 */ /* 0x0002e8000c1e1100 */
[----:B------:R-:W1:Y:S04]  /*453c0*/  LDL R2, [R1+0x35a0] ;  /* 0x0035a00001027983 */ /* 0x000e680000100800 */
[----:B------:R-:W1:Y:S01]  /*453d0*/  LDL R3, [R1+0x35a8] ;  /* 0x0035a80001037983 */ /* 0x000e620000100800 */
[----:B0-----:R-:W-:-:S04]  /*453e0*/  SHF.R.U32.HI R0, RZ, 0x5, R0 ;  /* 0x00000005ff007819 */ /* 0x001fc80000011600 */
[----:B------:R-:W-:Y:S02]  /*453f0*/  SGXT.U32 R0, R0, 0x2 ;  /* 0x000000020000781a */ /* 0x000fe40000000000 */
[----:B------:R-:W-:Y:S02]  /*45400*/  ISETP.GE.AND P5, PT, R4, UR7, PT ;  /* 0x0000000704007c0c */ /* 0x000fe4000bfa6270 */
[----:B------:R-:W-:-:S04]  /*45410*/  LOP3.LUT R4, R0, 0xa8, RZ, 0xfc, !PT ;  /* 0x000000a800047812 */ /* 0x000fc800078efcff */
[----:B------:R-:W-:Y:S02]  /*45420*/  ISETP.GE.AND P2, PT, R4, UR7, PT ;  /* 0x0000000704007c0c */ /* 0x000fe4000bf46270 */
[----:B------:R-:W-:Y:S02]  /*45430*/  LOP3.LUT R4, R0, 0xac, RZ, 0xfc, !PT ;  /* 0x000000ac00047812 */ /* 0x000fe400078efcff */
[----:B------:R-:W-:Y:S02]  /*45440*/  PRMT R8, RZ, 0x7610, R8 ;  /* 0x00007610ff087816 */ /* 0x000fe40000000008 */
[----:B------:R-:W-:Y:S02]  /*45450*/  ISETP.GE.AND P4, PT, R4, UR7, PT ;  /* 0x0000000704007c0c */ /* 0x000fe4000bf86270 */
[----:B------:R-:W-:Y:S02]  /*45460*/  LOP3.LUT R4, R0, 0xb0, RZ, 0xfc, !PT ;  /* 0x000000b000047812 */ /* 0x000fe400078efcff */
[----:B------:R-:W-:-:S02]  /*45470*/  PRMT R0, RZ, 0x7610, R0 ;  /* 0x00007610ff007816 */ /* 0x000fc40000000000 */
[----:B-1----:R-:W-:-:S04]  /*45480*/  @!P1 LOP3.LUT R3, R3, R2, RZ, 0x3c, !PT ;  /* 0x0000000203039212 */ /* 0x002fc800078e3cff */
        /* <DEDUP_REMOVED lines=11> */
[----:B------:R-:W2:Y:S01]  /*45540*/  LDL R0, [R1+0x34] ;  /* 0x0000340001007983 */ /* 0x000ea20000100800 */
[----:B0-----:R-:W-:-:S04]  /*45550*/  @!P0 LOP3.LUT R3, R3, R2, RZ, 0x3c, !PT ;  /* 0x0000000203038212 */ /* 0x001fc800078e3cff */
[----:B------:R-:W-:-:S04]  /*45560*/  @!P0 LOP3.LUT R2, R3, R2, RZ, 0x3c, !PT ;  /* 0x0000000203028212 */ /* 0x000fc800078e3cff */
[----:B------:R-:W-:-:S05]  /*45570*/  @!P0 LOP3.LUT R3, R3, R2, RZ, 0x3c, !PT ;  /* 0x0000000203038212 */ /* 0x000fca00078e3cff */
[----:B--2---:R-:W2:Y:S01]  /*45580*/  @!P0 LDG.E.U8 R0, desc[UR10][R2.64] ;  /* 0x0000000a02008981 */ /* 0x004ea2000c1e1100 */
[----:B------:R-:W-:-:S03]  /*45590*/  PRMT R5, RZ, 0x7610, R5 ;  /* 0x00007610ff057816 */ /* 0x000fc60000000005 */
[----:B--2---:R-:W-:Y:S04]  /*455a0*/  @!P0 STL [R1+0x34], R0 ;  /* 0x0000340001008387 */ /* 0x004fe80000100800 */
[----:B------:R-:W2:Y:S01]  /*455b0*/  LDL R3, [R1+0x35b4] ;  /* 0x0035b40001037983 */ /* 0x000ea20000100800 */
[----:B------:R-:W-:Y:S01]  /*455c0*/  @!P3 IMAD.MOV.U32 R2, RZ, RZ, R16 ;  /* 0x000000ffff02b224 */ /* 0x000fe200078e0010 */
[----:B------:R-:W-:Y:S02]  /*455d0*/  PRMT R14, RZ, 0x7610, R14 ;  /* 0x00007610ff0e7816 */ /* 0x000fe4000000000e */
[----:B------:R-:W3:Y:S04]  /*455e0*/  LDL R16, [R1+0x35e0] ;  /* 0x0035e00001107983 */ /* 0x000ee80000100800 */
[----:B--2---:R-:W2:Y:S04]  /*455f0*/  @!P3 LDG.E.U8 R5, desc[UR10][R2.64] ;  /* 0x0000000a0205b981 */ /* 0x004ea8000c1e1100 */
[----:B------:R-:W3:Y:S04]  /*45600*/  LDL R2, [R1+0x35b8] ;  /* 0x0035b80001027983 */ /* 0x000ee80000100800 */
[----:B------:R-:W3:Y:S04]  /*45610*/  LDL R3, [R1+0x35c0] ;  /* 0x0035c00001037983 */ /* 0x000ee80000100800 */
[----:B--2---:R0:W-:Y:S01]  /*45620*/  STL [R1+0x30], R5 ;  /* 0x0000300501007387 */ /* 0x0041e20000100800 */
[----:B------:R-:W-:-:S02]  /*45630*/  PRMT R7, RZ, 0x7610, R7 ;  /* 0x00007610ff077816 */ /* 0x000fc40000000007 */
[----:B------:R-:W-:Y:S01]  /*45640*/  PRMT R17, RZ, 0x7610, R17 ;  /* 0x00007610ff117816 */ /* 0x000fe20000000011 */
[----:B0-----:R-:W2:Y:S01]  /*45650*/  LDL R5, [R1+0x35fc] ;  /* 0x0035fc0001057983 */ /* 0x001ea20000100800 */
[----:B---3--:R-:W-:-:S04]  /*45660*/  @!P6 LOP3.LUT R3, R3, R2, RZ, 0x3c, !PT ;  /* 0x000000020303e212 */ /* 0x008fc800078e3cff */
[----:B------:R-:W-:-:S04]  /*45670*/  @!P6 LOP3.LUT R2, R3, R2, RZ, 0x3c, !PT ;  /* 0x000000020302e212 */ /* 0x000fc800078e3cff */
[----:B------:R-:W-:-:S05]  /*45680*/  @!P6 LOP3.LUT R3, R3, R2, RZ, 0x3c, !PT ;  /* 0x000000020303e212 */ /* 0x000fca00078e3cff */
[----:B------:R0:W3:Y:S04]  /*45690*/  @!P6 LDG.E.U8 R14, desc[UR10][R2.64] ;  /* 0x0000000a020ee981 */ /* 0x0000e8000c1e1100 */
[----:B------:R-:W0:Y:S04]  /*456a0*/  LDL R2, [R1+0x35bc] ;  /* 0x0035bc0001027983 */ /* 0x000e280000100800 */
[----:B------:R-:W0:Y:S02]  /*456b0*/  LDL R3, [R1+0x35dc] ;  /* 0x0035dc0001037983 */ /* 0x000e240000100800 */
[----:B0-----:R-:W-:-:S04]  /*456c0*/  @!P5 LOP3.LUT R3, R3, R2, RZ, 0x3c, !PT ;  /* 0x000000020303d212 */ /* 0x001fc800078e3cff */
[----:B------:R-:W-:-:S04]  /*456d0*/  @!P5 LOP3.LUT R2, R3, R2, RZ, 0x3c, !PT ;  /* 0x000000020302d212 */ /* 0x000fc800078e3cff */
[----:B------:R-:W-:-:S05]  /*456e0*/  @!P5 LOP3.LUT R3, R3, R2, RZ, 0x3c, !PT ;  /* 0x000000020303d212 */ /* 0x000fca00078e3cff */
[----:B------:R0:W2:Y:S04]  /*456f0*/  @!P5 LDG.E.U8 R7, desc[UR10][R2.64] ;  /* 0x0000000a0207d981 */ /* 0x0000a8000c1e1100 */
[----:B------:R-:W0:Y:S04]  /*45700*/  LDL R2, [R1+0x35cc] ;  /* 0x0035cc0001027983 */ /* 0x000e280000100800 */
[----:B------:R-:W0:Y:S02]  /*45710*/  LDL R3, [R1+0x35d8] ;  /* 0x0035d80001037983 */ /* 0x000e240000100800 */
[----:B0-----:R-:W-:-:S04]  /*45720*/  @!P2 LOP3.LUT R3, R3, R2, RZ, 0x3c, !PT ;  /* 0x000000020303a212 */ /* 0x001fc800078e3cff */
[----:B------:R-:W-:-:S04]  /*45730*/  @!P2 LOP3.LUT R2, R3, R2, RZ, 0x3c, !PT ;  /* 0x000000020302a212 */ /* 0x000fc800078e3cff */
[----:B------:R-:W-:-:S05]  /*45740*/  @!P2 LOP3.LUT R3, R3, R2, RZ, 0x3c, !PT ;  /* 0x000000020303a212 */ /* 0x000fca00078e3cff */
[----:B------:R2:W3:Y:S01]  /*45750*/  @!P2 LDG.E.U8 R17, desc[UR10][R2.64] ;  /* 0x0000000a0211a981 */ /* 0x0004e2000c1e1100 */
[----:B------:R-:W-:Y:S01]  /*45760*/  PRMT R13, RZ, 0x7610, R13 ;  /* 0x00007610ff0d7816 */ /* 0x000fe2000000000d */
[----:B--2---:R-:W-:Y:S02]  /*45770*/  @!P1 IMAD.MOV.U32 R2, RZ, RZ, R5 ;  /* 0x000000ffff029224 */ /* 0x004fe400078e0005 */
[----:B------:R-:W-:Y:S01]  /*45780*/  @!P1 IMAD.MOV.U32 R3, RZ, RZ, R16 ;  /* 0x000000ffff039224 */ /* 0x000fe200078e0010 */
[----:B------:R-:W2:Y:S04]  /*45790*/  LDL R5, [R1+0x361c] ;  /* 0x00361c0001057983 */ /* 0x000ea80000100800 */
[----:B------:R0:W2:Y:S01]  /*457a0*/  @!P1 LDG.E.U8 R13, desc[UR10][R2.64] ;  /* 0x0000000a020d9981 */ /* 0x0000a2000c1e1100 */
[----:B------:R-:W1:Y:S03]  /*457b0*/  S2R R0, SR_TID.X ;  /* 0x0000000000007919 */ /* 0x000e660000002100 */
[----:B---3--:R3:W-:Y:S04]  /*457c0*/  STL [R1+0x24], R17 ;  /* 0x0000241101007387 */ /* 0x0087e80000100800 */
[----:B------:R-:W0:Y:S04]  /*457d0*/  LDL R2, [R1+0x35e4] ;  /* 0x0035e40001027983 */ /* 0x000e280000100800 */
[----:B------:R-:W0:Y:S01]  /*457e0*/  LDL R3, [R1+0x3604] ;  /* 0x0036040001037983 */ /* 0x000e220000100800 */
[----:B-1----:R-:W-:-:S02]  /*457f0*/  SHF.R.U32.HI R0, RZ, 0x5, R0 ;  /* 0x00000005ff007819 */ /* 0x002fc40000011600 */
[----:B------:R-:W-:Y:S01]  /*45800*/  ISETP.GE.AND P0, PT, R4, UR7, PT ;  /* 0x0000000704007c0c */ /* 0x000fe2000bf06270 */
[----:B---3--:R-:W3:Y:S01]  /*45810*/  LDL R17, [R1+0x35d0] ;  /* 0x0035d00001117983 */ /* 0x008ee20000100800 */
[----:B------:R-:W-:Y:S02]  /*45820*/  SGXT.U32 R0, R0, 0x2 ;  /* 0x000000020000781a */ /* 0x000fe40000000000 */
[----:B------:R-:W-:Y:S01]  /*45830*/  PRMT R6, RZ, 0x7610, R6 ;  /* 0x00007610ff067816 */ /* 0x000fe20000000006 */
[----:B------:R-:W2:Y:S01]  /*45840*/  LDL R16, [R1+0x35ec] ;  /* 0x0035ec0001107983 */ /* 0x000ea20000100800 */
[----:B------:R-:W-:-:S04]  /*45850*/  LOP3.LUT R4, R0, 0xb8, RZ, 0xfc, !PT ;  /* 0x000000b800047812 */ /* 0x000fc800078efcff */
[----:B------:R-:W-:Y:S02]  /*45860*/  ISETP.GE.AND P3, PT, R4, UR7, PT ;  /* 0x0000000704007c0c */ /* 0x000fe4000bf66270 */
[----:B------:R-:W-:-:S04]  /*45870*/  LOP3.LUT R4, R0, 0xbc, RZ, 0xfc, !PT ;  /* 0x000000bc00047812 */ /* 0x000fc800078efcff */
[----:B------:R-:W-:Y:S02]  /*45880*/  ISETP.GE.AND P6, PT, R4, UR7, PT ;  /* 0x0000000704007c0c */ /* 0x000fe4000bfc6270 */
[----:B------:R-:W-:-:S04]  /*45890*/  LOP3.LUT R4, R0, 0xc0, RZ, 0xfc, !PT ;  /* 0x000000c000047812 */ /* 0x000fc800078efcff */
[----:B------:R-:W-:Y:S02]  /*458a0*/  ISETP.GE.AND P5, PT, R4, UR7, PT ;  /* 0x0000000704007c0c */ /* 0x000fe4000bfa6270 */
[----:B------:R-:W-:-:S04]  /*458b0*/  LOP3.LUT R4, R0, 0xc4, RZ, 0xfc, !PT ;  /* 0x000000c400047812 */ /* 0x000fc800078efcff */
[----:B------:R-:W-:Y:S02]  /*458c0*/  ISETP.GE.AND P2, PT, R4, UR7, PT ;  /* 0x0000000704007c0c */ /* 0x000fe4000bf46270 */
[----:B------:R-:W-:Y:S02]  /*458d0*/  LOP3.LUT R4, R0, 0xd0, RZ, 0xfc, !PT ;  /* 0x000000d000047812 */ /* 0x000fe400078efcff */
[----:B------:R-:W-:Y:S02]  /*458e0*/  PRMT R0, RZ, 0x7610, R0 ;  /* 0x00007610ff007816 */ /* 0x000fe40000000000 */
[----:B0-----:R-:W-:-:S04]  /*458f0*/  @!P0 LOP3.LUT R3, R3, R2, RZ, 0x3c, !PT ;  /* 0x0000000203038212 */ /* 0x001fc800078e3cff */
        /* <DEDUP_REMOVED lines=10> */
[C---:B------:R-:W-:Y:S02]  /*459a0*/  ISETP.GE.AND P1, PT, R0.reuse, UR7, PT ;  /* 0x0000000700007c0c */ /* 0x040fe4000bf26270 */
[----:B------:R-:W-:Y:S02]  /*459b0*/  LOP3.LUT R4, R0, 0xe0, RZ, 0xfc, !PT ;  /* 0x000000e000047812 */ /* 0x000fe400078efcff */
[----:B------:R-:W2:Y:S01]  /*459c0*/  LDL R0, [R1+0x18] ;  /* 0x0000180001007983 */ /* 0x000ea20000100800 */
[----:B0-----:R-:W-:-:S04]  /*459d0*/  @!P3 LOP3.LUT R3, R3, R2, RZ, 0x3c, !PT ;  /* 0x000000020303b212 */ /* 0x001fc800078e3cff */
[----:B------:R-:W-:-:S04]  /*459e0*/  @!P3 LOP3.LUT R2, R3, R2, RZ, 0x3c, !PT ;  /* 0x000000020302b212 */ /* 0x000fc800078e3cff */
[----:B------:R-:W-:-:S05]  /*459f0*/  @!P3 LOP3.LUT R3, R3, R2, RZ, 0x3c, !PT ;  /* 0x000000020303b212 */ /* 0x000fca00078e3cff */
[----:B--2---:R-:W2:Y:S04]  /*45a00*/  @!P3 LDG.E.U8 R0, desc[UR10][R2.64] ;  /* 0x0000000a0200b981 */ /* 0x004ea8000c1e1100 */
[----:B--2---:R0:W-:Y:S01]  /*45a10*/  @!P3 STL [R1+0x18], R0 ;  /* 0x000018000100b387 */ /* 0x0041e20000100800 */
[----:B------:R-:W-:-:S03]  /*45a20*/  ISETP.GE.AND P3, PT, R4, UR7, PT ;  /* 0x0000000704007c0c */ /* 0x000fc6000bf66270 */
[----:B------:R-:W2:Y:S01]  /*45a30*/  LDL R4, [R1+0x35f8] ;  /* 0x0035f80001047983 */ /* 0x000ea20000100800 */
[----:B0-----:R-:W0:Y:S01]  /*45a40*/  S2R R0, SR_TID.X ;  /* 0x0000000000007919 */ /* 0x001e220000002100 */
[----:B------:R-:W-:Y:S02]  /*45a50*/  PRMT R2, RZ, 0x7610, R2 ;  /* 0x00007610ff027816 */ /* 0x000fe40000000002 */
[----:B------:R-:W-:Y:S02]  /*45a60*/  PRMT R18, RZ, 0x7610, R18 ;  /* 0x00007610ff127816 */ /* 0x000fe40000000012 */
[----:B0-----:R-:W-:-:S04]  /*45a70*/  SHF.R.U32.HI R0, RZ, 0x5, R0 ;  /* 0x00000005ff007819 */ /* 0x001fc80000011600 */
[----:B------:R-:W-:-:S04]  /*45a80*/  SGXT.U32 R0, R0, 0x2 ;  /* 0x000000020000781a */ /* 0x000fc80000000000 */
[----:B------:R-:W-:Y:S02]  /*45a90*/  LOP3.LUT R3, R0, 0xf0, RZ, 0xfc, !PT ;  /* 0x000000f000037812 */ /* 0x000fe400078efcff */
[----:B--2---:R-:W-:-:S04]  /*45aa0*/  @!P5 LOP3.LUT R5, R5, R4, RZ, 0x3c, !PT ;  /* 0x000000040505d212 */ /* 0x004fc800078e3cff */
[----:B------:R-:W-:-:S04]  /*45ab0*/  @!P5 LOP3.LUT R4, R5, R4, RZ, 0x3c, !PT ;  /* 0x000000040504d212 */ /* 0x000fc800078e3cff */
[----:B------:R-:W-:-:S05]  /*45ac0*/  @!P5 LOP3.LUT R5, R5, R4, RZ, 0x3c, !PT ;  /* 0x000000040505d212 */ /* 0x000fca00078e3cff */
[----:B------:R0:W2:Y:S01]  /*45ad0*/  @!P5 LDG.E.U8 R2, desc[UR10][R4.64] ;  /* 0x0000000a0402d981 */ /* 0x0000a2000c1e1100 */
[----:B------:R-:W-:Y:S02]  /*45ae0*/  ISETP.GE.AND P5, PT, R3, UR7, PT ;  /* 0x0000000703007c0c */ /* 0x000fe4000bfa6270 */
[----:B------:R-:W-:Y:S01]  /*45af0*/  PRMT R3, RZ, 0x7610, R3 ;  /* 0x00007610ff037816 */ /* 0x000fe20000000003 */
[----:B0-----:R-:W-:Y:S02]  /*45b00*/  @!P1 IMAD.MOV.U32 R4, RZ, RZ, R16 ;  /* 0x000000ffff049224 */ /* 0x001fe400078e0010 */
[----:B---3--:R-:W-:Y:S02]  /*45b10*/  @!P1 IMAD.MOV.U32 R5, RZ, RZ, R17 ;  /* 0x000000ffff059224 */ /* 0x008fe400078e0011 */
[----:B------:R-:W3:Y:S04]  /*45b20*/  LDL R17, [R1+0x3658] ;  /* 0x0036580001117983 */ /* 0x000ee80000100800 */
[----:B------:R0:W-:Y:S04]  /*45b30*/  STL.S16 [R1+0xc], R3 ;  /* 0x00000c0301007387 */ /* 0x0001e80000100600 */
[----:B------:R1:W2:Y:S04]  /*45b40*/  @!P1 LDG.E.U8 R18, desc[UR10][R4.64] ;  /* 0x0000000a04129981 */ /* 0x0002a8000c1e1100 */
[----:B------:R-:W2:Y:S04]  /*45b50*/  LDL R16, [R1+0x3684] ;  /* 0x0036840001107983 */ /* 0x000ea80000100800 */
[----:B------:R-:W1:Y:S04]  /*45b60*/  LDL R4, [R1+0x3600] ;  /* 0x0036000001047983 */ /* 0x000e680000100800 */
[----:B------:R-:W1:Y:S01]  /*45b70*/  LDL R5, [R1+0x3624] ;  /* 0x0036240001057983 */ /* 0x000e620000100800 */
[----:B0-----:R-:W-:-:S03]  /*45b80*/  LOP3.LUT R3, R0, 0xd4, RZ, 0xfc, !PT ;  /* 0x000000d400037812 */ /* 0x001fc600078efcff */
[----:B------:R-:W2:Y:S01]  /*45b90*/  LDL R0, [R1+0xc] ;  /* 0x00000c0001007983 */ /* 0x000ea20000100800 */
[----:B-1----:R-:W-:-:S04]  /*45ba0*/  @!P2 LOP3.LUT R5, R5, R4, RZ, 0x3c, !PT ;  /* 0x000000040505a212 */ /* 0x002fc800078e3cff */
[----:B------:R-:W-:-:S04]  /*45bb0*/  @!P2 LOP3.LUT R4, R5, R4, RZ, 0x3c, !PT ;  /* 0x000000040504a212 */ /* 0x000fc800078e3cff */
[----:B------:R-:W-:-:S05]  /*45bc0*/  @!P2 LOP3.LUT R5, R5, R4, RZ, 0x3c, !PT ;  /* 0x000000040505a212 */ /* 0x000fca00078e3cff */
[----:B--2---:R-:W2:Y:S04]  /*45bd0*/  @!P2 LDG.E.U8 R0, desc[UR10][R4.64] ;  /* 0x0000000a0400a981 */ /* 0x004ea8000c1e1100 */
[----:B--2---:R0:W-:Y:S04]  /*45be0*/  @!P2 STL [R1+0xc], R0 ;  /* 0x00000c000100a387 */ /* 0x0041e80000100800 */
[----:B------:R-:W2:Y:S04]  /*45bf0*/  LDL R4, [R1+0x3618] ;  /* 0x0036180001047983 */ /* 0x000ea80000100800 */
[----:B------:R-:W2:Y:S01]  /*45c00*/  LDL R5, [R1+0x363c] ;  /* 0x00363c0001057983 */ /* 0x000ea20000100800 */
[----:B----4-:R-:W-:-:S02]  /*45c10*/  PRMT R12, RZ, 0x7610, R12 ;  /* 0x00007610ff0c7816 */ /* 0x010fc4000000000c */
[----:B--2---:R-:W-:-:S04]  /*45c20*/  @!P0 LOP3.LUT R5, R5, R4, RZ, 0x3c, !PT ;  /* 0x0000000405058212 */ /* 0x004fc800078e3cff */
[----:B------:R-:W-:-:S04]  /*45c30*/  @!P0 LOP3.LUT R4, R5, R4, RZ, 0x3c, !PT ;  /* 0x0000000405048212 */ /* 0x000fc800078e3cff */
[----:B------:R-:W-:-:S05]  /*45c40*/  @!P0 LOP3.LUT R5, R5, R4, RZ, 0x3c, !PT ;  /* 0x0000000405058212 */ /* 0x000fca00078e3cff */
[----:B------:R1:W2:Y:S04]  /*45c50*/  @!P0 LDG.E.U8 R12, desc[UR10][R4.64] ;  /* 0x0000000a040c8981 */ /* 0x0002a8000c1e1100 */
[----:B------:R-:W1:Y:S04]  /*45c60*/  LDL R4, [R1+0x3638] ;  /* 0x0036380001047983 */ /* 0x000e680000100800 */
[----:B------:R-:W1:Y:S01]  /*45c70*/  LDL R5, [R1+0x365c] ;  /* 0x00365c0001057983 */ /* 0x000e620000100800 */
[----:B------:R-:W-:Y:S02]  /*45c80*/  PRMT R11, RZ, 0x7610, R11 ;  /* 0x00007610ff0b7816 */ /* 0x000fe4000000000b */
[----:B------:R-:W-:-:S02]  /*45c90*/  PRMT R10, RZ, 0x7610, R10 ;  /* 0x00007610ff0a7816 */ /* 0x000fc4000000000a */
[----:B-1----:R-:W-:-:S04]  /*45ca0*/  @!P3 LOP3.LUT R5, R5, R4, RZ, 0x3c, !PT ;  /* 0x000000040505b212 */ /* 0x002fc800078e3cff */
[----:B------:R-:W-:-:S04]  /*45cb0*/  @!P3 LOP3.LUT R4, R5, R4, RZ, 0x3c, !PT ;  /* 0x000000040504b212 */ /* 0x000fc800078e3cff */
[----:B------:R-:W-:-:S05]  /*45cc0*/  @!P3 LOP3.LUT R5, R5, R4, RZ, 0x3c, !PT ;  /* 0x000000040505b212 */ /* 0x000fca00078e3cff */
[----:B------:R1:W4:Y:S02]  /*45cd0*/  @!P3 LDG.E.U8 R11, desc[UR10][R4.64] ;  /* 0x0000000a040bb981 */ /* 0x000324000c1e1100 */
[----:B-1----:R-:W-:Y:S02]  /*45ce0*/  @!P5 IMAD.MOV.U32 R4, RZ, RZ, R16 ;  /* 0x000000ffff04d224 */ /* 0x002fe400078e0010 */
[----:B---3--:R-:W-:Y:S01]  /*45cf0*/  @!P5 IMAD.MOV.U32 R5, RZ, RZ, R17 ;  /* 0x000000ffff05d224 */ /* 0x008fe200078e0011 */
[----:B------:R-:W-:Y:S02]  /*45d00*/  ISETP.GE.AND P1, PT, R3, UR7, PT ;  /* 0x0000000703007c0c */ /* 0x000fe4000bf26270 */
[----:B------:R-:W-:Y:S01]  /*45d10*/  PRMT R29, RZ, 0x7610, R29 ;  /* 0x00007610ff1d7816 */ /* 0x000fe2000000001d */
[----:B0-----:R-:W0:Y:S01]  /*45d20*/  S2R R0, SR_TID.X ;  /* 0x0000000000007919 */ /* 0x001e220000002100 */
[----:B------:R1:W3:Y:S01]  /*45d30*/  @!P5 LDG.E.U8 R10, desc[UR10][R4.64] ;  /* 0x0000000a040ad981 */ /* 0x0002e2000c1e1100 */
[----:B------:R-:W-:-:S03]  /*45d40*/  PRMT R28, RZ, 0x7610, R28 ;  /* 0x00007610ff1c7816 */ /* 0x000fc6000000001c */
[----:B------:R-:W2:Y:S04]  /*45d50*/  LDL R17, [R1+0x3608] ;  /* 0x0036080001117983 */ /* 0x000ea80000100800 */
[----:B------:R-:W2:Y:S04]  /*45d60*/  LDL R16, [R1+0x362c] ;  /* 0x00362c0001107983 */ /* 0x000ea80000100800 */
[----:B------:R-:W1:Y:S04]  /*45d70*/  LDL R4, [R1+0x3620] ;  /* 0x0036200001047983 */ /* 0x000e680000100800 */
[----:B------:R-:W1:Y:S02]  /*45d80*/  LDL R5, [R1+0x3644] ;  /* 0x0036440001057983 */ /* 0x000e640000100800 */
[----:B-1----:R-:W-:-:S04]  /*45d90*/  @!P1 LOP3.LUT R5, R5, R4, RZ, 0x3c, !PT ;  /* 0x0000000405059212 */ /* 0x002fc800078e3cff */
[----:B------:R-:W-:-:S04]  /*45da0*/  @!P1 LOP3.LUT R4, R5, R4, RZ, 0x3c, !PT ;  /* 0x0000000405049212 */ /* 0x000fc800078e3cff */
[----:B------:R-:W-:-:S05]  /*45db0*/  @!P1 LOP3.LUT R5, R5, R4, RZ, 0x3c, !PT ;  /* 0x0000000405059212 */ /* 0x000fca00078e3cff */
[----:B------:R1:W2:Y:S04]  /*45dc0*/  @!P1 LDG.E.U8 R29, desc[UR10][R4.64] ;  /* 0x0000000a041d9981 */ /* 0x0002a8000c1e1100 */
[----:B------:R-:W1:Y:S04]  /*45dd0*/  LDL R4, [R1+0x3640] ;  /* 0x0036400001047983 */ /* 0x000e680000100800 */
[----:B------:R-:W1:Y:S01]  /*45de0*/  LDL R5, [R1+0x3664] ;  /* 0x0036640001057983 */ /* 0x000e620000100800 */
[----:B0-----:R-:W-:-:S04]  /*45df0*/  SHF.R.U32.HI R0, RZ, 0x5, R0 ;  /* 0x00000005ff007819 */ /* 0x001fc80000011600 */
[----:B------:R-:W-:-:S04]  /*45e00*/  SGXT.U32 R0, R0, 0x2 ;  /* 0x000000020000781a */ /* 0x000fc80000000000 */
[----:B------:R-:W-:-:S04]  /*45e10*/  LOP3.LUT R3, R0, 0xe4, RZ, 0xfc, !PT ;  /* 0x000000e400037812 */ /* 0x000fc800078efcff */
[----:B------:R-:W-:-:S13]  /*45e20*/  ISETP.GE.AND P0, PT, R3, UR7, PT ;  /* 0x0000000703007c0c */ /* 0x000fda000bf06270 */
[----:B-1----:R-:W-:-:S04]  /*45e30*/  @!P0 LOP3.LUT R5, R5, R4, RZ, 0x3c, !PT ;  /* 0x0000000405058212 */ /* 0x002fc800078e3cff */
[----:B------:R-:W-:-:S04]  /*45e40*/  @!P0 LOP3.LUT R4, R5, R4, RZ, 0x3c, !PT ;  /* 0x0000000405048212 */ /* 0x000fc800078e3cff */
[----:B------:R-:W-:-:S05]  /*45e50*/  @!P0 LOP3.LUT R5, R5, R4, RZ, 0x3c, !PT ;  /* 0x0000000405058212 */ /* 0x000fca00078e3cff */
[----:B------:R0:W2:Y:S04]  /*45e60*/  @!P0 LDG.E.U8 R28, desc[UR10][R4.64] ;  /* 0x0000000a041c8981 */ /* 0x0000a8000c1e1100 */
[----:B------:R-:W0:Y:S04]  /*45e70*/  LDL R4, [R1+0x3660] ;  /* 0x0036600001047983 */ /* 0x000e280000100800 */
[----:B------:R-:W0:Y:S01]  /*45e80*/  LDL R5, [R1+0x3680] ;  /* 0x0036800001057983 */ /* 0x000e220000100800 */
[----:B------:R-:W-:-:S04]  /*45e90*/  LOP3.LUT R3, R0, 0xc8, RZ, 0xfc, !PT ;  /* 0x000000c800037812 */ /* 0x000fc800078efcff */
[----:B------:R-:W-:Y:S02]  /*45ea0*/  ISETP.GE.AND P2, PT, R3, UR7, PT ;  /* 0x0000000703007c0c */ /* 0x000fe4000bf46270 */
[----:B------:R-:W-:-:S04]  /*45eb0*/  LOP3.LUT R3, R0, 0xf4, RZ, 0xfc, !PT ;  /* 0x000000f400037812 */ /* 0x000fc800078efcff */
[----:B------:R-:W-:Y:S02]  /*45ec0*/  ISETP.GE.AND P3, PT, R3, UR7, PT ;  /* 0x0000000703007c0c */ /* 0x000fe4000bf66270 */
[----:B------:R-:W-:Y:S02]  /*45ed0*/  PRMT R19, RZ, 0x7610, R19 ;  /* 0x00007610ff137816 */ /* 0x000fe40000000013 */
[----:B------:R-:W-:-:S09]  /*45ee0*/  PRMT R27, RZ, 0x7610, R27 ;  /* 0x00007610ff1b7816 */ /* 0x000fd2000000001b */
[----:B0-----:R-:W-:-:S04]  /*45ef0*/  @!P3 LOP3.LUT R5, R5, R4, RZ, 0x3c, !PT ;  /* 0x000000040505b212 */ /* 0x001fc800078e3cff */
[----:B------:R-:W-:-:S04]  /*45f00*/  @!P3 LOP3.LUT R4, R5, R4, RZ, 0x3c, !PT ;  /* 0x000000040504b212 */ /* 0x000fc800078e3cff */
[----:B------:R-:W-:-:S05]  /*45f10*/  @!P3 LOP3.LUT R5, R5, R4, RZ, 0x3c, !PT ;  /* 0x000000040505b212 */ /* 0x000fca00078e3cff */
[----:B------:R2:W3:Y:S02]  /*45f20*/  @!P3 LDG.E.U8 R19, desc[UR10][R4.64] ;  /* 0x0000000a0413b981 */ /* 0x0004e4000c1e1100 */
[----:B--2---:R-:W-:Y:S02]  /*45f30*/  @!P2 IMAD.MOV.U32 R4, RZ, RZ, R16 ;  /* 0x000000ffff04a224 */ /* 0x004fe400078e0010 */
[----:B------:R-:W-:Y:S01]  /*45f40*/  @!P2 IMAD.MOV.U32 R5, RZ, RZ, R17 ;  /* 0x000000ffff05a224 */ /* 0x000fe200078e0011 */
[----:B------:R-:W-:Y:S01]  /*45f50*/  LOP3.LUT R3, R0, 0xd8, RZ, 0xfc, !PT ;  /* 0x000000d800037812 */ /* 0x000fe200078efcff */
[----:B------:R-:W2:Y:S04]  /*45f60*/  LDL R17, [R1+0x3668] ;  /* 0x0036680001117983 */ /* 0x000ea80000100800 */
[----:B------:R-:W2:Y:S01]  /*45f70*/  @!P2 LDG.E.U8 R27, desc[UR10][R4.64] ;  /* 0x0000000a041ba981 */ /* 0x000ea2000c1e1100 */
[----:B------:R-:W-:-:S03]  /*45f80*/  PRMT R26, RZ, 0x7610, R26 ;  /* 0x00007610ff1a7816 */ /* 0x000fc6000000001a */
[----:B------:R-:W3:Y:S04]  /*45f90*/  LDL R16, [R1+0x367c] ;  /* 0x00367c0001107983 */ /* 0x000ee80000100800 */
[----:B------:R-:W3:Y:S04]  /*45fa0*/  LDL R4, [R1+0x3628] ;  /* 0x0036280001047983 */ /* 0x000ee80000100800 */
[----:B------:R-:W3:Y:S01]  /*45fb0*/  LDL R5, [R1+0x364c] ;  /* 0x00364c0001057983 */ /* 0x000ee20000100800 */
[----:B------:R-:W-:-:S03]  /*45fc0*/  ISETP.GE.AND P1, PT, R3, UR7, PT ;  /* 0x0000000703007c0c */ /* 0x000fc6000bf26270 */
[----:B--2---:R0:W-:Y:S01]  /*45fd0*/  STL [R1+0x47d0], R27 ;  /* 0x0047d01b01007387 */ /* 0x0041e20000100800 */
[----:B------:R-:W-:-:S09]  /*45fe0*/  LOP3.LUT R3, R0, 0xe8, RZ, 0xfc, !PT ;  /* 0x000000e800037812 */ /* 0x000fd200078efcff */
[-C--:B---3--:R-:W-:Y:S01]  /*45ff0*/  @!P1 LOP3.LUT R5, R5, R4.reuse, RZ, 0x3c, !PT ;  /* 0x0000000405059212 */ /* 0x088fe200078e3cff */
[----:B0-----:R-:W2:Y:S03]  /*46000*/  LDL R27, [R1+0x35f4] ;  /* 0x0035f400011b7983 */ /* 0x001ea60000100800 */
[----:B------:R-:W-:-:S04]  /*46010*/  @!P1 LOP3.LUT R4, R5, R4, RZ, 0x3c, !PT ;  /* 0x0000000405049212 */ /* 0x000fc800078e3cff */
[----:B------:R-:W-:-:S05]  /*46020*/  @!P1 LOP3.LUT R5, R5, R4, RZ, 0x3c, !PT ;  /* 0x0000000405059212 */ /* 0x000fca00078e3cff */
[----:B------:R-:W3:Y:S04]  /*46030*/  @!P1 LDG.E.U8 R26, desc[UR10][R4.64] ;  /* 0x0000000a041a9981 */ /* 0x000ee8000c1e1100 */
[----:B------:R-:W2:Y:S04]  /*46040*/  LDL R4, [R1+0x3648] ;  /* 0x0036480001047983 */ /* 0x000ea80000100800 */
[----:B------:R-:W2:Y:S01]  /*46050*/  LDL R5, [R1+0x366c] ;  /* 0x00366c0001057983 */ /* 0x000ea20000100800 */
[----:B------:R-:W-:Y:S02]  /*46060*/  ISETP.GE.AND P0, PT, R3, UR7, PT ;  /* 0x0000000703007c0c */ /* 0x000fe4000bf06270 */
[----:B------:R-:W-:-:S04]  /*46070*/  LOP3.LUT R3, R0, 0xcc, RZ, 0xfc, !PT ;  /* 0x000000cc00037812 */ /* 0x000fc800078efcff */
[----:B------:R-:W-:Y:S02]  /*46080*/  ISETP.GE.AND P3, PT, R3, UR7, PT ;  /* 0x0000000703007c0c */ /* 0x000fe4000bf66270 */
[----:B------:R-:W-:Y:S02]  /*46090*/  LOP3.LUT R3, R0, 0xf8, RZ, 0xfc, !PT ;  /* 0x000000f800037812 */ /* 0x000fe400078efcff */
[----:B------:R-:W-:Y:S02]  /*460a0*/  PRMT R25, RZ, 0x7610, R25 ;  /* 0x00007610ff197816 */ /* 0x000fe40000000019 */
[----:B------:R-:W-:Y:S01]  /*460b0*/  ISETP.GE.AND P2, PT, R3, UR7, PT ;  /* 0x0000000703007c0c */ /* 0x000fe2000bf46270 */
[----:B---3--:R0:W-:Y:S04]  /*460c0*/  STL [R1+0x47d4], R26 ;  /* 0x0047d41a01007387 */ /* 0x0081e80000100800 */
[----:B0-----:R-:W3:Y:S01]  /*460d0*/  LDL R26, [R1+0x35d4] ;  /* 0x0035d400011a7983 */ /* 0x001ee20000100800 */
[----:B--2---:R-:W-:-:S04]  /*460e0*/  @!P0 LOP3.LUT R5, R5, R4, RZ, 0x3c, !PT ;  /* 0x0000000405058212 */ /* 0x004fc800078e3cff */
[----:B------:R-:W-:-:S04]  /*460f0*/  @!P0 LOP3.LUT R4, R5, R4, RZ, 0x3c, !PT ;  /* 0x0000000405048212 */ /* 0x000fc800078e3cff */
[----:B------:R-:W-:-:S05]  /*46100*/  @!P0 LOP3.LUT R5, R5, R4, RZ, 0x3c, !PT ;  /* 0x0000000405058212 */ /* 0x000fca00078e3cff */
[----:B------:R0:W2:Y:S02]  /*46110*/  @!P0 LDG.E.U8 R25, desc[UR10][R4.64] ;  /* 0x0000000a04198981 */ /* 0x0000a4000c1e1100 */
[----:B0-----:R-:W-:-:S06]  /*46120*/  PRMT R4, RZ, 0x7610, R4 ;  /* 0x00007610ff047816 */ /* 0x001fcc0000000004 */
[----:B------:R0:W4:Y:S01]  /*46130*/  @!P2 LDG.E.U8 R4, desc[UR10][R16.64] ;  /* 0x0000000a1004a981 */ /* 0x000122000c1e1100 */
[----:B------:R-:W-:Y:S01]  /*46140*/  PRMT R21, RZ, 0x7610, R21 ;  /* 0x00007610ff157816 */ /* 0x000fe20000000015 */
[----:B0-----:R-:W-:Y:S02]  /*46150*/  @!P4 IMAD.MOV.U32 R16, RZ, RZ, R27 ;  /* 0x000000ffff10c224 */ /* 0x001fe400078e001b */
[----:B---3--:R-:W-:-:S05]  /*46160*/  @!P4 IMAD.MOV.U32 R17, RZ, RZ, R26 ;  /* 0x000000ffff11c224 */ /* 0x008fca00078e001a */
[----:B------:R-:W3:Y:S04]  /*46170*/  @!P4 LDG.E.U8 R21, desc[UR10][R16.64] ;  /* 0x0000000a1015c981 */ /* 0x000ee8000c1e1100 */
[----:B--2---:R0:W-:Y:S04]  /*46180*/  STL [R1+0x47d8], R25 ;  /* 0x0047d81901007387 */ /* 0x0041e80000100800 */
[----:B----4-:R1:W-:Y:S04]  /*46190*/  STL [R1+0x47dc], R4 ;  /* 0x0047dc0401007387 */ /* 0x0103e80000100800 */
[----:B------:R-:W2:Y:S04]  /*461a0*/  LDL R16, [R1+0x35f0] ;  /* 0x0035f00001107983 */ /* 0x000ea80000100800 */
[----:B------:R-:W2:Y:S01]  /*461b0*/  LDL R17, [R1+0x3614] ;  /* 0x0036140001117983 */ /* 0x000ea20000100800 */
[----:B------:R-:W-:-:S02]  /*461c0*/  LOP3.LUT R3, R0, 0xdc, RZ, 0xfc, !PT ;  /* 0x000000dc00037812 */ /* 0x000fc400078efcff */
[----:B------:R-:W-:Y:S01]  /*461d0*/  PRMT R5, RZ, 0x7610, R5 ;  /* 0x00007610ff057816 */ /* 0x000fe20000000005 */
[----:B------:R-:W4:Y:S01]  /*461e0*/  LDL R27, [R1+0x3630] ;  /* 0x00363000011b7983 */ /* 0x000f220000100800 */
[----:B------:R-:W-:Y:S02]  /*461f0*/  ISETP.GE.AND P1, PT, R3, UR7, PT ;  /* 0x0000000703007c0c */ /* 0x000fe4000bf26270 */
[C---:B------:R-:W-:Y:S01]  /*46200*/  LOP3.LUT R3, R0.reuse, 0xec, RZ, 0xfc, !PT ;  /* 0x000000ec00037812 */ /* 0x040fe200078efcff */
[----:B------:R-:W4:Y:S01]  /*46210*/  LDL R26, [R1+0x3654] ;  /* 0x00365400011a7983 */ /* 0x000f220000100800 */
[----:B------:R-:W-:Y:S02]  /*46220*/  LOP3.LUT R0, R0, 0xfc, RZ, 0xfc, !PT ;  /* 0x000000fc00007812 */ /* 0x000fe400078efcff */
[----:B------:R-:W-:Y:S01]  /*46230*/  ISETP.GE.AND P0, PT, R3, UR7, PT ;  /* 0x0000000703007c0c */ /* 0x000fe2000bf06270 */
[----:B0-----:R-:W4:Y:S01]  /*46240*/  LDL R25, [R1+0x3650] ;  /* 0x0036500001197983 */ /* 0x001f220000100800 */
[----:B------:R-:W-:-:S03]  /*46250*/  ISETP.GE.AND P2, PT, R0, UR7, PT ;  /* 0x0000000700007c0c */ /* 0x000fc6000bf46270 */
[----:B-1----:R-:W4:Y:S04]  /*46260*/  LDL R4, [R1+0x3674] ;  /* 0x0036740001047983 */ /* 0x002f280000100800 */
[----:B------:R-:W4:Y:S04]  /*46270*/  LDL R3, [R1+0x3670] ;  /* 0x0036700001037983 */ /* 0x000f280000100800 */
[----:B------:R-:W4:Y:S04]  /*46280*/  LDL R0, [R1+0x3678] ;  /* 0x0036780001007983 */ /* 0x000f280000100800 */
[----:B---3--:R0:W-:Y:S04]  /*46290*/  STL [R1+0x47b0], R21 ;  /* 0x0047b01501007387 */ /* 0x0081e80000100800 */
[----:B0-----:R-:W3:Y:S01]  /*462a0*/  LDL R21, [R1+0x3634] ;  /* 0x0036340001157983 */ /* 0x001ee20000100800 */
[----:B--2---:R-:W-:-:S04]  /*462b0*/  @!P6 LOP3.LUT R17, R17, R16, RZ, 0x3c, !PT ;  /* 0x000000101111e212 */ /* 0x004fc800078e3cff */
[----:B------:R-:W-:-:S04]  /*462c0*/  @!P6 LOP3.LUT R16, R17, R16, RZ, 0x3c, !PT ;  /* 0x000000101110e212 */ /* 0x000fc800078e3cff */
[----:B------:R-:W-:-:S05]  /*462d0*/  @!P6 LOP3.LUT R17, R17, R16, RZ, 0x3c, !PT ;  /* 0x000000101111e212 */ /* 0x000fca00078e3cff */
[----:B------:R3:W2:Y:S04]  /*462e0*/  @!P6 LDG.E.U8 R5, desc[UR10][R16.64] ;  /* 0x0000000a1005e981 */ /* 0x0006a8000c1e1100 */
[----:B------:R-:W2:Y:S01]  /*462f0*/  LDL R17, [R1+0x3610] ;  /* 0x0036100001117983 */ /* 0x000ea20000100800 */
[----:B------:R-:W-:Y:S02]  /*46300*/  PRMT R20, RZ, 0x7610, R20 ;  /* 0x00007610ff147816 */ /* 0x000fe40000000014 */
[----:B------:R-:W-:Y:S02]  /*46310*/  PRMT R22, RZ, 0x7610, R22 ;  /* 0x00007610ff167816 */ /* 0x000fe40000000016 */
[----:B------:R-:W-:Y:S02]  /*46320*/  PRMT R23, RZ, 0x7610, R23 ;  /* 0x00007610ff177816 */ /* 0x000fe40000000017 */
[----:B-----5:R-:W-:Y:S01]  /*46330*/  PRMT R24, RZ, 0x7610, R24 ;  /* 0x00007610ff187816 */ /* 0x020fe20000000018 */
[----:B---3--:R-:W-:-:S05]  /*46340*/  @!P3 IMAD.MOV.U32 R16, RZ, RZ, R21 ;  /* 0x000000ffff10b224 */ /* 0x008fca00078e0015 */
[----:B--2---:R4:W2:Y:S02]  /*46350*/  @!P3 LDG.E.U8 R20, desc[UR10][R16.64] ;  /* 0x0000000a1014b981 */ /* 0x0048a4000c1e1100 */
[----:B----4-:R-:W-:Y:S02]  /*46360*/  @!P1 IMAD.MOV.U32 R16, RZ, RZ, R26 ;  /* 0x000000ffff109224 */ /* 0x010fe400078e001a */
[----:B------:R-:W-:-:S05]  /*46370*/  @!P1 IMAD.MOV.U32 R17, RZ, RZ, R27 ;  /* 0x000000ffff119224 */ /* 0x000fca00078e001b */
[----:B------:R0:W3:Y:S02]  /*46380*/  @!P1 LDG.E.U8 R22, desc[UR10][R16.64] ;  /* 0x0000000a10169981 */ /* 0x0000e4000c1e1100 */
[----:B0-----:R-:W-:Y:S02]  /*46390*/  @!P0 IMAD.MOV.U32 R16, RZ, RZ, R4 ;  /* 0x000000ffff108224 */ /* 0x001fe400078e0004 */
[----:B------:R-:W-:-:S05]  /*463a0*/  @!P0 IMAD.MOV.U32 R17, RZ, RZ, R25 ;  /* 0x000000ffff118224 */ /* 0x000fca00078e0019 */
[----:B------:R0:W4:Y:S02]  /*463b0*/  @!P0 LDG.E.U8 R23, desc[UR10][R16.64] ;  /* 0x0000000a10178981 */ /* 0x000124000c1e1100 */
[----:B0-----:R-:W-:Y:S02]  /*463c0*/  @!P2 IMAD.MOV.U32 R16, RZ, RZ, R0 ;  /* 0x000000ffff10a224 */ /* 0x001fe400078e0000 */
[----:B------:R-:W-:-:S05]  /*463d0*/  @!P2 IMAD.MOV.U32 R17, RZ, RZ, R3 ;  /* 0x000000ffff11a224 */ /* 0x000fca00078e0003 */
[----:B------:R0:W5:Y:S01]  /*463e0*/  @!P2 LDG.E.U8 R24, desc[UR10][R16.64] ;  /* 0x0000000a1018a981 */ /* 0x000162000c1e1100 */
[----:B------:R-:W0:Y:S03]  /*463f0*/  S2R R27, SR_TID.X ;  /* 0x00000000001b7919 */ /* 0x000e260000002100 */
[----:B------:R-:W-:Y:S01]  /*46400*/  STL [R1+0x47b4], R5 ;  /* 0x0047b40501007387 */ /* 0x000fe20000100800 */
[C---:B0-----:R-:W-:Y:S02]  /*46410*/  LOP3.LUT R16, R27.reuse, 0x60, RZ, 0xc0, !PT ;  /* 0x000000601b107812 */ /* 0x041fe400078ec0ff */
[C---:B------:R-:W-:Y:S02]  /*46420*/  LOP3.LUT R0, R27.reuse, 0x7, RZ, 0xc0, !PT ;  /* 0x000000071b007812 */ /* 0x040fe400078ec0ff */
[----:B------:R-:W-:Y:S02]  /*46430*/  LOP3.LUT R4, R27, 0x3, RZ, 0xc0, !PT ;  /* 0x000000031b047812 */ /* 0x000fe400078ec0ff */
[----:B------:R-:W-:Y:S01]  /*46440*/  SHF.R.U32.HI R21, RZ, 0x2, R27 ;  /* 0x00000002ff157819 */ /* 0x000fe2000001161b */
[----:B------:R-:W-:-:S02]  /*46450*/  IMAD R16, R0, 0x4, R16 ;  /* 0x0000000400107824 */ /* 0x000fc400078e0210 */
[----:B------:R-:W-:Y:S01]  /*46460*/  IMAD.SHL.U32 R17, R0, 0x10, RZ ;  /* 0x0000001000117824 */ /* 0x000fe200078e00ff */
[----:B------:R-:W-:Y:S01]  /*46470*/  SGXT.U32 R0, R21, 0x3 ;  /* 0x000000031500781a */ /* 0x000fe20000000000 */
[----:B------:R-:W-:-:S05]  /*46480*/  IMAD R4, R4, 0x88, RZ ;  /* 0x0000008804047824 */ /* 0x000fca00078e02ff */
[----:B------:R-:W-:Y:S01]  /*46490*/  LOP3.LUT R0, R4, R0, RZ, 0xfc, !PT ;  /* 0x0000000004007212 */ /* 0x000fe200078efcff */
[----:B--2---:R0:W-:Y:S04]  /*464a0*/  STL [R1+0x47b8], R20 ;  /* 0x0047b81401007387 */ /* 0x0041e80000100800 */
[----:B---3--:R-:W-:Y:S04]  /*464b0*/  STL [R1+0x47bc], R22 ;  /* 0x0047bc1601007387 */ /* 0x008fe80000100800 */
[----:B----4-:R-:W-:Y:S04]  /*464c0*/  STL [R1+0x47c0], R23 ;  /* 0x0047c01701007387 */ /* 0x010fe80000100800 */
[----:B-----5:R-:W-:Y:S04]  /*464d0*/  STL [R1+0x47c4], R24 ;  /* 0x0047c41801007387 */ /* 0x020fe80000100800 */
[----:B------:R-:W-:Y:S04]  /*464e0*/  STL [R1+0x3844], R0 ;  /* 0x0038440001007387 */ /* 0x000fe80000100800 */
        /* <DEDUP_REMOVED lines=478> */
[----:B------:R-:W-:Y:S01]  /*482d0*/  STL [R1+0x4734], R0 ;  /* 0x0047340001007387 */ /* 0x000fe20000100800 */
[----:B0-----:R-:W-:-:S03]  /*482e0*/  IMAD.SHL.U32 R20, R27, 0x2, RZ ;  /* 0x000000021b147824 */ /* 0x001fc600078e00ff */
[----:B------:R-:W-:Y:S04]  /*482f0*/  STL [R1+0x473c], R0 ;  /* 0x00473c0001007387 */ /* 0x000fe80000100800 */
[----:B------:R-:W-:Y:S04]  /*48300*/  STL [R1+0x4744], R0 ;  /* 0x0047440001007387 */ /* 0x000fe80000100800 */
[----:B------:R-:W-:Y:S04]  /*48310*/  STL [R1+0x474c], R0 ;  /* 0x00474c0001007387 */ /* 0x000fe80000100800 */
[----:B------:R-:W-:Y:S04]  /*48320*/  STL [R1+0x4754], R0 ;  /* 0x0047540001007387 */ /* 0x000fe80000100800 */
[----:B------:R-:W-:Y:S01]  /*48330*/  STL [R1+0x475c], R0 ;  /* 0x00475c0001007387 */ /* 0x000fe20000100800 */
[----:B------:R-:W-:-:S03]  /*48340*/  LOP3.LUT R17, R17, 0x30, R20, 0x78, !PT ;  /* 0x0000003011117812 */ /* 0x000fc600078e7814 */
[----:B------:R-:W-:Y:S04]  /*48350*/  STL [R1+0x4764], R0 ;  /* 0x0047640001007387 */ /* 0x000fe80000100800 */
[----:B------:R-:W-:Y:S01]  /*48360*/  STL [R1+0x476c], R0 ;  /* 0x00476c0001007387 */ /* 0x000fe20000100800 */
[----:B------:R-:W-:-:S03]  /*48370*/  LOP3.LUT R3, R27, 0x7f, RZ, 0xc0, !PT ;  /* 0x0000007f1b037812 */ /* 0x000fc600078ec0ff */
[----:B------:R-:W-:Y:S04]  /*48380*/  STL [R1+0x4774], R0 ;  /* 0x0047740001007387 */ /* 0x000fe80000100800 */
[----:B------:R-:W-:Y:S04]  /*48390*/  STL [R1+0x477c], R0 ;  /* 0x00477c0001007387 */ /* 0x000fe80000100800 */
[----:B------:R-:W-:Y:S01]  /*483a0*/  STL [R1+0x4784], R0 ;  /* 0x0047840001007387 */ /* 0x000fe20000100800 */
[----:B------:R-:W-:-:S03]  /*483b0*/  IMAD.U32 R4, R16, 0x40, R17 ;  /* 0x0000004010047824 */ /* 0x000fc600078e0011 */
[----:B------:R-:W-:Y:S01]  /*483c0*/  STL [R1+0x478c], R0 ;  /* 0x00478c0001007387 */ /* 0x000fe20000100800 */
[----:B------:R-:W-:-:S03]  /*483d0*/  LOP3.LUT R5, R3, 0x80, RZ, 0xfc, !PT ;  /* 0x0000008003057812 */ /* 0x000fc600078efcff */
[----:B------:R-:W-:Y:S04]  /*483e0*/  STL [R1+0x4794], R0 ;  /* 0x0047940001007387 */ /* 0x000fe80000100800 */
[----:B------:R-:W-:Y:S04]  /*483f0*/  STL [R1+0x479c], R0 ;  /* 0x00479c0001007387 */ /* 0x000fe80000100800 */
[----:B------:R-:W-:Y:S04]  /*48400*/  STL [R1+0x47a4], R0 ;  /* 0x0047a40001007387 */ /* 0x000fe80000100800 */
[----:B------:R-:W-:Y:S04]  /*48410*/  STL [R1+0x47ac], R0 ;  /* 0x0047ac0001007387 */ /* 0x000fe80000100800 */
[----:B------:R0:W-:Y:S01]  /*48420*/  STL [R1+0x47c8], R0 ;  /* 0x0047c80001007387 */ /* 0x0001e20000100800 */
[----:B------:R-:W-:Y:S01]  /*48430*/  BAR.SYNC.DEFER_BLOCKING 0x0 ;  /* 0x0000000000007b1d */ /* 0x000fe20000010000 */
[----:B------:R-:W-:-:S05]  /*48440*/  ISETP.GE.AND P1, PT, R5, UR7, PT ;  /* 0x0000000705007c0c */ /* 0x000fca000bf26270 */
[----:B0-----:R-:W2:Y:S04]  /*48450*/  LDL.LU R0, [R1+0x20] ;  /* 0x0000200001007983 */ /* 0x001ea80000300800 */
[----:B------:R-:W3:Y:S04]  /*48460*/  LDL.LU R24, [R1+0x1c] ;  /* 0x00001c0001187983 */ /* 0x000ee80000300800 */
[----:B------:R0:W-:Y:S04]  /*48470*/  STL [R1+0x3e0], R4 ;  /* 0x0003e00401007387 */ /* 0x0001e80000100800 */
[----:B------:R-:W4:Y:S04]  /*48480*/  LDL.LU R20, [R1+0x10] ;  /* 0x0000100001147983 */ /* 0x000f280000300800 */
[----:B------:R-:W5:Y:S04]  /*48490*/  LDL.LU R5, [R1+0x8] ;  /* 0x0000080001057983 */ /* 0x000f680000300800 */
[----:B------:R-:W2:Y:S04]  /*484a0*/  LDL.LU R21, [R1+0x4] ;  /* 0x0000040001157983 */ /* 0x000ea80000300800 */
[----:B------:R-:W2:Y:S04]  /*484b0*/  LDL.LU R23, [R1+0x68] ;  /* 0x0000680001177983 */ /* 0x000ea80000300800 */
[----:B------:R-:W2:Y:S04]  /*484c0*/  LDL.LU R22, [R1+0x5c] ;  /* 0x00005c0001167983 */ /* 0x000ea80000300800 */
[----:B0-----:R-:W2:Y:S04]  /*484d0*/  LDL.LU R4, [R1+0x58] ;  /* 0x0000580001047983 */ /* 0x001ea80000300800 */
[----:B------:R-:W2:Y:S04]  /*484e0*/  LDL.LU R25, [R1+0x4c] ;  /* 0x00004c0001197983 */ /* 0x000ea80000300800 */
[----:B------:R-:W2:Y:S04]  /*484f0*/  LDL.LU R26, [R1+0x48] ;  /* 0x00004800011a7983 */ /* 0x000ea80000300800 */
[----:B------:R-:W2:Y:S04]  /*48500*/  LDL.LU R27, [R1+0x3c] ;  /* 0x00003c00011b7983 */ /* 0x000ea80000300800 */
        /* <DEDUP_REMOVED lines=459> */
[----:B------:R-:W0:Y:S03]  /*4a1c0*/  S2UR UR6, SR_CgaCtaId ;  /* 0x00000000000679c3 */ /* 0x000e260000008800 */
        /* <DEDUP_REMOVED lines=22> */
[----:B------:R-:W-:-:S03]  /*4a330*/  UMOV UR5, 0x400 ;  /* 0x0000040000057882 */ /* 0x000fc60000000000 */
[----:B------:R-:W-:Y:S04]  /*4a340*/  STL [R1+0x4760], R16 ;  /* 0x0047601001007387 */ /* 0x000fe80000100800 */
[----:B------:R-:W-:Y:S01]  /*4a350*/  STL [R1+0x4768], R16 ;  /* 0x0047681001007387 */ /* 0x000fe20000100800 */
[----:B0-----:R-:W-:-:S03]  /*4a360*/  ULEA UR5, UR6, UR5, 0x18 ;  /* 0x0000000506057291 */ /* 0x001fc6000f8ec0ff */
        /* <DEDUP_REMOVED lines=8> */
[----:B------:R0:W-:Y:S04]  /*4a3f0*/  STL [R1+0x47cc], R16 ;  /* 0x0047cc1001007387 */ /* 0x0001e80000100800 */
[----:B------:R-:W-:Y:S04]  /*4a400*/  STS.U8 [R3+UR5], R18 ;  /* 0x0000001203007988 */ /* 0x000fe80008000005 */
[----:B0-----:R-:W3:Y:S04]  /*4a410*/  LDL.LU R16, [R1+0x28] ;  /* 0x0000280001107983 */ /* 0x001ee80000300800 */
[----:B------:R-:W-:Y:S04]  /*4a420*/  STL [R1+0x3850], R17 ;  /* 0x0038501101007387 */ /* 0x000fe80000100800 */
[----:B------:R0:W-:Y:S04]  /*4a430*/  STL [R1+0x47e0], R17 ;  /* 0x0047e01101007387 */ /* 0x0001e80000100800 */
[----:B0-----:R-:W3:Y:S04]  /*4a440*/  LDL.LU R17, [R1+0x2c] ;  /* 0x00002c0001117983 */ /* 0x001ee80000300800 */
[----:B------:R-:W3:Y:S04]  /*4a450*/  LDL.LU R18, [R1+0x47f8] ;  /* 0x0047f80001127983 */ /* 0x000ee80000300800 */
[----:B----4-:R0:W-:Y:S04]  /*4a460*/  STS.U8 [R3+UR5+0xa00], R20 ;  /* 0x000a001403007988 */ /* 0x0101e80008000005 */
[----:B-----5:R1:W-:Y:S04]  /*4a470*/  STS.U8 [R3+UR5+0xc00], R5 ;  /* 0x000c000503007988 */ /* 0x0203e80008000005 */
[----:B--2---:R2:W-:Y:S04]  /*4a480*/  STS.U8 [R3+UR5+0xe00], R21 ;  /* 0x000e001503007988 */ /* 0x0045e80008000005 */
[----:B0-----:R-:W4:Y:S04]  /*4a490*/  LDL.LU R20, [R1+0x38] ;  /* 0x0000380001147983 */ /* 0x001f280000300800 */
[----:B-1----:R-:W5:Y:S04]  /*4a4a0*/  LDL.LU R5, [R1] ;  /* 0x0000000001057983 */ /* 0x002f680000300800 */
[----:B--2---:R-:W2:Y:S04]  /*4a4b0*/  LDL.LU R21, [R1+0xc] ;  /* 0x00000c0001157983 */ /* 0x004ea80000300800 */
[----:B------:R0:W-:Y:S04]  /*4a4c0*/  STS.U8 [R3+UR5+0x1600], R13 ;  /* 0x0016000d03007988 */ /* 0x0001e80008000005 */
[----:B------:R-:W-:Y:S04]  /*4a4d0*/  STS.U8 [R3+UR5+0x1c00], R11 ;  /* 0x001c000b03007988 */ /* 0x000fe80008000005 */
[----:B------:R-:W-:Y:S01]  /*4a4e0*/  STS.U8 [R3+UR5+0x1a00], R12 ;  /* 0x001a000c03007988 */ /* 0x000fe20008000005 */
[----:B0-----:R-:W-:-:S03]  /*4a4f0*/  LOP3.LUT R13, R3, 0x8, RZ, 0x3c, !PT ;  /* 0x00000008030d7812 */ /* 0x001fc600078e3cff */
[----:B------:R-:W-:Y:S04]  /*4a500*/  STS.U8 [R3+UR5+0x1400], R14 ;  /* 0x0014000e03007988 */ /* 0x000fe80008000005 */
[----:B------:R-:W-:Y:S04]  /*4a510*/  STS.U8 [R3+UR5+0x1200], R15 ;  /* 0x0012000f03007988 */ /* 0x000fe80008000005 */
[----:B------:R-:W-:Y:S04]  /*4a520*/  STS.U8 [R3+UR5+0x600], R0 ;  /* 0x0006000003007988 */ /* 0x000fe80008000005 */
[----:B---3--:R-:W-:Y:S04]  /*4a530*/  STS.U8 [R3+UR5+0x800], R24 ;  /* 0x0008001803007988 */ /* 0x008fe80008000005 */
[----:B------:R-:W-:Y:S04]  /*4a540*/  STS.U8 [R3+UR5+0x1800], R2 ;  /* 0x0018000203007988 */ /* 0x000fe80008000005 */
[----:B------:R-:W-:Y:S04]  /*4a550*/  STS.U8 [R3+UR5+0x1e00], R10 ;  /* 0x001e000a03007988 */ /* 0x000fe80008000005 */
[----:B------:R-:W-:Y:S04]  /*4a560*/  STS.U8 [R3+UR5+0x400], R16 ;  /* 0x0004001003007988 */ /* 0x000fe80008000005 */
[----:B------:R-:W-:Y:S04]  /*4a570*/  STL [R1+0x47e4], R18 ;  /* 0x0047e41201007387 */ /* 0x000fe80000100800 */
[----:B------:R-:W-:Y:S04]  /*4a580*/  STL [R1+0x47e8], R15 ;  /* 0x0047e80f01007387 */ /* 0x000fe80000100800 */
[----:B------:R-:W-:Y:S04]  /*4a590*/  STL [R1+0x47ec], R14 ;  /* 0x0047ec0e01007387 */ /* 0x000fe80000100800 */
[----:B------:R-:W-:Y:S04]  /*4a5a0*/  STL [R1+0x47f0], R12 ;  /* 0x0047f00c01007387 */ /* 0x000fe80000100800 */
[----:B------:R0:W-:Y:S04]  /*4a5b0*/  STL [R1+0x47f4], R11 ;  /* 0x0047f40b01007387 */ /* 0x0001e80000100800 */
[----:B------:R1:W-:Y:S04]  /*4a5c0*/  STS.U8 [R3+UR5+0x1000], R18 ;  /* 0x0010001203007988 */ /* 0x0003e80008000005 */
[----:B0-----:R-:W3:Y:S04]  /*4a5d0*/  LDL.LU R11, [R1+0x98] ;  /* 0x00009800010b7983 */ /* 0x001ee80000300800 */
[----:B------:R-:W3:Y:S04]  /*4a5e0*/  LDL.LU R12, [R1+0x90] ;  /* 0x00009000010c7983 */ /* 0x000ee80000300800 */
[----:B------:R-:W3:Y:S04]  /*4a5f0*/  LDL.LU R14, [R1+0x88] ;  /* 0x00008800010e7983 */ /* 0x000ee80000300800 */
[----:B------:R-:W3:Y:S04]  /*4a600*/  LDL.LU R15, [R1+0x80] ;  /* 0x00008000010f7983 */ /* 0x000ee80000300800 */
[----:B------:R0:W-:Y:S04]  /*4a610*/  STS.U8 [R3+UR5+0x200], R17 ;  /* 0x0002001103007988 */ /* 0x0001e80008000005 */
[----:B-1----:R-:W3:Y:S04]  /*4a620*/  LDL.LU R18, [R1+0x78] ;  /* 0x0000780001127983 */ /* 0x002ee80000300800 */
[----:B------:R1:W-:Y:S04]  /*4a630*/  STS.U8 [R13+UR5+0x480], R4 ;  /* 0x000480040d007988 */ /* 0x0003e80008000005 */
[----:B0-----:R-:W3:Y:S04]  /*4a640*/  LDL.LU R17, [R1+0x70] ;  /* 0x0000700001117983 */ /* 0x001ee80000300800 */
[----:B-1----:R-:W3:Y:S04]  /*4a650*/  LDL.LU R4, [R1+0x64] ;  /* 0x0000640001047983 */ /* 0x002ee80000300800 */
[----:B------:R0:W-:Y:S04]  /*4a660*/  STS.U8 [R13+UR5+0x680], R25 ;  /* 0x000680190d007988 */ /* 0x0001e80008000005 */
[----:B------:R1:W-:Y:S04]  /*4a670*/  STS.U8 [R13+UR5+0x880], R26 ;  /* 0x0008801a0d007988 */ /* 0x0003e80008000005 */
[----:B------:R2:W-:Y:S04]  /*4a680*/  STS.U8 [R13+UR5+0xa80], R27 ;  /* 0x000a801b0d007988 */ /* 0x0005e80008000005 */
[----:B0-----:R-:W3:Y:S04]  /*4a690*/  LDL.LU R25, [R1+0x54] ;  /* 0x0000540001197983 */ /* 0x001ee80000300800 */
[----:B-1----:R-:W3:Y:S01]  /*4a6a0*/  LDL.LU R26, [R1+0x44] ;  /* 0x00004400011a7983 */ /* 0x002ee20000300800 */
[----:B------:R-:W-:-:S03]  /*4a6b0*/  LOP3.LUT R2, R3, 0x10, RZ, 0x3c, !PT ;  /* 0x0000001003027812 */ /* 0x000fc600078e3cff */
[----:B--2---:R-:W2:Y:S04]  /*4a6c0*/  LDL.LU R27, [R1+0x34] ;  /* 0x00003400011b7983 */ /* 0x004ea80000300800 */
[----:B------:R-:W2:Y:S04]  /*4a6d0*/  LDL.LU R16, [R1+0x94] ;  /* 0x0000940001107983 */ /* 0x000ea80000300800 */
[----:B------:R-:W2:Y:S04]  /*4a6e0*/  LDL.LU R0, [R1+0x8c] ;  /* 0x00008c0001007983 */ /* 0x000ea80000300800 */
[----:B------:R0:W-:Y:S04]  /*4a6f0*/  STS.U8 [R13+UR5+0x1680], R6 ;  /* 0x001680060d007988 */ /* 0x0001e80008000005 */
[----:B0-----:R-:W2:Y:S04]  /*4a700*/  LDL.LU R6, [R1+0x18] ;  /* 0x0000180001067983 */ /* 0x001ea80000300800 */
[----:B------:R-:W2:Y:S04]  /*4a710*/  LDL.LU R3, [R1+0x24] ;  /* 0x0000240001037983 */ /* 0x000ea80000300800 */
[----:B------:R0:W-:Y:S04]  /*4a720*/  STS.U8 [R13+UR5+0x80], R23 ;  /* 0x000080170d007988 */ /* 0x0001e80008000005 */
[----:B------:R-:W2:Y:S04]  /*4a730*/  LDL.LU R24, [R1+0x7c] ;  /* 0x00007c0001187983 */ /* 0x000ea80000300800 */
[----:B------:R1:W-:Y:S04]  /*4a740*/  STS.U8 [R13+UR5+0x280], R22 ;  /* 0x000280160d007988 */ /* 0x0003e80008000005 */
[----:B0-----:R-:W2:Y:S04]  /*4a750*/  LDL.LU R23, [R1+0x74] ;  /* 0x0000740001177983 */ /* 0x001ea80000300800 */
[----:B----4-:R0:W-:Y:S04]  /*4a760*/  STS.U8 [R13+UR5+0xc80], R20 ;  /* 0x000c80140d007988 */ /* 0x0101e80008000005 */
[----:B-1----:R-:W4:Y:S04]  /*4a770*/  LDL.LU R22, [R1+0x60] ;  /* 0x0000600001167983 */ /* 0x002f280000300800 */
[----:B-----5:R1:W-:Y:S04]  /*4a780*/  STS.U8 [R13+UR5+0xe80], R5 ;  /* 0x000e80050d007988 */ /* 0x0203e80008000005 */
[----:B0-----:R-:W5:Y:S04]  /*4a790*/  LDL.LU R20, [R1+0x50] ;  /* 0x0000500001147983 */ /* 0x001f680000300800 */
[----:B------:R-:W-:Y:S04]  /*4a7a0*/  STS.U8 [R13+UR5+0x1080], R9 ;  /* 0x001080090d007988 */ /* 0x000fe80008000005 */
[----:B------:R-:W-:Y:S04]  /*4a7b0*/  STS.U8 [R13+UR5+0x1280], R8 ;  /* 0x001280080d007988 */ /* 0x000fe80008000005 */
[----:B------:R-:W-:Y:S04]  /*4a7c0*/  STS.U8 [R13+UR5+0x1480], R7 ;  /* 0x001480070d007988 */ /* 0x000fe80008000005 */
[----:B------:R0:W-:Y:S04]  /*4a7d0*/  STS.U8 [R13+UR5+0x1880], R21 ;  /* 0x001880150d007988 */ /* 0x0001e80008000005 */
[----:B-1----:R-:W4:Y:S04]  /*4a7e0*/  LDL.LU R5, [R1+0x40] ;  /* 0x0000400001057983 */ /* 0x002f280000300800 */
[----:B------:R-:W-:Y:S04]  /*4a7f0*/  STS.U8 [R13+UR5+0x1a80], R29 ;  /* 0x001a801d0d007988 */ /* 0x000fe80008000005 */
[----:B------:R-:W-:Y:S04]  /*4a800*/  STS.U8 [R13+UR5+0x1c80], R28 ;  /* 0x001c801c0d007988 */ /* 0x000fe80008000005 */
[----:B------:R-:W-:Y:S04]  /*4a810*/  STS.U8 [R13+UR5+0x1e80], R19 ;  /* 0x001e80130d007988 */ /* 0x000fe80008000005 */
[----:B0-----:R-:W4:Y:S04]  /*4a820*/  LDL.LU R21, [R1+0x30] ;  /* 0x0000300001157983 */ /* 0x001f280000300800 */
[----:B---3--:R0:W-:Y:S04]  /*4a830*/  STS.U8 [R2+UR5+0x100], R11 ;  /* 0x0001000b02007988 */ /* 0x0081e80008000005 */
[----:B------:R1:W-:Y:S04]  /*4a840*/  STS.U8 [R2+UR5+0x300], R12 ;  /* 0x0003000c02007988 */ /* 0x0003e80008000005 */
[----:B------:R3:W-:Y:S04]  /*4a850*/  STS.U8 [R2+UR5+0x500], R14 ;  /* 0x0005000e02007988 */ /* 0x0007e80008000005 */
[----:B0-----:R-:W4:Y:S04]  /*4a860*/  LDL.LU R11, [R1+0x47f4] ;  /* 0x0047f400010b7983 */ /* 0x001f280000300800 */
[----:B-1----:R-:W4:Y:S04]  /*4a870*/  LDL.LU R12, [R1+0x47f0] ;  /* 0x0047f000010c7983 */ /* 0x002f280000300800 */
[----:B---3--:R-:W3:Y:S04]  /*4a880*/  LDL.LU R14, [R1+0x47ec] ;  /* 0x0047ec00010e7983 */ /* 0x008ee80000300800 */
[----:B------:R0:W-:Y:S04]  /*4a890*/  STS.U8 [R2+UR5+0x700], R15 ;  /* 0x0007000f02007988 */ /* 0x0001e80008000005 */
[----:B------:R1:W-:Y:S04]  /*4a8a0*/  STS.U8 [R2+UR5+0x900], R18 ;  /* 0x0009001202007988 */ /* 0x0003e80008000005 */
[----:B------:R1:W-:Y:S04]  /*4a8b0*/  STS.U8 [R2+UR5+0xb00], R17 ;  /* 0x000b001102007988 */ /* 0x0003e80008000005 */
[----:B0-----:R-:W3:Y:S04]  /*4a8c0*/  LDL.LU R15, [R1+0x47e8] ;  /* 0x0047e800010f7983 */ /* 0x001ee80000300800 */
[----:B-1----:R-:W3:Y:S04]  /*4a8d0*/  LDL.LU R18, [R1+0x47e4] ;  /* 0x0047e40001127983 */ /* 0x002ee80000300800 */
[----:B------:R-:W3:Y:S04]  /*4a8e0*/  LDL.LU R17, [R1+0x47e0] ;  /* 0x0047e00001117983 */ /* 0x000ee80000300800 */
[----:B------:R0:W-:Y:S04]  /*4a8f0*/  STS.U8 [R2+UR5+0xd00], R4 ;  /* 0x000d000402007988 */ /* 0x0001e80008000005 */
[----:B0-----:R-:W3:Y:S04]  /*4a900*/  LDL.LU R4, [R1+0x47dc] ;  /* 0x0047dc0001047983 */ /* 0x001ee80000300800 */
[----:B--2---:R0:W-:Y:S02]  /*4a910*/  STS.U8 [R2+UR5+0x1500], R3 ;  /* 0x0015000302007988 */ /* 0x0041e40008000005 */
[----:B0-----:R-:W0:Y:S02]  /*4a920*/  S2R R3, SR_TID.X ;  /* 0x0000000000037919 */ /* 0x001e240000002100 */
[----:B------:R1:W-:Y:S04]  /*4a930*/  STS.U8 [R2+UR5+0xf00], R25 ;  /* 0x000f001902007988 */ /* 0x0003e80008000005 */
[----:B------:R2:W-:Y:S04]  /*4a940*/  STS.U8 [R2+UR5+0x1100], R26 ;  /* 0x0011001a02007988 */ /* 0x0005e80008000005 */
[----:B------:R5:W-:Y:S04]  /*4a950*/  STS.U8 [R2+UR5+0x1300], R27 ;  /* 0x0013001b02007988 */ /* 0x000be80008000005 */
[----:B-1----:R-:W4:Y:S04]  /*4a960*/  LDL.LU R25, [R1+0x47d8] ;  /* 0x0047d80001197983 */ /* 0x002f280000300800 */
[----:B--2---:R-:W2:Y:S04]  /*4a970*/  LDL.LU R26, [R1+0x47d4] ;  /* 0x0047d400011a7983 */ /* 0x004ea80000300800 */
[----:B-----5:R-:W5:Y:S04]  /*4a980*/  LDL.LU R27, [R1+0x47d0] ;  /* 0x0047d000011b7983 */ /* 0x020f680000300800 */
[----:B------:R1:W-:Y:S01]  /*4a990*/  STS.U8 [R2+UR5+0x1700], R6 ;  /* 0x0017000602007988 */ /* 0x0003e20008000005 */
[----:B0-----:R-:W-:-:S04]  /*4a9a0*/  LOP3.LUT R3, R3, 0x7f, RZ, 0xc0, !PT ;  /* 0x0000007f03037812 */ /* 0x001fc800078ec0ff */
[----:B-1----:R-:W-:Y:S02]  /*4a9b0*/  LOP3.LUT R6, R3, 0x18, RZ, 0x3c, !PT ;  /* 0x0000001803067812 */ /* 0x002fe400078e3cff */
[----:B------:R-:W5:Y:S04]  /*4a9c0*/  LDL.LU R3, [R1+0x6c] ;  /* 0x00006c0001037983 */ /* 0x000f680000300800 */
[----:B---3--:R0:W-:Y:S04]  /*4a9d0*/  STS.U8 [R2+UR5+0x1f00], R4 ;  /* 0x001f000402007988 */ /* 0x0081e80008000005 */
[----:B0-----:R-:W3:Y:S04]  /*4a9e0*/  LDL.LU R4, [R1+0x84] ;  /* 0x0000840001047983 */ /* 0x001ee80000300800 */
[----:B----4-:R-:W-:Y:S04]  /*4a9f0*/  STS.U8 [R2+UR5+0x1d00], R25 ;  /* 0x001d001902007988 */ /* 0x010fe80008000005 */
[----:B--2---:R-:W-:Y:S04]  /*4aa00*/  STS.U8 [R2+UR5+0x1b00], R26 ;  /* 0x001b001a02007988 */ /* 0x004fe80008000005 */
[----:B-----5:R-:W-:Y:S04]  /*4aa10*/  STS.U8 [R2+UR5+0x1900], R27 ;  /* 0x0019001b02007988 */ /* 0x020fe80008000005 */
[----:B------:R0:W-:Y:S04]  /*4aa20*/  STS.U8 [R6+UR5+0x180], R16 ;  /* 0x0001801006007988 */ /* 0x0001e80008000005 */
[----:B------:R1:W-:Y:S04]  /*4aa30*/  STS.U8 [R6+UR5+0x380], R0 ;  /* 0x0003800006007988 */ /* 0x0003e80008000005 */
[----:B------:R-:W-:Y:S04]  /*4aa40*/  STS.U8 [R6+UR5+0x780], R24 ;  /* 0x0007801806007988 */ /* 0x000fe80008000005 */
[----:B0-----:R-:W2:Y:S04]  /*4aa50*/  LDL.LU R16, [R1+0x47cc] ;  /* 0x0047cc0001107983 */ /* 0x001ea80000300800 */
[----:B-1----:R-:W4:Y:S04]  /*4aa60*/  LDL.LU R0, [R1+0x47c8] ;  /* 0x0047c80001007983 */ /* 0x002f280000300800 */
[----:B------:R-:W-:Y:S04]  /*4aa70*/  STS.U8 [R6+UR5+0x980], R23 ;  /* 0x0009801706007988 */ /* 0x000fe80008000005 */
[----:B------:R-:W-:Y:S04]  /*4aa80*/  STS.U8 [R6+UR5+0xd80], R22 ;  /* 0x000d801606007988 */ /* 0x000fe80008000005 */
[----:B------:R-:W-:Y:S04]  /*4aa90*/  STS.U8 [R6+UR5+0xf80], R20 ;  /* 0x000f801406007988 */ /* 0x000fe80008000005 */
[----:B------:R-:W-:Y:S04]  /*4aaa0*/  STS.U8 [R6+UR5+0x1180], R5 ;  /* 0x0011800506007988 */ /* 0x000fe80008000005 */
[----:B---3--:R0:W-:Y:S04]  /*4aab0*/  STS.U8 [R6+UR5+0x580], R4 ;  /* 0x0005800406007988 */ /* 0x0081e80008000005 */
[----:B0-----:R-:W3:Y:S04]  /*4aac0*/  LDL R4, [R1+0x347c] ;  /* 0x00347c0001047983 */ /* 0x001ee80000100800 */
[----:B------:R-:W5:Y:S04]  /*4aad0*/  LDL.LU R24, [R1+0x47c4] ;  /* 0x0047c40001187983 */ /* 0x000f680000300800 */
[----:B------:R-:W2:Y:S04]  /*4aae0*/  LDL.LU R23, [R1+0x47c0] ;  /* 0x0047c00001177983 */ /* 0x000ea80000300800 */
[----:B------:R-:W2:Y:S04]  /*4aaf0*/  LDL.LU R22, [R1+0x47bc] ;  /* 0x0047bc0001167983 */ /* 0x000ea80000300800 */
[----:B------:R-:W2:Y:S04]  /*4ab00*/  LDL.LU R20, [R1+0x47b8] ;  /* 0x0047b80001147983 */ /* 0x000ea80000300800 */
[----:B------:R-:W2:Y:S04]  /*4ab10*/  LDL.LU R5, [R1+0x47b4] ;  /* 0x0047b40001057983 */ /* 0x000ea80000300800 */
[----:B------:R0:W-:Y:S04]  /*4ab20*/  STS.U8 [R6+UR5+0x1380], R21 ;  /* 0x0013801506007988 */ /* 0x0001e80008000005 */
[----:B0-----:R-:W3:Y:S04]  /*4ab30*/  LDL.LU R21, [R1+0x47b0] ;  /* 0x0047b00001157983 */ /* 0x001ee80000300800 */
[----:B------:R0:W-:Y:S02]  /*4ab40*/  STS.U8 [R6+UR5+0xb80], R3 ;  /* 0x000b800306007988 */ /* 0x0001e40008000005 */
[----:B0-----:R-:W0:Y:S02]  /*4ab50*/  S2R R3, SR_TID.X ;  /* 0x0000000000037919 */ /* 0x001e240000002100 */
[----:B--2---:R1:W-:Y:S04]  /*4ab60*/  STS.U8 [R6+UR5+0x1780], R5 ;  /* 0x0017800506007988 */ /* 0x0043e80008000005 */
[----:B-1----:R-:W2:Y:S04]  /*4ab70*/  LDL R5, [R1+0x3464] ;  /* 0x0034640001057983 */ /* 0x002ea80000100800 */
[----:B---3--:R-:W-:Y:S04]  /*4ab80*/  STS.U8 [R6+UR5+0x1580], R21 ;  /* 0x0015801506007988 */ /* 0x008fe80008000005 */
[----:B------:R-:W-:Y:S04]  /*4ab90*/  STS.U8 [R6+UR5+0x1980], R20 ;  /* 0x0019801406007988 */ /* 0x000fe80008000005 */
[----:B------:R-:W-:Y:S04]  /*4aba0*/  STS.U8 [R6+UR5+0x1b80], R22 ;  /* 0x001b801606007988 */ /* 0x000fe80008000005 */
[----:B------:R-:W-:Y:S04]  /*4abb0*/  STS.U8 [R6+UR5+0x1d80], R23 ;  /* 0x001d801706007988 */ /* 0x000fe80008000005 */
[----:B-----5:R-:W-:Y:S01]  /*4abc0*/  STS.U8 [R6+UR5+0x1f80], R24 ;  /* 0x001f801806007988 */ /* 0x020fe20008000005 */
[----:B0-----:R-:W-:-:S04]  /*4abd0*/  LOP3.LUT R3, R3, 0x7f, RZ, 0xc0, !PT ;  /* 0x0000007f03037812 */ /* 0x001fc800078ec0ff */
[----:B------:R-:W-:Y:S02]  /*4abe0*/  ISETP.GE.AND P0, PT, R3, UR7, PT ;  /* 0x0000000703007c0c */ /* 0x000fe4000bf06270 */
[----:B----4-:R-:W-:Y:S01]  /*4abf0*/  PRMT R0, RZ, 0x7610, R0 ;  /* 0x00007610ff007816 */ /* 0x010fe20000000000 */
[----:B------:R-:W-:Y:S10]  /*4ac00*/  BAR.SYNC.DEFER_BLOCKING 0x0 ;  /* 0x0000000000007b1d */ /* 0x000ff40000010000 */
[----:B--2---:R-:W2:Y:S04]  /*4ac10*/  @!P0 LDG.E.U8 R0, desc[UR10][R4.64] ;  /* 0x0000000a04008981 */ /* 0x004ea8000c1e1100 */
[----:B--2---:R0:W-:Y:S04]  /*4ac20*/  STL [R1+0x12e4], R0 ;  /* 0x0012e40001007387 */ /* 0x0041e80000100800 */
[----:B0-----:R-:W2:Y:S04]  /*4ac30*/  LDL.LU R0, [R1+0x47ac] ;  /* 0x0047ac0001007983 */ /* 0x001ea80000300800 */
[----:B------:R-:W3:Y:S04]  /*4ac40*/  LDL R4, [R1+0x3468] ;  /* 0x0034680001047983 */ /* 0x000ee80000100800 */
[----:B------:R-:W3:Y:S01]  /*4ac50*/  LDL R5, [R1+0x3484] ;  /* 0x0034840001057983 */ /* 0x000ee20000100800 */
[----:B------:R-:W-:-:S02]  /*4ac60*/  PRMT R16, RZ, 0x7610, R16 ;  /* 0x00007610ff107816 */ /* 0x000fc40000000010 */
[----:B---3--:R-:W-:-:S04]  /*4ac70*/  @!P1 LOP3.LUT R5, R5, R4, RZ, 0x3c, !PT ;  /* 0x0000000405059212 */ /* 0x008fc800078e3cff */
[----:B------:R-:W-:-:S04]  /*4ac80*/  @!P1 LOP3.LUT R4, R5, R4, RZ, 0x3c, !PT ;  /* 0x0000000405049212 */ /* 0x000fc800078e3cff */
[----:B------:R-:W-:-:S05]  /*4ac90*/  @!P1 LOP3.LUT R5, R5, R4, RZ, 0x3c, !PT ;  /* 0x0000000405059212 */ /* 0x000fca00078e3cff */
[----:B------:R-:W3:Y:S04]  /*4aca0*/  @!P1 LDG.E.U8 R16, desc[UR10][R4.64] ;  /* 0x0000000a04109981 */ /* 0x000ee8000c1e1100 */
[----:B---3--:R0:W-:Y:S04]  /*4acb0*/  STL [R1+0x12e0], R16 ;  /* 0x0012e01001007387 */ /* 0x0081e80000100800 */
[----:B0-----:R-:W3:Y:S04]  /*4acc0*/  LDL.LU R16, [R1+0x47a8] ;  /* 0x0047a80001107983 */ /* 0x001ee80000300800 */
[----:B------:R-:W4:Y:S04]  /*4acd0*/  LDL R4, [R1+0x14a0] ;  /* 0x0014a00001047983 */ /* 0x000f280000100800 */
[----:B------:R-:W4:Y:S01]  /*4ace0*/  LDL R5, [R1+0x31f0] ;  /* 0x0031f00001057983 */ /* 0x000f220000100800 */
[----:B--2---:R-:W-:-:S02]  /*4acf0*/  PRMT R0, RZ, 0x7610, R0 ;  /* 0x00007610ff007816 */ /* 0x004fc40000000000 */
[----:B----4-:R-:W-:-:S04]  /*4ad00*/  @!P0 LOP3.LUT R5, R5, R4, RZ, 0x3c, !PT ;  /* 0x0000000405058212 */ /* 0x010fc800078e3cff */
[----:B------:R-:W-:-:S04]  /*4ad10*/  @!P0 LOP3.LUT R4, R5, R4, RZ, 0x3c, !PT ;  /* 0x0000000405048212 */ /* 0x000fc800078e3cff */
[----:B------:R-:W-:-:S05]  /*4ad20*/  @!P0 LOP3.LUT R5, R5, R4, RZ, 0x3c, !PT ;  /* 0x0000000405058212 */ /* 0x000fca00078e3cff */
[----:B------:R-:W2:Y:S04]  /*4ad30*/  @!P0 LDG.E.U8 R0, desc[UR10][R4.64] ;  /* 0x0000000a04008981 */ /* 0x000ea8000c1e1100 */
[----:B--2---:R0:W-:Y:S04]  /*4ad40*/  STL [R1+0x12dc], R0 ;  /* 0x0012dc0001007387 */ /* 0x0041e80000100800 */
[----:B0-----:R-:W2:Y:S04]  /*4ad50*/  LDL.LU R0, [R1+0x47a4] ;  /* 0x0047a40001007983 */ /* 0x001ea80000300800 */
[----:B------:R-:W4:Y:S04]  /*4ad60*/  LDL R4, [R1+0x149c] ;  /* 0x00149c0001047983 */ /* 0x000f280000100800 */
[----:B------:R-:W4:Y:S01]  /*4ad70*/  LDL R5, [R1+0x31ec] ;  /* 0x0031ec0001057983 */ /* 0x000f220000100800 */
[----:B---3--:R-:W-:-:S02]  /*4ad80*/  PRMT R16, RZ, 0x7610, R16 ;  /* 0x00007610ff107816 */ /* 0x008fc40000000010 */
[----:B----4-:R-:W-:-:S04]  /*4ad90*/  @!P1 LOP3.LUT R5, R5, R4, RZ, 0x3c, !PT ;  /* 0x0000000405059212 */ /* 0x010fc800078e3cff */
        /* <DEDUP_REMOVED lines=8782> */
[----:B------:R-:W-:-:S02]  /*6d280*/  PRMT R28, RZ, 0x7610, R28 ;  /* 0x00007610ff1c7816 */ /* 0x000fc4000000001c */
[----:B----4-:R-:W-:-:S04]  /*6d290*/  @!P1 LOP3.LUT R5, R5, R4, RZ, 0x3c, !PT ;  /* 0x0000000405059212 */ /* 0x010fc800078e3cff */
[----:B------:R-:W-:-:S04]  /*6d2a0*/  @!P1 LOP3.LUT R4, R5, R4, RZ, 0x3c, !PT ;  /* 0x0000000405049212 */ /* 0x000fc800078e3cff */
[----:B------:R-:W-:-:S05]  /*6d2b0*/  @!P1 LOP3.LUT R5, R5, R4, RZ, 0x3c, !PT ;  /* 0x0000000405059212 */ /* 0x000fca00078e3cff */
[----:B------:R0:W4:Y:S04]  /*6d2c0*/  @!P1 LDG.E.U8 R28, desc[UR10][R4.64] ;  /* 0x0000000a041c9981 */ /* 0x000128000c1e1100 */
[----:B------:R-:W0:Y:S04]  /*6d2d0*/  LDL R4, [R1+0x3304] ;  /* 0x0033040001047983 */ /* 0x000e280000100800 */
[----:B------:R-:W0:Y:S01]  /*6d2e0*/  LDL R5, [R1+0x332c] ;  /* 0x00332c0001057983 */ /* 0x000e220000100800 */
[----:B---3--:R-:W-:Y:S02]  /*6d2f0*/  PRMT R16, RZ, 0x7610, R16 ;  /* 0x00007610ff107816 */ /* 0x008fe40000000010 */
[----:B0-----:R-:W-:-:S04]  /*6d300*/  @!P0 LOP3.LUT R5, R5, R4, RZ, 0x3c, !PT ;  /* 0x0000000405058212 */ /* 0x001fc800078e3cff */
[----:B------:R-:W-:-:S04]  /*6d310*/  @!P0 LOP3.LUT R4, R5, R4, RZ, 0x3c, !PT ;  /* 0x0000000405048212 */ /* 0x000fc800078e3cff */
[----:B------:R-:W-:-:S05]  /*6d320*/  @!P0 LOP3.LUT R5, R5, R4, RZ, 0x3c, !PT ;  /* 0x0000000405058212 */ /* 0x000fca00078e3cff */
[----:B------:R-:W3:Y:S04]  /*6d330*/  @!P0 LDG.E.U8 R16, desc[UR10][R4.64] ;  /* 0x0000000a04108981 */ /* 0x000ee8000c1e1100 */
[----:B----4-:R0:W-:Y:S04]  /*6d340*/  STL [R1+0x20], R28 ;  /* 0x0000201c01007387 */ /* 0x0101e80000100800 */
[----:B0-----:R-:W4:Y:S04]  /*6d350*/  LDL R28, [R1+0x3360] ;  /* 0x00336000011c7983 */ /* 0x001f280000100800 */
[----:B---3--:R0:W-:Y:S04]  /*6d360*/  STL [R1+0x1c], R16 ;  /* 0x00001c1001007387 */ /* 0x0081e80000100800 */
[----:B0-----:R-:W3:Y:S04]  /*6d370*/  LDL.LU R16, [R1+0x3860] ;  /* 0x0038600001107983 */ /* 0x001ee80000300800 */
[----:B------:R-:W5:Y:S04]  /*6d380*/  LDL R4, [R1+0x3308] ;  /* 0x0033080001047983 */ /* 0x000f680000100800 */
[----:B------:R-:W5:Y:S01]  /*6d390*/  LDL R5, [R1+0x3340] ;  /* 0x0033400001057983 */ /* 0x000f620000100800 */
[----:B--2---:R-:W-:-:S02]  /*6d3a0*/  PRMT R0, RZ, 0x7610, R0 ;  /* 0x00007610ff007816 */ /* 0x004fc40000000000 */
[----:B-----5:R-:W-:-:S04]  /*6d3b0*/  @!P1 LOP3.LUT R5, R5, R4, RZ, 0x3c, !PT ;  /* 0x0000000405059212 */ /* 0x020fc800078e3cff */
[----:B------:R-:W-:-:S04]  /*6d3c0*/  @!P1 LOP3.LUT R4, R5, R4, RZ, 0x3c, !PT ;  /* 0x0000000405049212 */ /* 0x000fc800078e3cff */
[----:B------:R-:W-:-:S05]  /*6d3d0*/  @!P1 LOP3.LUT R5, R5, R4, RZ, 0x3c, !PT ;  /* 0x0000000405059212 */ /* 0x000fca00078e3cff */
[----:B------:R-:W2:Y:S04]  /*6d3e0*/  @!P1 LDG.E.U8 R0, desc[UR10][R4.64] ;  /* 0x0000000a04009981 */ /* 0x000ea8000c1e1100 */
[----:B--2---:R0:W-:Y:S04]  /*6d3f0*/  STL [R1+0x18], R0 ;  /* 0x0000180001007387 */ /* 0x0041e80000100800 */
[----:B0-----:R-:W2:Y:S04]  /*6d400*/  LDL.LU R0, [R1+0x385c] ;  /* 0x00385c0001007983 */ /* 0x001ea80000300800 */
[----:B------:R-:W5:Y:S04]  /*6d410*/  LDL R4, [R1+0x3314] ;  /* 0x0033140001047983 */ /* 0x000f680000100800 */
[----:B------:R-:W5:Y:S01]  /*6d420*/  LDL R5, [R1+0x333c] ;  /* 0x00333c0001057983 */ /* 0x000f620000100800 */
[----:B---3--:R-:W-:-:S02]  /*6d430*/  PRMT R16, RZ, 0x7610, R16 ;  /* 0x00007610ff107816 */ /* 0x008fc40000000010 */
[----:B-----5:R-:W-:-:S04]  /*6d440*/  @!P0 LOP3.LUT R5, R5, R4, RZ, 0x3c, !PT ;  /* 0x0000000405058212 */ /* 0x020fc800078e3cff */
[----:B------:R-:W-:-:S04]  /*6d450*/  @!P0 LOP3.LUT R4, R5, R4, RZ, 0x3c, !PT ;  /* 0x0000000405048212 */ /* 0x000fc800078e3cff */
[----:B------:R-:W-:-:S05]  /*6d460*/  @!P0 LOP3.LUT R5, R5, R4, RZ, 0x3c, !PT ;  /* 0x0000000405058212 */ /* 0x000fca00078e3cff */
[----:B------:R-:W3:Y:S04]  /*6d470*/  @!P0 LDG.E.U8 R16, desc[UR10][R4.64] ;  /* 0x0000000a04108981 */ /* 0x000ee8000c1e1100 */
        /* <DEDUP_REMOVED lines=13> */
[----:B------:R-:W-:-:S02]  /*6d550*/  PRMT R17, RZ, 0x7610, R17 ;  /* 0x00007610ff117816 */ /* 0x000fc40000000011 */
[----:B-----5:R-:W-:-:S04]  /*6d560*/  @!P0 LOP3.LUT R5, R5, R4, RZ, 0x3c, !PT ;  /* 0x0000000405058212 */ /* 0x020fc800078e3cff */
[----:B------:R-:W-:-:S04]  /*6d570*/  @!P0 LOP3.LUT R4, R5, R4, RZ, 0x3c, !PT ;  /* 0x0000000405048212 */ /* 0x000fc800078e3cff */
[----:B------:R-:W-:-:S05]  /*6d580*/  @!P0 LOP3.LUT R5, R5, R4, RZ, 0x3c, !PT ;  /* 0x0000000405058212 */ /* 0x000fca00078e3cff */
[----:B------:R-:W5:Y:S01]  /*6d590*/  @!P0 LDG.E.U8 R17, desc[UR10][R4.64] ;  /* 0x0000000a04118981 */ /* 0x000f62000c1e1100 */
[----:B--2---:R-:W-:-:S03]  /*6d5a0*/  PRMT R0, RZ, 0x7610, R0 ;  /* 0x00007610ff007816 */ /* 0x004fc60000000000 */
[----:B-----5:R0:W-:Y:S04]  /*6d5b0*/  STL [R1+0x80], R17 ;  /* 0x0000801101007387 */ /* 0x0201e80000100800 */
[----:B0-----:R-:W2:Y:S04]  /*6d5c0*/  LDL.LU R17, [R1+0x3850] ;  /* 0x0038500001117983 */ /* 0x001ea80000300800 */
[----:B------:R-:W5:Y:S01]  /*6d5d0*/  LDL R5, [R1+0x3328] ;  /* 0x0033280001057983 */ /* 0x000f620000100800 */
[----:B----4-:R-:W-:-:S03]  /*6d5e0*/  @!P1 IMAD.MOV.U32 R4, RZ, RZ, R28 ;  /* 0x000000ffff049224 */ /* 0x010fc600078e001c */
[----:B------:R-:W4:Y:S04]  /*6d5f0*/  LDL R28, [R1+0x337c] ;  /* 0x00337c00011c7983 */ /* 0x000f280000100800 */
[----:B-----5:R-:W5:Y:S04]  /*6d600*/  @!P1 LDG.E.U8 R0, desc[UR10][R4.64] ;  /* 0x0000000a04009981 */ /* 0x020f68000c1e1100 */
[----:B-----5:R0:W-:Y:S04]  /*6d610*/  STL [R1+0x7c], R0 ;  /* 0x00007c0001007387 */ /* 0x0201e80000100800 */
[----:B0-----:R-:W5:Y:S04]  /*6d620*/  LDL.LU R0, [R1+0x384c] ;  /* 0x00384c0001007983 */ /* 0x001f680000300800 */
[----:B------:R-:W2:Y:S04]  /*6d630*/  LDL R4, [R1+0x3334] ;  /* 0x0033340001047983 */ /* 0x000ea80000100800 */
[----:B------:R-:W2:Y:S01]  /*6d640*/  LDL R5, [R1+0x335c] ;  /* 0x00335c0001057983 */ /* 0x000ea20000100800 */
[----:B------:R-:W-:-:S02]  /*6d650*/  PRMT R15, RZ, 0x7610, R15 ;  /* 0x00007610ff0f7816 */ /* 0x000fc4000000000f */
[----:B--2---:R-:W-:-:S04]  /*6d660*/  @!P0 LOP3.LUT R5, R5, R4, RZ, 0x3c, !PT ;  /* 0x0000000405058212 */ /* 0x004fc800078e3cff */
[----:B------:R-:W-:-:S04]  /*6d670*/  @!P0 LOP3.LUT R4, R5, R4, RZ, 0x3c, !PT ;  /* 0x0000000405048212 */ /* 0x000fc800078e3cff */
[----:B------:R-:W-:-:S05]  /*6d680*/  @!P0 LOP3.LUT R5, R5, R4, RZ, 0x3c, !PT ;  /* 0x0000000405058212 */ /* 0x000fca00078e3cff */
[----:B------:R0:W2:Y:S04]  /*6d690*/  @!P0 LDG.E.U8 R15, desc[UR10][R4.64] ;  /* 0x0000000a040f8981 */ /* 0x0000a8000c1e1100 */
[----:B------:R-:W0:Y:S04]  /*6d6a0*/  LDL R4, [R1+0x3338] ;  /* 0x0033380001047983 */ /* 0x000e280000100800 */
[----:B------:R-:W0:Y:S01]  /*6d6b0*/  LDL R5, [R1+0x3370] ;  /* 0x0033700001057983 */ /* 0x000e220000100800 */
[----:B-----5:R-:W-:Y:S02]  /*6d6c0*/  PRMT R0, RZ, 0x7610, R0 ;  /* 0x00007610ff007816 */ /* 0x020fe40000000000 */
[----:B0-----:R-:W-:-:S04]  /*6d6d0*/  @!P1 LOP3.LUT R5, R5, R4, RZ, 0x3c, !PT ;  /* 0x0000000405059212 */ /* 0x001fc800078e3cff */
[----:B------:R-:W-:-:S04]  /*6d6e0*/  @!P1 LOP3.LUT R4, R5, R4, RZ, 0x3c, !PT ;  /* 0x0000000405049212 */ /* 0x000fc800078e3cff */
[----:B------:R-:W-:-:S05]  /*6d6f0*/  @!P1 LOP3.LUT R5, R5, R4, RZ, 0x3c, !PT ;  /* 0x0000000405059212 */ /* 0x000fca00078e3cff */
[----:B------:R-:W5:Y:S04]  /*6d700*/  @!P1 LDG.E.U8 R0, desc[UR10][R4.64] ;  /* 0x0000000a04009981 */ /* 0x000f68000c1e1100 */
[----:B--2---:R0:W-:Y:S04]  /*6d710*/  STL [R1+0x78], R15 ;  /* 0x0000780f01007387 */ /* 0x0041e80000100800 */
[----:B0-----:R-:W2:Y:S04]  /*6d720*/  LDL R15, [R1+0x3390] ;  /* 0x00339000010f7983 */ /* 0x001ea80000100800 */
        /* <DEDUP_REMOVED lines=20> */
[----:B------:R-:W2:Y:S01]  /*6d870*/  LDL R5, [R1+0x3354] ;  /* 0x0033540001057983 */ /* 0x000ea20000100800 */
[----:B------:R-:W-:Y:S01]  /*6d880*/  PRMT R6, RZ, 0x7610, R6 ;  /* 0x00007610ff067816 */ /* 0x000fe20000000006 */
[----:B----4-:R-:W-:Y:S01]  /*6d890*/  @!P0 IMAD.MOV.U32 R4, RZ, RZ, R28 ;  /* 0x000000ffff048224 */ /* 0x010fe200078e001c */
[----:B------:R-:W-:Y:S01]  /*6d8a0*/  PRMT R14, RZ, 0x7610, R14 ;  /* 0x00007610ff0e7816 */ /* 0x000fe2000000000e */
[----:B------:R-:W4:Y:S04]  /*6d8b0*/  LDL R28, [R1+0x3378] ;  /* 0x00337800011c7983 */ /* 0x000f280000100800 */
[----:B--2---:R0:W2:Y:S04]  /*6d8c0*/  @!P0 LDG.E.U8 R6, desc[UR10][R4.64] ;  /* 0x0000000a04068981 */ /* 0x0040a8000c1e1100 */
[----:B------:R-:W3:Y:S01]  /*6d8d0*/  LDL R5, [R1+0x3358] ;  /* 0x0033580001057983 */ /* 0x000ee20000100800 */
[----:B0-----:R-:W-:-:S03]  /*6d8e0*/  @!P1 IMAD.MOV.U32 R4, RZ, RZ, R15 ;  /* 0x000000ffff049224 */ /* 0x001fc600078e000f */
[----:B--2---:R0:W-:Y:S01]  /*6d8f0*/  STL [R1+0x68], R6 ;  /* 0x0000680601007387 */ /* 0x0041e20000100800 */
[----:B------:R-:W-:-:S03]  /*6d900*/  PRMT R3, RZ, 0x7610, R3 ;  /* 0x00007610ff037816 */ /* 0x000fc60000000003 */
[----:B------:R-:W2:Y:S04]  /*6d910*/  LDL R15, [R1+0x3384] ;  /* 0x00338400010f7983 */ /* 0x000ea80000100800 */
[----:B---3--:R1:W3:Y:S04]  /*6d920*/  @!P1 LDG.E.U8 R14, desc[UR10][R4.64] ;  /* 0x0000000a040e9981 */ /* 0x0082e8000c1e1100 */
[----:B0-----:R-:W2:Y:S04]  /*6d930*/  LDL R6, [R1+0x33b0] ;  /* 0x0033b00001067983 */ /* 0x001ea80000100800 */
[----:B------:R-:W1:Y:S04]  /*6d940*/  LDL R4, [R1+0x3364] ;  /* 0x0033640001047983 */ /* 0x000e680000100800 */
[----:B------:R-:W1:Y:S02]  /*6d950*/  LDL R5, [R1+0x338c] ;  /* 0x00338c0001057983 */ /* 0x000e640000100800 */
[----:B-1----:R-:W-:-:S04]  /*6d960*/  @!P0 LOP3.LUT R5, R5, R4, RZ, 0x3c, !PT ;  /* 0x0000000405058212 */ /* 0x002fc800078e3cff */
[----:B------:R-:W-:-:S04]  /*6d970*/  @!P0 LOP3.LUT R4, R5, R4, RZ, 0x3c, !PT ;  /* 0x0000000405048212 */ /* 0x000fc800078e3cff */
[----:B------:R-:W-:-:S05]  /*6d980*/  @!P0 LOP3.LUT R5, R5, R4, RZ, 0x3c, !PT ;  /* 0x0000000405058212 */ /* 0x000fca00078e3cff */
[----:B------:R-:W2:Y:S04]  /*6d990*/  @!P0 LDG.E.U8 R3, desc[UR10][R4.64] ;  /* 0x0000000a04038981 */ /* 0x000ea8000c1e1100 */
[----:B---3--:R0:W-:Y:S04]  /*6d9a0*/  STL [R1+0x64], R14 ;  /* 0x0000640e01007387 */ /* 0x0081e80000100800 */
[----:B0-----:R-:W3:Y:S04]  /*6d9b0*/  LDL R14, [R1+0x33ac] ;  /* 0x0033ac00010e7983 */ /* 0x001ee80000100800 */
[----:B--2---:R-:W-:Y:S04]  /*6d9c0*/  STL [R1+0x60], R3 ;  /* 0x0000600301007387 */ /* 0x004fe80000100800 */
[----:B------:R-:W2:Y:S01]  /*6d9d0*/  LDL R5, [R1+0x3368] ;  /* 0x0033680001057983 */ /* 0x000ea20000100800 */
[----:B------:R-:W-:Y:S01]  /*6d9e0*/  PRMT R9, RZ, 0x7610, R9 ;  /* 0x00007610ff097816 */ /* 0x000fe20000000009 */
[----:B------:R-:W-:Y:S01]  /*6d9f0*/  @!P1 IMAD.MOV.U32 R4, RZ, RZ, R13 ;  /* 0x000000ffff049224 */ /* 0x000fe200078e000d */
[----:B------:R-:W-:Y:S01]  /*6da00*/  PRMT R29, RZ, 0x7610, R29 ;  /* 0x00007610ff1d7816 */ /* 0x000fe2000000001d */
[----:B------:R-:W3:Y:S04]  /*6da10*/  LDL R13, [R1+0x3388] ;  /* 0x00338800010d7983 */ /* 0x000ee80000100800 */
[----:B--2---:R0:W2:Y:S04]  /*6da20*/  @!P1 LDG.E.U8 R9, desc[UR10][R4.64] ;  /* 0x0000000a04099981 */ /* 0x0040a8000c1e1100 */
[----:B------:R-:W0:Y:S04]  /*6da30*/  LDL R4, [R1+0x3374] ;  /* 0x0033740001047983 */ /* 0x000e280000100800 */
[----:B------:R-:W0:Y:S01]  /*6da40*/  LDL R5, [R1+0x339c] ;  /* 0x00339c0001057983 */ /* 0x000e220000100800 */
[----:B------:R-:W-:-:S02]  /*6da50*/  PRMT R2, RZ, 0x7610, R2 ;  /* 0x00007610ff027816 */ /* 0x000fc40000000002 */
[----:B------:R-:W-:Y:S02]  /*6da60*/  PRMT R11, RZ, 0x7610, R11 ;  /* 0x00007610ff0b7816 */ /* 0x000fe4000000000b */
[----:B0-----:R-:W-:-:S04]  /*6da70*/  @!P0 LOP3.LUT R5, R5, R4, RZ, 0x3c, !PT ;  /* 0x0000000405058212 */ /* 0x001fc800078e3cff */
[----:B------:R-:W-:-:S04]  /*6da80*/  @!P0 LOP3.LUT R4, R5, R4, RZ, 0x3c, !PT ;  /* 0x0000000405048212 */ /* 0x000fc800078e3cff */
[----:B------:R-:W-:Y:S01]  /*6da90*/  @!P0 LOP3.LUT R5, R5, R4, RZ, 0x3c, !PT ;  /* 0x0000000405058212 */ /* 0x000fe200078e3cff */
[----:B--2---:R0:W-:Y:S04]  /*6daa0*/  STL [R1+0x5c], R9 ;  /* 0x00005c0901007387 */ /* 0x0041e80000100800 */
[----:B------:R1:W2:Y:S04]  /*6dab0*/  @!P0 LDG.E.U8 R29, desc[UR10][R4.64] ;  /* 0x0000000a041d8981 */ /* 0x0002a8000c1e1100 */
[----:B0-----:R-:W2:Y:S01]  /*6dac0*/  LDL R9, [R1+0x33c0] ;  /* 0x0033c00001097983 */ /* 0x001ea20000100800 */
[----:B-1----:R-:W-:-:S02]  /*6dad0*/  @!P1 IMAD.MOV.U32 R4, RZ, RZ, R6 ;  /* 0x000000ffff049224 */ /* 0x002fc400078e0006 */
[----:B----4-:R-:W-:Y:S01]  /*6dae0*/  @!P1 IMAD.MOV.U32 R5, RZ, RZ, R28 ;  /* 0x000000ffff059224 */ /* 0x010fe200078e001c */
[----:B------:R-:W-:Y:S01]  /*6daf0*/  PRMT R8, RZ, 0x7610, R8 ;  /* 0x00007610ff087816 */ /* 0x000fe20000000008 */
[----:B------:R-:W4:Y:S04]  /*6db00*/  LDL R6, [R1+0x33bc] ;  /* 0x0033bc0001067983 */ /* 0x000f280000100800 */
[----:B------:R3:W4:Y:S02]  /*6db10*/  @!P1 LDG.E.U8 R2, desc[UR10][R4.64] ;  /* 0x0000000a04029981 */ /* 0x000724000c1e1100 */
[----:B---3--:R-:W-:Y:S02]  /*6db20*/  @!P0 IMAD.MOV.U32 R4, RZ, RZ, R14 ;  /* 0x000000ffff048224 */ /* 0x008fe400078e000e */
[----:B------:R-:W-:-:S05]  /*6db30*/  @!P0 IMAD.MOV.U32 R5, RZ, RZ, R15 ;  /* 0x000000ffff058224 */ /* 0x000fca00078e000f */
[----:B------:R0:W3:Y:S02]  /*6db40*/  @!P0 LDG.E.U8 R11, desc[UR10][R4.64] ;  /* 0x0000000a040b8981 */ /* 0x0000e4000c1e1100 */
[----:B0-----:R-:W-:Y:S02]  /*6db50*/  @!P1 IMAD.MOV.U32 R5, RZ, RZ, R13 ;  /* 0x000000ffff059224 */ /* 0x001fe400078e000d */
[----:B--2---:R-:W-:-:S05]  /*6db60*/  @!P1 IMAD.MOV.U32 R4, RZ, RZ, R9 ;  /* 0x000000ffff049224 */ /* 0x004fca00078e0009 */
[----:B------:R0:W2:Y:S04]  /*6db70*/  @!P1 LDG.E.U8 R8, desc[UR10][R4.64] ;  /* 0x0000000a04089981 */ /* 0x0000a8000c1e1100 */
[----:B----4-:R-:W-:Y:S04]  /*6db80*/  STL [R1+0x383c], R2 ;  /* 0x00383c0201007387 */ /* 0x010fe80000100800 */
[----:B------:R1:W-:Y:S04]  /*6db90*/  STL [R1+0x14], R29 ;  /* 0x0000141d01007387 */ /* 0x0003e80000100800 */
[----:B------:R-:W4:Y:S04]  /*6dba0*/  LDL R28, [R1+0x33d0] ;  /* 0x0033d000011c7983 */ /* 0x000f280000100800 */
[----:B------:R-:W4:Y:S04]  /*6dbb0*/  LDL R15, [R1+0x33a4] ;  /* 0x0033a400010f7983 */ /* 0x000f280000100800 */
[----:B-1----:R-:W4:Y:S04]  /*6dbc0*/  LDL R29, [R1+0x3398] ;  /* 0x00339800011d7983 */ /* 0x002f280000100800 */
[----:B---3--:R1:W-:Y:S04]  /*6dbd0*/  STL [R1+0x4c], R11 ;  /* 0x00004c0b01007387 */ /* 0x0083e80000100800 */
[----:B------:R-:W3:Y:S04]  /*6dbe0*/  LDL R5, [R1+0x3394] ;  /* 0x0033940001057983 */ /* 0x000ee80000100800 */
[----:B------:R-:W4:Y:S04]  /*6dbf0*/  LDL R14, [R1+0x33a8] ;  /* 0x0033a800010e7983 */ /* 0x000f280000100800 */
[----:B------:R-:W4:Y:S04]  /*6dc00*/  LDL R13, [R1+0x33e0] ;  /* 0x0033e000010d7983 */ /* 0x000f280000100800 */
[----:B------:R-:W5:Y:S04]  /*6dc10*/  LDL R9, [R1+0x33b4] ;  /* 0x0033b40001097983 */ /* 0x000f680000100800 */
[----:B-1----:R-:W5:Y:S01]  /*6dc20*/  LDL R11, [R1+0x33cc] ;  /* 0x0033cc00010b7983 */ /* 0x002f620000100800 */
[----:B------:R-:W-:Y:S01]  /*6dc30*/  PRMT R2, RZ, 0x7610, R2 ;  /* 0x00007610ff027816 */ /* 0x000fe20000000002 */
[----:B0-----:R-:W-:-:S02]  /*6dc40*/  @!P0 IMAD.MOV.U32 R4, RZ, RZ, R6 ;  /* 0x000000ffff048224 */ /* 0x001fc400078e0006 */
[----:B--2---:R0:W-:Y:S01]  /*6dc50*/  STL [R1+0x38], R8 ;  /* 0x0000380801007387 */ /* 0x0041e20000100800 */
[----:B------:R-:W-:Y:S02]  /*6dc60*/  PRMT R27, RZ, 0x7610, R27 ;  /* 0x00007610ff1b7816 */ /* 0x000fe4000000001b */
[----:B------:R-:W-:Y:S02]  /*6dc70*/  PRMT R10, RZ, 0x7610, R10 ;  /* 0x00007610ff0a7816 */ /* 0x000fe4000000000a */
[----:B------:R-:W-:Y:S02]  /*6dc80*/  PRMT R12, RZ, 0x7610, R12 ;  /* 0x00007610ff0c7816 */ /* 0x000fe4000000000c */
[----:B------:R-:W-:Y:S01]  /*6dc90*/  PRMT R7, RZ, 0x7610, R7 ;  /* 0x00007610ff077816 */ /* 0x000fe20000000007 */
[----:B------:R-:W2:Y:S04]  /*6dca0*/  LDL R6, [R1+0x33b8] ;  /* 0x0033b80001067983 */ /* 0x000ea80000100800 */
[----:B0-----:R-:W2:Y:S04]  /*6dcb0*/  LDL R8, [R1+0x33dc] ;  /* 0x0033dc0001087983 */ /* 0x001ea80000100800 */
[----:B---3--:R4:W3:Y:S02]  /*6dcc0*/  @!P0 LDG.E.U8 R2, desc[UR10][R4.64] ;  /* 0x0000000a04028981 */ /* 0x0088e4000c1e1100 */
[----:B----4-:R-:W-:-:S02]  /*6dcd0*/  @!P1 IMAD.MOV.U32 R4, RZ, RZ, R28 ;  /* 0x000000ffff049224 */ /* 0x010fc400078e001c */
[----:B------:R-:W-:-:S05]  /*6dce0*/  @!P1 IMAD.MOV.U32 R5, RZ, RZ, R29 ;  /* 0x000000ffff059224 */ /* 0x000fca00078e001d */
[----:B------:R5:W4:Y:S02]  /*6dcf0*/  @!P1 LDG.E.U8 R27, desc[UR10][R4.64] ;  /* 0x0000000a041b9981 */ /* 0x000b24000c1e1100 */
[----:B-----5:R-:W-:Y:S02]  /*6dd00*/  @!P0 IMAD.MOV.U32 R4, RZ, RZ, R11 ;  /* 0x000000ffff048224 */ /* 0x020fe400078e000b */
[----:B------:R-:W-:-:S05]  /*6dd10*/  @!P0 IMAD.MOV.U32 R5, RZ, RZ, R15 ;  /* 0x000000ffff058224 */ /* 0x000fca00078e000f */
[----:B------:R0:W5:Y:S02]  /*6dd20*/  @!P0 LDG.E.U8 R10, desc[UR10][R4.64] ;  /* 0x0000000a040a8981 */ /* 0x000164000c1e1100 */
[----:B0-----:R-:W-:Y:S02]  /*6dd30*/  @!P1 IMAD.MOV.U32 R4, RZ, RZ, R13 ;  /* 0x000000ffff049224 */ /* 0x001fe400078e000d */
[----:B------:R-:W-:-:S05]  /*6dd40*/  @!P1 IMAD.MOV.U32 R5, RZ, RZ, R14 ;  /* 0x000000ffff059224 */ /* 0x000fca00078e000e */
[----:B------:R0:W4:Y:S02]  /*6dd50*/  @!P1 LDG.E.U8 R12, desc[UR10][R4.64] ;  /* 0x0000000a040c9981 */ /* 0x000124000c1e1100 */
[----:B0-----:R-:W-:Y:S02]  /*6dd60*/  @!P0 IMAD.MOV.U32 R5, RZ, RZ, R9 ;  /* 0x000000ffff058224 */ /* 0x001fe400078e0009 */
[----:B--2---:R-:W-:-:S05]  /*6dd70*/  @!P0 IMAD.MOV.U32 R4, RZ, RZ, R8 ;  /* 0x000000ffff048224 */ /* 0x004fca00078e0008 */
[----:B------:R0:W2:Y:S04]  /*6dd80*/  @!P0 LDG.E.U8 R7, desc[UR10][R4.64] ;  /* 0x0000000a04078981 */ /* 0x0000a8000c1e1100 */
[----:B---3--:R1:W-:Y:S04]  /*6dd90*/  STL [R1+0x44], R2 ;  /* 0x0000440201007387 */ /* 0x0083e80000100800 */
[----:B------:R-:W3:Y:S04]  /*6dda0*/  LDL R11, [R1+0x33c4] ;  /* 0x0033c400010b7983 */ /* 0x000ee80000100800 */
[----:B-1----:R-:W3:Y:S01]  /*6ddb0*/  LDL R2, [R1+0x33f0] ;  /* 0x0033f00001027983 */ /* 0x002ee20000100800 */
[----:B------:R-:W-:Y:S01]  /*6ddc0*/  PRMT R26, RZ, 0x7610, R26 ;  /* 0x00007610ff1a7816 */ /* 0x000fe2000000001a */
[----:B0-----:R-:W-:-:S02]  /*6ddd0*/  @!P1 IMAD.MOV.U32 R5, RZ, RZ, R6 ;  /* 0x000000ffff059224 */ /* 0x001fc400078e0006 */
[----:B-----5:R0:W-:Y:S04]  /*6dde0*/  STL [R1+0x8], R10 ;  /* 0x0000080a01007387 */ /* 0x0201e80000100800 */
[----:B------:R-:W5:Y:S04]  /*6ddf0*/  LDL R9, [R1+0x33c8] ;  /* 0x0033c80001097983 */ /* 0x000f680000100800 */
[----:B------:R-:W5:Y:S04]  /*6de00*/  LDL R8, [R1+0x3400] ;  /* 0x0034000001087983 */ /* 0x000f680000100800 */
[----:B0-----:R-:W5:Y:S04]  /*6de10*/  LDL R10, [R1+0x33ec] ;  /* 0x0033ec00010a7983 */ /* 0x001f680000100800 */
[----:B----4-:R0:W-:Y:S04]  /*6de20*/  STL [R1+0x4], R12 ;  /* 0x0000040c01007387 */ /* 0x0101e80000100800 */
[----:B0-----:R-:W4:Y:S04]  /*6de30*/  LDL R12, [R1+0x33d4] ;  /* 0x0033d400010c7983 */ /* 0x001f280000100800 */
[----:B--2---:R0:W-:Y:S01]  /*6de40*/  STL [R1], R7 ;  /* 0x0000000701007387 */ /* 0x0041e20000100800 */
[----:B------:R-:W-:-:S02]  /*6de50*/  PRMT R22, RZ, 0x7610, R22 ;  /* 0x00007610ff167816 */ /* 0x000fc40000000016 */
[----:B------:R-:W-:Y:S01]  /*6de60*/  PRMT R20, RZ, 0x7610, R20 ;  /* 0x00007610ff147816 */ /* 0x000fe20000000014 */
[----:B------:R-:W2:Y:S04]  /*6de70*/  LDL R6, [R1+0x33d8] ;  /* 0x0033d80001067983 */ /* 0x000ea80000100800 */
[----:B0-----:R-:W2:Y:S01]  /*6de80*/  LDL R7, [R1+0x33fc] ;  /* 0x0033fc0001077983 */ /* 0x001ea20000100800 */
[----:B---3--:R-:W-:Y:S01]  /*6de90*/  @!P1 IMAD.MOV.U32 R4, RZ, RZ, R2 ;  /* 0x000000ffff049224 */ /* 0x008fe200078e0002 */
[----:B------:R-:W-:Y:S02]  /*6dea0*/  PRMT R18, RZ, 0x7610, R18 ;  /* 0x00007610ff127816 */ /* 0x000fe40000000012 */
[----:B------:R-:W3:Y:S04]  /*6deb0*/  LDL R2, [R1+0x3410] ;  /* 0x0034100001027983 */ /* 0x000ee80000100800 */
[----:B------:R0:W3:Y:S02]  /*6dec0*/  @!P1 LDG.E.U8 R26, desc[UR10][R4.64] ;  /* 0x0000000a041a9981 */ /* 0x0000e4000c1e1100 */
[----:B0-----:R-:W-:-:S02]  /*6ded0*/  @!P0 IMAD.MOV.U32 R5, RZ, RZ, R11 ;  /* 0x000000ffff058224 */ /* 0x001fc400078e000b */
[----:B-----5:R-:W-:-:S05]  /*6dee0*/  @!P0 IMAD.MOV.U32 R4, RZ, RZ, R10 ;  /* 0x000000ffff048224 */ /* 0x020fca00078e000a */
[----:B------:R0:W5:Y:S02]  /*6def0*/  @!P0 LDG.E.U8 R22, desc[UR10][R4.64] ;  /* 0x0000000a04168981 */ /* 0x000164000c1e1100 */
[----:B0-----:R-:W-:Y:S02]  /*6df00*/  @!P1 IMAD.MOV.U32 R4, RZ, RZ, R8 ;  /* 0x000000ffff049224 */ /* 0x001fe400078e0008 */
[----:B------:R-:W-:-:S05]  /*6df10*/  @!P1 IMAD.MOV.U32 R5, RZ, RZ, R9 ;  /* 0x000000ffff059224 */ /* 0x000fca00078e0009 */
[----:B------:R4:W5:Y:S02]  /*6df20*/  @!P1 LDG.E.U8 R20, desc[UR10][R4.64] ;  /* 0x0000000a04149981 */ /* 0x000964000c1e1100 */
[----:B----4-:R-:W-:Y:S02]  /*6df30*/  @!P0 IMAD.MOV.U32 R5, RZ, RZ, R12 ;  /* 0x000000ffff058224 */ /* 0x010fe400078e000c */
[----:B--2---:R-:W-:-:S05]  /*6df40*/  @!P0 IMAD.MOV.U32 R4, RZ, RZ, R7 ;  /* 0x000000ffff048224 */ /* 0x004fca00078e0007 */
[----:B------:R0:W2:Y:S04]  /*6df50*/  @!P0 LDG.E.U8 R18, desc[UR10][R4.64] ;  /* 0x0000000a04128981 */ /* 0x0000a8000c1e1100 */
[----:B---3--:R-:W-:Y:S04]  /*6df60*/  STL [R1+0x3824], R26 ;  /* 0x0038241a01007387 */ /* 0x008fe80000100800 */
[----:B------:R-:W3:Y:S04]  /*6df70*/  LDL R11, [R1+0x33e4] ;  /* 0x0033e400010b7983 */ /* 0x000ee80000100800 */
[----:B------:R-:W4:Y:S01]  /*6df80*/  LDL R10, [R1+0x340c] ;  /* 0x00340c00010a7983 */ /* 0x000f220000100800 */
[----:B------:R-:W-:Y:S01]  /*6df90*/  PRMT R16, RZ, 0x7610, R16 ;  /* 0x00007610ff107816 */ /* 0x000fe20000000010 */
[----:B------:R-:W-:-:S02]  /*6dfa0*/  @!P1 IMAD.MOV.U32 R7, RZ, RZ, R6 ;  /* 0x000000ffff079224 */ /* 0x000fc400078e0006 */
[----:B------:R-:W-:Y:S01]  /*6dfb0*/  @!P1 IMAD.MOV.U32 R6, RZ, RZ, R2 ;  /* 0x000000ffff069224 */ /* 0x000fe200078e0002 */
[----:B0-----:R-:W-:-:S04]  /*6dfc0*/  PRMT R4, RZ, 0x7610, R4 ;  /* 0x00007610ff047816 */ /* 0x001fc80000000004 */
[----:B------:R4:W3:Y:S04]  /*6dfd0*/  @!P1 LDG.E.U8 R16, desc[UR10][R6.64] ;  /* 0x0000000a06109981 */ /* 0x0008e8000c1e1100 */
[----:B-----5:R-:W-:Y:S04]  /*6dfe0*/  STL [R1+0x3804], R22 ;  /* 0x0038041601007387 */ /* 0x020fe80000100800 */
[----:B------:R-:W-:Y:S04]  /*6dff0*/  STL [R1+0xc], R27 ;  /* 0x00000c1b01007387 */ /* 0x000fe80000100800 */
[----:B------:R-:W5:Y:S04]  /*6e000*/  LDL R9, [R1+0x33e8] ;  /* 0x0033e80001097983 */ /* 0x000f680000100800 */
[----:B------:R-:W5:Y:S04]  /*6e010*/  LDL R8, [R1+0x3420] ;  /* 0x0034200001087983 */ /* 0x000f680000100800 */
[----:B------:R-:W-:Y:S04]  /*6e020*/  STL [R1+0x3808], R20 ;  /* 0x0038081401007387 */ /* 0x000fe80000100800 */
[----:B--2---:R0:W-:Y:S04]  /*6e030*/  STL [R1+0x37e4], R18 ;  /* 0x0037e41201007387 */ /* 0x0041e80000100800 */
[----:B------:R-:W2:Y:S04]  /*6e040*/  LDL R14, [R1+0x33f4] ;  /* 0x0033f400010e7983 */ /* 0x000ea80000100800 */
[----:B------:R-:W2:Y:S01]  /*6e050*/  LDL R2, [R1+0x341c] ;  /* 0x00341c0001027983 */ /* 0x000ea20000100800 */
[----:B----4-:R-:W-:-:S02]  /*6e060*/  @!P0 IMAD.MOV.U32 R6, RZ, RZ, R10 ;  /* 0x000000ffff068224 */ /* 0x010fc400078e000a */
[----:B---3--:R-:W-:-:S05]  /*6e070*/  @!P0 IMAD.MOV.U32 R7, RZ, RZ, R11 ;  /* 0x000000ffff078224 */ /* 0x008fca00078e000b */
[----:B------:R1:W3:Y:S01]  /*6e080*/  @!P0 LDG.E.U8 R4, desc[UR10][R6.64] ;  /* 0x0000000a06048981 */ /* 0x0002e2000c1e1100 */
[----:B------:R-:W-:-:S03]  /*6e090*/  PRMT R5, RZ, 0x7610, R5 ;  /* 0x00007610ff057816 */ /* 0x000fc60000000005 */
[----:B------:R4:W-:Y:S04]  /*6e0a0*/  STL [R1+0x37e8], R16 ;  /* 0x0037e81001007387 */ /* 0x0009e80000100800 */
[----:B------:R-:W4:Y:S04]  /*6e0b0*/  LDL R11, [R1+0x33f8] ;  /* 0x0033f800010b7983 */ /* 0x000f280000100800 */
[----:B------:R-:W4:Y:S01]  /*6e0c0*/  LDL R10, [R1+0x3430] ;  /* 0x00343000010a7983 */ /* 0x000f220000100800 */
[----:B-1----:R-:W-:-:S03]  /*6e0d0*/  PRMT R6, RZ, 0x7610, R6 ;  /* 0x00007610ff067816 */ /* 0x002fc60000000006 */
[----:B-----5:R2:W5:Y:S02]  /*6e0e0*/  @!P1 LDG.E.U8 R5, desc[UR10][R8.64] ;  /* 0x0000000a08059981 */ /* 0x020564000c1e1100 */
[----:B--2---:R-:W-:Y:S02]  /*6e0f0*/  @!P0 IMAD.MOV.U32 R9, RZ, RZ, R14 ;  /* 0x000000ffff098224 */ /* 0x004fe400078e000e */
[----:B------:R-:W-:-:S05]  /*6e100*/  @!P0 IMAD.MOV.U32 R8, RZ, RZ, R2 ;  /* 0x000000ffff088224 */ /* 0x000fca00078e0002 */
[----:B------:R-:W2:Y:S04]  /*6e110*/  @!P0 LDG.E.U8 R6, desc[UR10][R8.64] ;  /* 0x0000000a08068981 */ /* 0x000ea8000c1e1100 */
[----:B---3--:R1:W-:Y:S04]  /*6e120*/  STL [R1+0x37ac], R4 ;  /* 0x0037ac0401007387 */ /* 0x0083e80000100800 */
[----:B0-----:R-:W3:Y:S04]  /*6e130*/  LDL R18, [R1+0x3404] ;  /* 0x0034040001127983 */ /* 0x001ee80000100800 */
[----:B----4-:R-:W4:Y:S04]  /*6e140*/  LDL R16, [R1+0x342c] ;  /* 0x00342c0001107983 */ /* 0x010f280000100800 */
[----:B------:R-:W3:Y:S04]  /*6e150*/  LDL R13, [R1+0x3408] ;  /* 0x00340800010d7983 */ /* 0x000ee80000100800 */
[----:B------:R-:W3:Y:S01]  /*6e160*/  LDL R12, [R1+0x3440] ;  /* 0x00344000010c7983 */ /* 0x000ee20000100800 */
[----:B------:R-:W-:-:S06]  /*6e170*/  PRMT R7, RZ, 0x7610, R7 ;  /* 0x00007610ff077816 */ /* 0x000fcc0000000007 */
[----:B------:R4:W3:Y:S04]  /*6e180*/  @!P1 LDG.E.U8 R7, desc[UR10][R10.64] ;  /* 0x0000000a0a079981 */ /* 0x0008e8000c1e1100 */
[----:B-----5:R0:W-:Y:S04]  /*6e190*/  STL [R1+0x37b0], R5 ;  /* 0x0037b00501007387 */ /* 0x0201e80000100800 */
[----:B-1----:R-:W5:Y:S04]  /*6e1a0*/  LDL R4, [R1+0x3414] ;  /* 0x0034140001047983 */ /* 0x002f680000100800 */
[----:B------:R-:W5:Y:S04]  /*6e1b0*/  LDL R2, [R1+0x343c] ;  /* 0x00343c0001027983 */ /* 0x000f680000100800 */
[----:B--2---:R1:W-:Y:S04]  /*6e1c0*/  STL [R1+0x3840], R6 ;  /* 0x0038400601007387 */ /* 0x0043e80000100800 */
[----:B------:R-:W2:Y:S04]  /*6e1d0*/  LDL R15, [R1+0x3418] ;  /* 0x00341800010f7983 */ /* 0x000ea80000100800 */
[----:B------:R-:W2:Y:S01]  /*6e1e0*/  LDL R14, [R1+0x3450] ;  /* 0x00345000010e7983 */ /* 0x000ea20000100800 */
[----:B----4-:R-:W-:-:S02]  /*6e1f0*/  @!P0 IMAD.MOV.U32 R10, RZ, RZ, R16 ;  /* 0x000000ffff0a8224 */ /* 0x010fc400078e0010 */
[----:B---3--:R-:W-:Y:S01]  /*6e200*/  @!P0 IMAD.MOV.U32 R11, RZ, RZ, R18 ;  /* 0x000000ffff0b8224 */ /* 0x008fe200078e0012 */
[----:B------:R-:W3:Y:S04]  /*6e210*/  LDL R16, [R1+0x344c] ;  /* 0x00344c0001107983 */ /* 0x000ee80000100800 */
[----:B------:R-:W4:Y:S01]  /*6e220*/  LDL R18, [R1+0x3424] ;  /* 0x0034240001127983 */ /* 0x000f220000100800 */
[----:B------:R-:W-:Y:S02]  /*6e230*/  PRMT R8, RZ, 0x7610, R8 ;  /* 0x00007610ff087816 */ /* 0x000fe40000000008 */
[----:B------:R-:W-:Y:S01]  /*6e240*/  PRMT R9, RZ, 0x7610, R9 ;  /* 0x00007610ff097816 */ /* 0x000fe20000000009 */
[----:B0-----:R-:W4:Y:S04]  /*6e250*/  LDL R5, [R1+0x3460] ;  /* 0x0034600001057983 */ /* 0x001f280000100800 */
[----:B-1----:R-:W4:Y:S04]  /*6e260*/  LDL R6, [R1+0x3428] ;  /* 0x0034280001067983 */ /* 0x002f280000100800 */
[----:B------:R0:W4:Y:S04]  /*6e270*/  @!P0 LDG.E.U8 R8, desc[UR10][R10.64] ;  /* 0x0000000a0a088981 */ /* 0x000128000c1e1100 */
[----:B------:R5:W4:Y:S01]  /*6e280*/  @!P1 LDG.E.U8 R9, desc[UR10][R12.64] ;  /* 0x0000000a0c099981 */ /* 0x000b22000c1e1100 */
[----:B0-----:R-:W-:-:S02]  /*6e290*/  PRMT R10, RZ, 0x7610, R10 ;  /* 0x00007610ff0a7816 */ /* 0x001fc4000000000a */
[----:B------:R-:W-:Y:S01]  /*6e2a0*/  PRMT R11, RZ, 0x7610, R11 ;  /* 0x00007610ff0b7816 */ /* 0x000fe2000000000b */
[----:B-----5:R-:W-:Y:S02]  /*6e2b0*/  @!P0 IMAD.MOV.U32 R13, RZ, RZ, R4 ;  /* 0x000000ffff0d8224 */ /* 0x020fe400078e0004 */
[----:B------:R-:W-:Y:S01]  /*6e2c0*/  @!P0 IMAD.MOV.U32 R12, RZ, RZ, R2 ;  /* 0x000000ffff0c8224 */ /* 0x000fe200078e0002 */
[----:B------:R-:W5:Y:S04]  /*6e2d0*/  LDL R4, [R1+0x3434] ;  /* 0x0034340001047983 */ /* 0x000f680000100800 */
[----:B------:R-:W5:Y:S04]  /*6e2e0*/  LDL R2, [R1+0x345c] ;  /* 0x00345c0001027983 */ /* 0x000f680000100800 */
[----:B------:R0:W5:Y:S02]  /*6e2f0*/  @!P0 LDG.E.U8 R10, desc[UR10][R12.64] ;  /* 0x0000000a0c0a8981 */ /* 0x000164000c1e1100 */
[----:B0-----:R-:W-:-:S02]  /*6e300*/  PRMT R12, RZ, 0x7610, R12 ;  /* 0x00007610ff0c7816 */ /* 0x001fc4000000000c */
[----:B--2---:R3:W2:Y:S02]  /*6e310*/  @!P1 LDG.E.U8 R11, desc[UR10][R14.64] ;  /* 0x0000000a0e0b9981 */ /* 0x0046a4000c1e1100 */
[----:B---3--:R-:W-:Y:S02]  /*6e320*/  @!P0 IMAD.MOV.U32 R14, RZ, RZ, R16 ;  /* 0x000000ffff0e8224 */ /* 0x008fe400078e0010 */
[----:B----4-:R-:W-:-:S05]  /*6e330*/  @!P0 IMAD.MOV.U32 R15, RZ, RZ, R18 ;  /* 0x000000ffff0f8224 */ /* 0x010fca00078e0012 */
[----:B------:R0:W3:Y:S01]  /*6e340*/  @!P0 LDG.E.U8 R12, desc[UR10][R14.64] ;  /* 0x0000000a0e0c8981 */ /* 0x0000e2000c1e1100 */
[----:B------:R-:W-:-:S03]  /*6e350*/  PRMT R13, RZ, 0x7610, R13 ;  /* 0x00007610ff0d7816 */ /* 0x000fc6000000000d */
[----:B-----5:R-:W-:Y:S01]  /*6e360*/  STL [R1+0x3834], R10 ;  /* 0x0038340a01007387 */ /* 0x020fe20000100800 */
[----:B0-----:R-:W-:Y:S02]  /*6e370*/  @!P1 IMAD.MOV.U32 R14, RZ, RZ, R5 ;  /* 0x000000ffff0e9224 */ /* 0x001fe400078e0005 */
[----:B------:R-:W-:-:S05]  /*6e380*/  @!P1 IMAD.MOV.U32 R15, RZ, RZ, R6 ;  /* 0x000000ffff0f9224 */ /* 0x000fca00078e0006 */
[----:B------:R0:W4:Y:S02]  /*6e390*/  @!P1 LDG.E.U8 R13, desc[UR10][R14.64] ;  /* 0x0000000a0e0d9981 */ /* 0x000124000c1e1100 */
[----:B0-----:R-:W-:Y:S02]  /*6e3a0*/  @!P0 IMAD.MOV.U32 R14, RZ, RZ, R2 ;  /* 0x000000ffff0e8224 */ /* 0x001fe400078e0002 */
[----:B------:R-:W-:Y:S01]  /*6e3b0*/  @!P0 IMAD.MOV.U32 R15, RZ, RZ, R4 ;  /* 0x000000ffff0f8224 */ /* 0x000fe200078e0004 */
[----:B--2---:R0:W-:Y:S04]  /*6e3c0*/  STL [R1+0x3838], R11 ;  /* 0x0038380b01007387 */ /* 0x0041e80000100800 */
[----:B------:R-:W2:Y:S04]  /*6e3d0*/  LDL R20, [R1+0x3438] ;  /* 0x0034380001147983 */ /* 0x000ea80000100800 */
[----:B------:R-:W5:Y:S04]  /*6e3e0*/  LDL R18, [R1+0x3470] ;  /* 0x0034700001127983 */ /* 0x000f680000100800 */
[----:B---3--:R1:W-:Y:S04]  /*6e3f0*/  STL [R1+0x3830], R12 ;  /* 0x0038300c01007387 */ /* 0x0083e80000100800 */
[----:B------:R-:W3:Y:S04]  /*6e400*/  LDL R16, [R1+0x3444] ;  /* 0x0034440001107983 */ /* 0x000ee80000100800 */
[----:B0-----:R-:W4:Y:S04]  /*6e410*/  LDL R11, [R1+0x3448] ;  /* 0x00344800010b7983 */ /* 0x001f280000100800 */
[----:B------:R-:W4:Y:S04]  /*6e420*/  LDL R10, [R1+0x3478] ;  /* 0x00347800010a7983 */ /* 0x000f280000100800 */
[----:B------:R-:W4:Y:S04]  /*6e430*/  LDL R6, [R1+0x3454] ;  /* 0x0034540001067983 */ /* 0x000f280000100800 */
[----:B------:R-:W4:Y:S04]  /*6e440*/  LDL R5, [R1+0x3474] ;  /* 0x0034740001057983 */ /* 0x000f280000100800 */
[----:B------:R-:W4:Y:S04]  /*6e450*/  LDL R4, [R1+0x3458] ;  /* 0x0034580001047983 */ /* 0x000f280000100800 */
[----:B------:R-:W4:Y:S04]  /*6e460*/  LDL R2, [R1+0x3480] ;  /* 0x0034800001027983 */ /* 0x000f280000100800 */
[----:B-1----:R-:W4:Y:S01]  /*6e470*/  LDL R12, [R1+0x346c] ;  /* 0x00346c00010c7983 */ /* 0x002f220000100800 */
[----:B------:R-:W-:-:S02]  /*6e480*/  PRMT R17, RZ, 0x7610, R17 ;  /* 0x00007610ff117816 */ /* 0x000fc40000000011 */
[----:B------:R-:W-:-:S04]  /*6e490*/  PRMT R19, RZ, 0x7610, R19 ;  /* 0x00007610ff137816 */ /* 0x000fc80000000013 */
[----:B------:R2:W4:Y:S01]  /*6e4a0*/  @!P0 LDG.E.U8 R17, desc[UR10][R14.64] ;  /* 0x0000000a0e118981 */ /* 0x000522000c1e1100 */
[----:B------:R-:W-:Y:S02]  /*6e4b0*/  PRMT R21, RZ, 0x7610, R21 ;  /* 0x00007610ff157816 */ /* 0x000fe40000000015 */
[----:B------:R-:W-:Y:S02]  /*6e4c0*/  PRMT R23, RZ, 0x7610, R23 ;  /* 0x00007610ff177816 */ /* 0x000fe40000000017 */
[----:B------:R-:W-:Y:S02]  /*6e4d0*/  PRMT R24, RZ, 0x7610, R24 ;  /* 0x00007610ff187816 */ /* 0x000fe40000000018 */
[----:B------:R-:W-:Y:S01]  /*6e4e0*/  PRMT R25, RZ, 0x7610, R25 ;  /* 0x00007610ff197816 */ /* 0x000fe20000000019 */
[----:B--2---:R-:W-:Y:S02]  /*6e4f0*/  @!P1 IMAD.MOV.U32 R15, RZ, RZ, R20 ;  /* 0x000000ffff0f9224 */ /* 0x004fe400078e0014 */
[----:B-----5:R-:W-:-:S05]  /*6e500*/  @!P1 IMAD.MOV.U32 R14, RZ, RZ, R18 ;  /* 0x000000ffff0e9224 */ /* 0x020fca00078e0012 */
[----:B------:R3:W2:Y:S02]  /*6e510*/  @!P1 LDG.E.U8 R19, desc[UR10][R14.64] ;  /* 0x0000000a0e139981 */ /* 0x0006a4000c1e1100 */
[----:B---3--:R-:W-:Y:S02]  /*6e520*/  @!P0 IMAD.MOV.U32 R15, RZ, RZ, R16 ;  /* 0x000000ffff0f8224 */ /* 0x008fe400078e0010 */
[----:B----4-:R-:W-:-:S05]  /*6e530*/  @!P0 IMAD.MOV.U32 R14, RZ, RZ, R12 ;  /* 0x000000ffff0e8224 */ /* 0x010fca00078e000c */
[----:B------:R0:W3:Y:S02]  /*6e540*/  @!P0 LDG.E.U8 R21, desc[UR10][R14.64] ;  /* 0x0000000a0e158981 */ /* 0x0000e4000c1e1100 */
[----:B0-----:R-:W-:Y:S02]  /*6e550*/  @!P1 IMAD.MOV.U32 R14, RZ, RZ, R10 ;  /* 0x000000ffff0e9224 */ /* 0x001fe400078e000a */
[----:B------:R-:W-:-:S05]  /*6e560*/  @!P1 IMAD.MOV.U32 R15, RZ, RZ, R11 ;  /* 0x000000ffff0f9224 */ /* 0x000fca00078e000b */
[----:B------:R0:W4:Y:S02]  /*6e570*/  @!P1 LDG.E.U8 R23, desc[UR10][R14.64] ;  /* 0x0000000a0e179981 */ /* 0x000124000c1e1100 */
[----:B0-----:R-:W-:Y:S02]  /*6e580*/  @!P0 IMAD.MOV.U32 R14, RZ, RZ, R5 ;  /* 0x000000ffff0e8224 */ /* 0x001fe400078e0005 */
[----:B------:R-:W-:Y:S01]  /*6e590*/  @!P0 IMAD.MOV.U32 R15, RZ, RZ, R6 ;  /* 0x000000ffff0f8224 */ /* 0x000fe200078e0006 */
[----:B------:R-:W-:Y:S04]  /*6e5a0*/  STL [R1+0x3828], R17 ;  /* 0x0038281101007387 */ /* 0x000fe80000100800 */
[----:B------:R-:W-:Y:S04]  /*6e5b0*/  LDS.U8 R5, [R0+UR5+0x60] ;  /* 0x0000600500057984 */ /* 0x000fe80008000000 */
[----:B------:R0:W5:Y:S02]  /*6e5c0*/  @!P0 LDG.E.U8 R24, desc[UR10][R14.64] ;  /* 0x0000000a0e188981 */ /* 0x000164000c1e1100 */
[----:B0-----:R-:W-:-:S02]  /*6e5d0*/  @!P1 IMAD.MOV.U32 R14, RZ, RZ, R2 ;  /* 0x000000ffff0e9224 */ /* 0x001fc400078e0002 */
[----:B------:R-:W-:Y:S01]  /*6e5e0*/  @!P1 IMAD.MOV.U32 R15, RZ, RZ, R4 ;  /* 0x000000ffff0f9224 */ /* 0x000fe200078e0004 */
[----:B------:R-:W-:Y:S04]  /*6e5f0*/  LDS.U8 R2, [R0+UR5+0x40] ;  /* 0x0000400500027984 */ /* 0x000fe80008000000 */
[----:B------:R-:W-:Y:S04]  /*6e600*/  LDS.U8 R4, [R0+UR5+0x200] ;  /* 0x0002000500047984 */ /* 0x000fe80008000000 */
[----:B------:R0:W5:Y:S04]  /*6e610*/  @!P1 LDG.E.U8 R25, desc[UR10][R14.64] ;  /* 0x0000000a0e199981 */ /* 0x000168000c1e1100 */
[----:B0-----:R-:W0:Y:S04]  /*6e620*/  LDS.U8 R15, [R0+UR5] ;  /* 0x00000005000f7984 */ /* 0x001e280008000000 */
[----:B------:R-:W1:Y:S04]  /*6e630*/  LDS.U8 R14, [R0+UR5+0x20] ;  /* 0x00002005000e7984 */ /* 0x000e680008000000 */
[----:B--2---:R-:W-:Y:S04]  /*6e640*/  STL [R1+0x382c], R19 ;  /* 0x00382c1301007387 */ /* 0x004fe80000100800 */
[----:B---3--:R-:W-:Y:S04]  /*6e650*/  STL [R1+0x380c], R21 ;  /* 0x00380c1501007387 */ /* 0x008fe80000100800 */
[----:B----4-:R-:W-:Y:S04]  /*6e660*/  STL [R1+0x3810], R23 ;  /* 0x0038101701007387 */ /* 0x010fe80000100800 */
[----:B-----5:R-:W-:Y:S04]  /*6e670*/  STL [R1+0x37ec], R24 ;  /* 0x0037ec1801007387 */ /* 0x020fe80000100800 */
[----:B------:R-:W-:Y:S04]  /*6e680*/  STL [R1+0x37f0], R25 ;  /* 0x0037f01901007387 */ /* 0x000fe80000100800 */
[----:B0-----:R-:W-:Y:S04]  /*6e690*/  STL [R1+0x37b4], R15 ;  /* 0x0037b40f01007387 */ /* 0x001fe80000100800 */
[----:B-1----:R-:W-:Y:S04]  /*6e6a0*/  STL [R1+0x37b8], R14 ;  /* 0x0037b80e01007387 */ /* 0x002fe80000100800 */
[----:B------:R-:W-:Y:S04]  /*6e6b0*/  STL [R1+0x424], R2 ;  /* 0x0004240201007387 */ /* 0x000fe80000100800 */
[----:B------:R-:W0:Y:S04]  /*6e6c0*/  LDS.U8 R2, [R0+UR5+0x220] ;  /* 0x0002200500027984 */ /* 0x000e280008000000 */
[----:B------:R-:W-:Y:S04]  /*6e6d0*/  STL [R1+0x420], R5 ;  /* 0x0004200501007387 */ /* 0x000fe80000100800 */
[----:B------:R-:W1:Y:S04]  /*6e6e0*/  LDS.U8 R5, [R0+UR5+0x240] ;  /* 0x0002400500057984 */ /* 0x000e680008000000 */
[----:B------:R-:W-:Y:S04]  /*6e6f0*/  STL [R1+0x54], R4 ;  /* 0x0000540401007387 */ /* 0x000fe80000100800 */
[----:B------:R-:W2:Y:S04]  /*6e700*/  LDS.U8 R4, [R0+UR5+0x260] ;  /* 0x0002600500047984 */ /* 0x000ea80008000000 */
[----:B0-----:R-:W-:Y:S04]  /*6e710*/  STL [R1+0x48], R2 ;  /* 0x0000480201007387 */ /* 0x001fe80000100800 */
[----:B------:R-:W0:Y:S04]  /*6e720*/  LDS.U8 R2, [R0+UR5+0x400] ;  /* 0x0004000500027984 */ /* 0x000e280008000000 */
[----:B-1----:R-:W-:Y:S04]  /*6e730*/  STL [R1+0x434], R5 ;  /* 0x0004340501007387 */ /* 0x002fe80000100800 */
[----:B------:R-:W1:Y:S04]  /*6e740*/  LDS.U8 R5, [R0+UR5+0x420] ;  /* 0x0004200500057984 */ /* 0x000e680008000000 */
[----:B--2---:R-:W-:Y:S04]  /*6e750*/  STL [R1+0x430], R4 ;  /* 0x0004300401007387 */ /* 0x004fe80000100800 */
        /* <DEDUP_REMOVED lines=102> */
[----:B------:R-:W2:Y:S01]  /*6edc0*/  LDS.U8 R4, [R0+UR5+0x1e20] ;  /* 0x001e200500047984 */ /* 0x000ea20008000000 */
[----:B------:R-:W-:-:S02]  /*6edd0*/  LOP3.LUT R27, R0, 0x8, RZ, 0x3c, !PT ;  /* 0x00000008001b7812 */ /* 0x000fc400078e3cff */
[C---:B------:R-:W-:Y:S02]  /*6ede0*/  LOP3.LUT R28, R0.reuse, 0x10, RZ, 0x3c, !PT ;  /* 0x00000010001c7812 */ /* 0x040fe400078e3cff */
[----:B------:R-:W-:-:S05]  /*6edf0*/  LOP3.LUT R29, R0, 0x18, RZ, 0x3c, !PT ;  /* 0x00000018001d7812 */ /* 0x000fca00078e3cff */
[----:B------:R-:W-:Y:S04]  /*6ee00*/  LDS.U8 R6, [R29+UR5+0x1860] ;  /* 0x001860051d067984 */ /* 0x000fe80008000000 */
[----:B------:R-:W-:Y:S04]  /*6ee10*/  LDS.U8 R10, [R29+UR5+0x1a40] ;  /* 0x001a40051d0a7984 */ /* 0x000fe80008000000 */
[----:B0-----:R-:W-:Y:S04]  /*6ee20*/  STL [R1+0x376c], R2 ;  /* 0x00376c0201007387 */ /* 0x001fe80000100800 */
[----:B------:R-:W0:Y:S04]  /*6ee30*/  LDS.U8 R2, [R0+UR5+0x1e40] ;  /* 0x001e400500027984 */ /* 0x000e280008000000 */
[----:B------:R-:W3:Y:S04]  /*6ee40*/  LDS.U8 R0, [R0+UR5+0x1e60] ;  /* 0x001e600500007984 */ /* 0x000ee80008000000 */
[----:B-1----:R-:W-:Y:S04]  /*6ee50*/  STL [R1+0x373c], R5 ;  /* 0x00373c0501007387 */ /* 0x002fe80000100800 */
[----:B--2---:R-:W-:Y:S04]  /*6ee60*/  STL [R1+0x3738], R4 ;  /* 0x0037380401007387 */ /* 0x004fe80000100800 */
[----:B------:R-:W1:Y:S04]  /*6ee70*/  LDS.U8 R4, [R27+UR5] ;  /* 0x000000051b047984 */ /* 0x000e680008000000 */
[----:B------:R-:W-:Y:S04]  /*6ee80*/  LDS.U8 R5, [R29+UR5+0x1820] ;  /* 0x001820051d057984 */ /* 0x000fe80008000000 */
[----:B0-----:R-:W-:Y:S04]  /*6ee90*/  STL [R1+0x3780], R2 ;  /* 0x0037800201007387 */ /* 0x001fe80000100800 */
[----:B------:R-:W0:Y:S04]  /*6eea0*/  LDS.U8 R2, [R27+UR5+0x20] ;  /* 0x000020051b027984 */ /* 0x000e280008000000 */
[----:B---3--:R-:W-:Y:S04]  /*6eeb0*/  STL [R1+0x3768], R0 ;  /* 0x0037680001007387 */ /* 0x008fe80000100800 */
[----:B------:R-:W2:Y:S04]  /*6eec0*/  LDS.U8 R0, [R27+UR5+0x40] ;  /* 0x000040051b007984 */ /* 0x000ea80008000000 */
[----:B-1----:R-:W-:Y:S04]  /*6eed0*/  STL [R1+0x40], R4 ;  /* 0x0000400401007387 */ /* 0x002fe80000100800 */
[----:B------:R-:W1:Y:S04]  /*6eee0*/  LDS.U8 R4, [R27+UR5+0x60] ;  /* 0x000060051b047984 */ /* 0x000e680008000000 */
[----:B0-----:R-:W-:Y:S04]  /*6eef0*/  STL [R1+0x3c], R2 ;  /* 0x00003c0201007387 */ /* 0x001fe80000100800 */
[----:B--2---:R-:W-:Y:S04]  /*6ef00*/  STL [R1+0x42c], R0 ;  /* 0x00042c0001007387 */ /* 0x004fe80000100800 */
[----:B------:R-:W0:Y:S04]  /*6ef10*/  LDS.U8 R0, [R27+UR5+0x220] ;  /* 0x000220051b007984 */ /* 0x000e280008000000 */
[----:B------:R-:W2:Y:S04]  /*6ef20*/  LDS.U8 R2, [R27+UR5+0x200] ;  /* 0x000200051b027984 */ /* 0x000ea80008000000 */
[----:B-1----:R-:W-:Y:S04]  /*6ef30*/  STL [R1+0x428], R4 ;  /* 0x0004280401007387 */ /* 0x002fe80000100800 */
[----:B------:R-:W-:Y:S04]  /*6ef40*/  LDS.U8 R4, [R27+UR5+0x400] ;  /* 0x000400051b047984 */ /* 0x000fe80008000000 */
[----:B0-----:R-:W-:Y:S04]  /*6ef50*/  STL [R1+0x37bc], R0 ;  /* 0x0037bc0001007387 */ /* 0x001fe80000100800 */
[----:B------:R-:W0:Y:S04]  /*6ef60*/  LDS.U8 R0, [R27+UR5+0x240] ;  /* 0x000240051b007984 */ /* 0x000e280008000000 */
[----:B--2---:R-:W-:Y:S04]  /*6ef70*/  STL [R1+0x34], R2 ;  /* 0x0000340201007387 */ /* 0x004fe80000100800 */
[----:B------:R-:W1:Y:S04]  /*6ef80*/  LDS.U8 R2, [R27+UR5+0x260] ;  /* 0x000260051b027984 */ /* 0x000e680008000000 */
[----:B0-----:R-:W-:Y:S04]  /*6ef90*/  STL [R1+0x43c], R0 ;  /* 0x00043c0001007387 */ /* 0x001fe80000100800 */
[----:B------:R-:W0:Y:S04]  /*6efa0*/  LDS.U8 R0, [R27+UR5+0x420] ;  /* 0x000420051b007984 */ /* 0x000e280008000000 */
[----:B-1----:R-:W-:Y:S04]  /*6efb0*/  STL [R1+0x438], R2 ;  /* 0x0004380201007387 */ /* 0x002fe80000100800 */
        /* <DEDUP_REMOVED lines=108> */
[----:B------:R-:W1:Y:S04]  /*6f680*/  LDS.U8 R2, [R28+UR5] ;  /* 0x000000051c027984 */ /* 0x000e680008000000 */
        /* <DEDUP_REMOVED lines=127> */
[----:B------:R-:W2:Y:S04]  /*6fe80*/  LDS.U8 R4, [R29+UR5] ;  /* 0x000000051d047984 */ /* 0x000ea80008000000 */
        /* <DEDUP_REMOVED lines=83> */
[----:B------:R-:W2:Y:S04]  /*703c0*/  LDL.LU R22, [R1+0x12dc] ;  /* 0x0012dc0001167983 */ /* 0x000ea80000300800 */
[----:B------:R-:W-:Y:S04]  /*703d0*/  LDS.U8 R4, [R29+UR5+0x1460] ;  /* 0x001460051d047984 */ /* 0x000fe80008000000 */
[----:B0-----:R-:W-:Y:S04]  /*703e0*/  STL [R1+0x1454], R0 ;  /* 0x0014540001007387 */ /* 0x001fe80000100800 */
[----:B------:R-:W0:Y:S04]  /*703f0*/  LDS.U8 R0, [R29+UR5+0x1440] ;  /* 0x001440051d007984 */ /* 0x000e280008000000 */
[----:B-1----:R-:W-:Y:S04]  /*70400*/  STL [R1+0x1450], R2 ;  /* 0x0014500201007387 */ /* 0x002fe80000100800 */
[----:B------:R-:W1:Y:S04]  /*70410*/  LDS.U8 R2, [R29+UR5+0x1600] ;  /* 0x001600051d027984 */ /* 0x000e680008000000 */
[----:B0-----:R-:W-:Y:S04]  /*70420*/  STL [R1+0x3694], R0 ;  /* 0x0036940001007387 */ /* 0x001fe80000100800 */
[----:B------:R-:W0:Y:S04]  /*70430*/  LDS.U8 R0, [R29+UR5+0x1620] ;  /* 0x001620051d007984 */ /* 0x000e280008000000 */
[----:B------:R-:W-:Y:S04]  /*70440*/  STL [R1+0x3690], R4 ;  /* 0x0036900401007387 */ /* 0x000fe80000100800 */
[----:B------:R-:W3:Y:S04]  /*70450*/  LDL.LU R16, [R1+0x12d8] ;  /* 0x0012d80001107983 */ /* 0x000ee80000300800 */
[----:B------:R-:W4:Y:S04]  /*70460*/  LDS.U8 R4, [R29+UR5+0x1640] ;  /* 0x001640051d047984 */ /* 0x000f280008000000 */
[----:B-1----:R-:W-:Y:S04]  /*70470*/  STL [R1+0x1464], R2 ;  /* 0x0014640201007387 */ /* 0x002fe80000100800 */
[----:B------:R-:W5:Y:S04]  /*70480*/  LDL.LU R26, [R1+0x1284] ;  /* 0x00128400011a7983 */ /* 0x000f680000300800 */
[----:B------:R-:W1:Y:S04]  /*70490*/  LDS.U8 R2, [R29+UR5+0x1660] ;  /* 0x001660051d027984 */ /* 0x000e680008000000 */
[----:B0-----:R-:W-:Y:S04]  /*704a0*/  STL [R1+0x1460], R0 ;  /* 0x0014600001007387 */ /* 0x001fe80000100800 */
[----:B------:R-:W0:Y:S04]  /*704b0*/  LDS.U8 R0, [R29+UR5+0x1800] ;  /* 0x001800051d007984 */ /* 0x000e280008000000 */
[----:B----4-:R4:W-:Y:S04]  /*704c0*/  STL [R1+0x36a4], R4 ;  /* 0x0036a40401007387 */ /* 0x0109e80000100800 */
[----:B----4-:R-:W4:Y:S04]  /*704d0*/  LDL.LU R4, [R1+0x1278] ;  /* 0x0012780001047983 */ /* 0x010f280000300800 */
[----:B-1----:R1:W-:Y:S04]  /*704e0*/  STL [R1+0x36a0], R2 ;  /* 0x0036a00201007387 */ /* 0x0023e80000100800 */
[----:B-1----:R-:W4:Y:S04]  /*704f0*/  LDL.LU R2, [R1+0x123c] ;  /* 0x00123c0001027983 */ /* 0x002f280000300800 */
[----:B0-----:R-:W-:Y:S04]  /*70500*/  STL [R1+0x36d4], R0 ;  /* 0x0036d40001007387 */ /* 0x001fe80000100800 */
[----:B------:R-:W0:Y:S04]  /*70510*/  LDS.U8 R0, [R29+UR5+0x1840] ;  /* 0x001840051d007984 */ /* 0x000e280008000000 */
[----:B------:R-:W-:Y:S04]  /*70520*/  STL [R1+0x36d0], R5 ;  /* 0x0036d00501007387 */ /* 0x000fe80000100800 */
[----:B------:R-:W1:Y:S04]  /*70530*/  LDS.U8 R5, [R29+UR5+0x1a00] ;  /* 0x001a00051d057984 */ /* 0x000e680008000000 */
[----:B0-----:R-:W-:Y:S04]  /*70540*/  STL [R1+0x3714], R0 ;  /* 0x0037140001007387 */ /* 0x001fe80000100800 */
[----:B------:R-:W0:Y:S04]  /*70550*/  LDS.U8 R0, [R29+UR5+0x1a20] ;  /* 0x001a20051d007984 */ /* 0x000e280008000000 */
[----:B------:R1:W-:Y:S04]  /*70560*/  STL [R1+0x3710], R6 ;  /* 0x0037100601007387 */ /* 0x0003e80000100800 */
[----:B-1----:R-:W4:Y:S04]  /*70570*/  LDL.LU R6, [R1+0x1238] ;  /* 0x0012380001067983 */ /* 0x002f280000300800 */
[----:B------:R-:W-:Y:S04]  /*70580*/  STL [R1+0x36e4], R5 ;  /* 0x0036e40501007387 */ /* 0x000fe80000100800 */
[----:B------:R-:W4:Y:S04]  /*70590*/  LDL.LU R18, [R1+0x11fc] ;  /* 0x0011fc0001127983 */ /* 0x000f280000300800 */
[----:B------:R-:W-:Y:S04]  /*705a0*/  LDS.U8 R5, [R29+UR5+0x1c00] ;  /* 0x001c00051d057984 */ /* 0x000fe80008000000 */
[----:B0-----:R-:W-:Y:S04]  /*705b0*/  STL [R1+0x36e0], R0 ;  /* 0x0036e00001007387 */ /* 0x001fe80000100800 */
[----:B------:R-:W0:Y:S04]  /*705c0*/  LDS.U8 R0, [R29+UR5+0x1a60] ;  /* 0x001a60051d007984 */ /* 0x000e280008000000 */
[----:B------:R-:W-:Y:S04]  /*705d0*/  STL [R1+0x3724], R10 ;  /* 0x0037240a01007387 */ /* 0x000fe80000100800 */
[----:B------:R-:W4:Y:S04]  /*705e0*/  LDL.LU R20, [R1+0x11f8] ;  /* 0x0011f80001147983 */ /* 0x000f280000300800 */
[----:B------:R-:W-:Y:S04]  /*705f0*/  LDS.U8 R10, [R29+UR5+0x1c40] ;  /* 0x001c40051d0a7984 */ /* 0x000fe80008000000 */
[----:B0-----:R-:W-:Y:S04]  /*70600*/  STL [R1+0x3720], R0 ;  /* 0x0037200001007387 */ /* 0x001fe80000100800 */
[----:B------:R-:W0:Y:S04]  /*70610*/  LDS.U8 R0, [R29+UR5+0x1c20] ;  /* 0x001c20051d007984 */ /* 0x000e280008000000 */
[----:B------:R-:W-:Y:S04]  /*70620*/  STL [R1+0x3754], R5 ;  /* 0x0037540501007387 */ /* 0x000fe80000100800 */
[----:B------:R-:W1:Y:S04]  /*70630*/  LDS.U8 R5, [R29+UR5+0x1c60] ;  /* 0x001c60051d057984 */ /* 0x000e680008000000 */
[----:B0-----:R-:W-:Y:S04]  /*70640*/  STL [R1+0x3750], R0 ;  /* 0x0037500001007387 */ /* 0x001fe80000100800 */
[----:B------:R-:W0:Y:S04]  /*70650*/  LDS.U8 R0, [R29+UR5+0x1e00] ;  /* 0x001e00051d007984 */ /* 0x000e280008000000 */
[----:B------:R-:W-:Y:S04]  /*70660*/  STL [R1+0x379c], R10 ;  /* 0x00379c0a01007387 */ /* 0x000fe80000100800 */
[----:B------:R-:W2:Y:S04]  /*70670*/  LDS.U8 R10, [R29+UR5+0x1e20] ;  /* 0x001e20051d0a7984 */ /* 0x000ea80008000000 */
[----:B-1----:R-:W-:Y:S04]  /*70680*/  STL [R1+0x3798], R5 ;  /* 0x0037980501007387 */ /* 0x002fe80000100800 */
[----:B------:R-:W1:Y:S01]  /*70690*/  LDS.U8 R5, [R29+UR5+0x1e40] ;  /* 0x001e40051d057984 */ /* 0x000e620008000000 */
[----:B------:R-:W2:Y:S03]  /*706a0*/  S2R R3, SR_TID.X ;  /* 0x0000000000037919 */ /* 0x000ea60000002100 */
[----:B0-----:R-:W-:Y:S04]  /*706b0*/  STL [R1+0x3764], R0 ;  /* 0x0037640001007387 */ /* 0x001fe80000100800 */
[----:B------:R-:W0:Y:S01]  /*706c0*/  LDS.U8 R0, [R29+UR5+0x1e60] ;  /* 0x001e60051d007984 */ /* 0x000e220008000000 */
[----:B------:R-:W-:Y:S01]  /*706d0*/  BAR.SYNC.DEFER_BLOCKING 0x0 ;  /* 0x0000000000007b1d */ /* 0x000fe20000010000 */
[----:B--2---:R-:W-:-:S05]  /*706e0*/  LOP3.LUT R3, R3, 0x7f, RZ, 0xc0, !PT ;  /* 0x0000007f03037812 */ /* 0x004fca00078ec0ff */
[----:B------:R-:W-:Y:S04]  /*706f0*/  STL [R1+0x3760], R10 ;  /* 0x0037600a01007387 */ /* 0x000fe80000100800 */
[----:B-1----:R1:W-:Y:S04]  /*70700*/  STL [R1+0x37a4], R5 ;  /* 0x0037a40501007387 */ /* 0x0023e80000100800 */
[----:B------:R2:W-:Y:S04]  /*70710*/  STS.U8 [R3+UR5], R22 ;  /* 0x0000001603007988 */ /* 0x0005e80008000005 */
[----:B0-----:R-:W-:Y:S04]  /*70720*/  STL [R1+0x3794], R0 ;  /* 0x0037940001007387 */ /* 0x001fe80000100800 */
[----:B------:R-:W4:Y:S04]  /*70730*/  LDL.LU R29, [R1+0x11bc] ;  /* 0x0011bc00011d7983 */ /* 0x000f280000300800 */
[----:B------:R-:W4:Y:S04]  /*70740*/  LDL.LU R28, [R1+0x11b8] ;  /* 0x0011b800011c7983 */ /* 0x000f280000300800 */
[----:B-1----:R-:W4:Y:S04]  /*70750*/  LDL.LU R5, [R1+0x117c] ;  /* 0x00117c0001057983 */ /* 0x002f280000300800 */
[----:B--2---:R-:W2:Y:S04]  /*70760*/  LDL.LU R22, [R1+0x1178] ;  /* 0x0011780001167983 */ /* 0x004ea80000300800 */
[----:B---3--:R0:W-:Y:S04]  /*70770*/  STS.U8 [R3+UR5+0x80], R16 ;  /* 0x0000801003007988 */ /* 0x0081e80008000005 */
[----:B------:R-:W3:Y:S04]  /*70780*/  LDL.LU R27, [R1+0x113c] ;  /* 0x00113c00011b7983 */ /* 0x000ee80000300800 */
[----:B-----5:R1:W-:Y:S04]  /*70790*/  STS.U8 [R3+UR5+0x800], R26 ;  /* 0x0008001a03007988 */ /* 0x0203e80008000005 */
[----:B0-----:R-:W5:Y:S04]  /*707a0*/  LDL.LU R16, [R1+0x1138] ;  /* 0x0011380001107983 */ /* 0x001f680000300800 */
[----:B-1----:R-:W3:Y:S04]  /*707b0*/  LDL.LU R26, [R1+0x10fc] ;  /* 0x0010fc00011a7983 */ /* 0x002ee80000300800 */
[----:B------:R-:W3:Y:S04]  /*707c0*/  LDL.LU R0, [R1+0x10f8] ;  /* 0x0010f80001007983 */ /* 0x000ee80000300800 */
[----:B------:R-:W3:Y:S04]  /*707d0*/  LDL.LU R14, [R1+0x10bc] ;  /* 0x0010bc00010e7983 */ /* 0x000ee80000300800 */
[----:B------:R-:W3:Y:S04]  /*707e0*/  LDL.LU R15, [R1+0x10b8] ;  /* 0x0010b800010f7983 */ /* 0x000ee80000300800 */
[----:B----4-:R0:W-:Y:S04]  /*707f0*/  STS.U8 [R3+UR5+0x880], R4 ;  /* 0x0008800403007988 */ /* 0x0101e80008000005 */
[----:B0-----:R-:W4:Y:S04]  /*70800*/  LDL.LU R4, [R1+0x107c] ;  /* 0x00107c0001047983 */ /* 0x001f280000300800 */
[----:B------:R0:W-:Y:S04]  /*70810*/  STS.U8 [R3+UR5+0x1000], R2 ;  /* 0x0010000203007988 */ /* 0x0001e80008000005 */
[----:B0-----:R-:W4:Y:S04]  /*70820*/  LDL.LU R2, [R1+0x1078] ;  /* 0x0010780001027983 */ /* 0x001f280000300800 */
[----:B------:R-:W4:Y:S04]  /*70830*/  LDL.LU R25, [R1+0x103c] ;  /* 0x00103c0001197983 */ /* 0x000f280000300800 */
[----:B------:R-:W4:Y:S04]  /*70840*/  LDL.LU R24, [R1+0x1034] ;  /* 0x0010340001187983 */ /* 0x000f280000300800 */
[----:B------:R0:W-:Y:S04]  /*70850*/  STS.U8 [R3+UR5+0x1800], R18 ;  /* 0x0018001203007988 */ /* 0x0001e80008000005 */
[----:B0-----:R-:W4:Y:S04]  /*70860*/  LDL.LU R18, [R1+0xfdc] ;  /* 0x000fdc0001127983 */ /* 0x001f280000300800 */
[----:B------:R-:W4:Y:S04]  /*70870*/  LDL.LU R23, [R1+0xfd8] ;  /* 0x000fd80001177983 */ /* 0x000f280000300800 */
[----:B------:R-:W4:Y:S04]  /*70880*/  LDL.LU R21, [R1+0xf9c] ;  /* 0x000f9c0001157983 */ /* 0x000f280000300800 */
[----:B------:R-:W4:Y:S04]  /*70890*/  LDL.LU R19, [R1+0xf98] ;  /* 0x000f980001137983 */ /* 0x000f280000300800 */
[----:B------:R-:W4:Y:S04]  /*708a0*/  LDL.LU R17, [R1+0xf5c] ;  /* 0x000f5c0001117983 */ /* 0x000f280000300800 */
[----:B------:R-:W4:Y:S04]  /*708b0*/  LDL.LU R12, [R1+0xf58] ;  /* 0x000f5800010c7983 */ /* 0x000f280000300800 */
[----:B------:R-:W4:Y:S04]  /*708c0*/  LDL.LU R11, [R1+0xf1c] ;  /* 0x000f1c00010b7983 */ /* 0x000f280000300800 */
[----:B------:R0:W-:Y:S04]  /*708d0*/  STS.U8 [R3+UR5+0x1080], R6 ;  /* 0x0010800603007988 */ /* 0x0001e80008000005 */
[----:B------:R-:W4:Y:S04]  /*708e0*/  LDL.LU R10, [R1+0xf18] ;  /* 0x000f1800010a7983 */ /* 0x000f280000300800 */
[----:B0-----:R-:W4:Y:S04]  /*708f0*/  LDL.LU R6, [R1+0xedc] ;  /* 0x000edc0001067983 */ /* 0x001f280000300800 */
[----:B------:R0:W-:Y:S04]  /*70900*/  STS.U8 [R3+UR5+0x1880], R20 ;  /* 0x0018801403007988 */ /* 0x0001e80008000005 */
[----:B0-----:R-:W4:Y:S04]  /*70910*/  LDL.LU R20, [R1+0xed8] ;  /* 0x000ed80001147983 */ /* 0x001f280000300800 */
[----:B------:R0:W-:Y:S04]  /*70920*/  STS.U8 [R3+UR5+0x2800], R5 ;  /* 0x0028000503007988 */ /* 0x0001e80008000005 */
[----:B--2---:R1:W-:Y:S04]  /*70930*/  STS.U8 [R3+UR5+0x2880], R22 ;  /* 0x0028801603007988 */ /* 0x0043e80008000005 */
[----:B0-----:R-:W2:Y:S04]  /*70940*/  LDL.LU R5, [R1+0xe9c] ;  /* 0x000e9c0001057983 */ /* 0x001ea80000300800 */
[----:B-1----:R-:W2:Y:S04]  /*70950*/  LDL.LU R22, [R1+0xe98] ;  /* 0x000e980001167983 */ /* 0x002ea80000300800 */
[----:B-----5:R0:W-:Y:S04]  /*70960*/  STS.U8 [R3+UR5+0x3080], R16 ;  /* 0x0030801003007988 */ /* 0x0201e80008000005 */
[----:B---3--:R1:W-:Y:S04]  /*70970*/  STS.U8 [R3+UR5+0x3800], R26 ;  /* 0x0038001a03007988 */ /* 0x0083e80008000005 */
[----:B0-----:R-:W3:Y:S04]  /*70980*/  LDL.LU R16, [R1+0xe3c] ;  /* 0x000e3c0001107983 */ /* 0x001ee80000300800 */
[----:B-1----:R-:W5:Y:S04]  /*70990*/  LDL.LU R26, [R1+0xe38] ;  /* 0x000e3800011a7983 */ /* 0x002f680000300800 */
[----:B----4-:R0:W-:Y:S04]  /*709a0*/  STS.U8 [R3+UR5+0x4800], R4 ;  /* 0x0048000403007988 */ /* 0x0101e80008000005 */
[----:B0-----:R-:W4:Y:S04]  /*709b0*/  LDL.LU R4, [R1+0xdfc] ;  /* 0x000dfc0001047983 */ /* 0x001f280000300800 */
[----:B------:R0:W-:Y:S04]  /*709c0*/  STS.U8 [R3+UR5+0x4880], R2 ;  /* 0x0048800203007988 */ /* 0x0001e80008000005 */
[----:B0-----:R-:W4:Y:S04]  /*709d0*/  LDL.LU R2, [R1+0xdf8] ;  /* 0x000df80001027983 */ /* 0x001f280000300800 */
[----:B------:R-:W-:Y:S04]  /*709e0*/  STS.U8 [R3+UR5+0x2000], R29 ;  /* 0x0020001d03007988 */ /* 0x000fe80008000005 */
[----:B------:R-:W-:Y:S04]  /*709f0*/  STS.U8 [R3+UR5+0x2080], R28 ;  /* 0x0020801c03007988 */ /* 0x000fe80008000005 */
[----:B------:R-:W-:Y:S04]  /*70a00*/  STS.U8 [R3+UR5+0x3000], R27 ;  /* 0x0030001b03007988 */ /* 0x000fe80008000005 */
[----:B------:R-:W-:Y:S04]  /*70a10*/  STS.U8 [R3+UR5+0x3880], R0 ;  /* 0x0038800003007988 */ /* 0x000fe80008000005 */
[----:B------:R0:W-:Y:S04]  /*70a20*/  STS.U8 [R3+UR5+0x5800], R18 ;  /* 0x0058001203007988 */ /* 0x0001e80008000005 */
[----:B0-----:R-:W4:Y:S04]  /*70a30*/  LDL.LU R18, [R1+0xdbc] ;  /* 0x000dbc0001127983 */ /* 0x001f280000300800 */
[----:B------:R-:W4:Y:S04]  /*70a40*/  LDL.LU R29, [R1+0xdb8] ;  /* 0x000db800011d7983 */ /* 0x000f280000300800 */
[----:B------:R-:W4:Y:S04]  /*70a50*/  LDL.LU R28, [R1+0xd7c] ;  /* 0x000d7c00011c7983 */ /* 0x000f280000300800 */
[----:B------:R0:W-:Y:S04]  /*70a60*/  STS.U8 [R3+UR5+0x7800], R6 ;  /* 0x0078000603007988 */ /* 0x0001e80008000005 */
[----:B0-----:R-:W4:Y:S04]  /*70a70*/  LDL.LU R6, [R1+0xd78] ;  /* 0x000d780001067983 */ /* 0x001f280000300800 */
[----:B------:R0:W-:Y:S04]  /*70a80*/  STS.U8 [R3+UR5+0x7880], R20 ;  /* 0x0078801403007988 */ /* 0x0001e80008000005 */
[----:B0-----:R-:W4:Y:S04]  /*70a90*/  LDL.LU R20, [R1+0xd3c] ;  /* 0x000d3c0001147983 */ /* 0x001f280000300800 */
[----:B------:R-:W4:Y:S04]  /*70aa0*/  LDL.LU R27, [R1+0xd38] ;  /* 0x000d3800011b7983 */ /* 0x000f280000300800 */
[----:B------:R-:W-:Y:S04]  /*70ab0*/  STS.U8 [R3+UR5+0x4000], R14 ;  /* 0x0040000e03007988 */ /* 0x000fe80008000005 */
[----:B------:R-:W-:Y:S04]  /*70ac0*/  STS.U8 [R3+UR5+0x4080], R15 ;  /* 0x0040800f03007988 */ /* 0x000fe80008000005 */
[----:B--2---:R0:W-:Y:S04]  /*70ad0*/  STS.U8 [R3+UR5+0x8000], R5 ;  /* 0x0080000503007988 */ /* 0x0041e80008000005 */
[----:B------:R1:W-:Y:S04]  /*70ae0*/  STS.U8 [R3+UR5+0x8080], R22 ;  /* 0x0080801603007988 */ /* 0x0003e80008000005 */
[----:B0-----:R-:W2:Y:S04]  /*70af0*/  LDL.LU R5, [R1+0xcfc] ;  /* 0x000cfc0001057983 */ /* 0x001ea80000300800 */
[----:B-1----:R-:W2:Y:S04]  /*70b00*/  LDL.LU R22, [R1+0xcf8] ;  /* 0x000cf80001167983 */ /* 0x002ea80000300800 */
[----:B------:R-:W2:Y:S04]  /*70b10*/  LDL.LU R0, [R1+0xc9c] ;  /* 0x000c9c0001007983 */ /* 0x000ea80000300800 */
[----:B------:R-:W2:Y:S04]  /*70b20*/  LDL.LU R14, [R1+0xc98] ;  /* 0x000c9800010e7983 */ /* 0x000ea80000300800 */
[----:B---3--:R0:W-:Y:S04]  /*70b30*/  STS.U8 [R3+UR5+0x8800], R16 ;  /* 0x0088001003007988 */ /* 0x0081e80008000005 */
[----:B------:R-:W3:Y:S04]  /*70b40*/  LDL.LU R15, [R1+0xc5c] ;  /* 0x000c5c00010f7983 */ /* 0x000ee80000300800 */
[----:B-----5:R1:W-:Y:S04]  /*70b50*/  STS.U8 [R3+UR5+0x8880], R26 ;  /* 0x0088801a03007988 */ /* 0x0203e80008000005 */
[----:B0-----:R-:W5:Y:S04]  /*70b60*/  LDL.LU R16, [R1+0xc58] ;  /* 0x000c580001107983 */ /* 0x001f680000300800 */
[----:B-1----:R-:W3:Y:S04]  /*70b70*/  LDL.LU R26, [R1+0xc1c] ;  /* 0x000c1c00011a7983 */ /* 0x002ee80000300800 */
[----:B------:R0:W-:Y:S04]  /*70b80*/  STS.U8 [R3+UR5+0x5000], R25 ;  /* 0x0050001903007988 */ /* 0x0001e80008000005 */
[----:B------:R1:W-:Y:S04]  /*70b90*/  STS.U8 [R3+UR5+0x5080], R24 ;  /* 0x0050801803007988 */ /* 0x0003e80008000005 */
[----:B0-----:R-:W3:Y:S04]  /*70ba0*/  LDL.LU R25, [R1+0xc18] ;  /* 0x000c180001197983 */ /* 0x001ee80000300800 */
[----:B-1----:R-:W3:Y:S04]  /*70bb0*/  LDL.LU R24, [R1+0xbdc] ;  /* 0x000bdc0001187983 */ /* 0x002ee80000300800 */
[----:B----4-:R0:W-:Y:S04]  /*70bc0*/  STS.U8 [R3+UR5+0x9080], R2 ;  /* 0x0090800203007988 */ /* 0x0101e80008000005 */
[----:B------:R1:W-:Y:S04]  /*70bd0*/  STS.U8 [R3+UR5+0x5880], R23 ;  /* 0x0058801703007988 */ /* 0x0003e80008000005 */
[----:B0-----:R-:W4:Y:S04]  /*70be0*/  LDL.LU R2, [R1+0xbd8] ;  /* 0x000bd80001027983 */ /* 0x001f280000300800 */
[----:B------:R0:W-:Y:S04]  /*70bf0*/  STS.U8 [R3+UR5+0x6000], R21 ;  /* 0x0060001503007988 */ /* 0x0001e80008000005 */
[----:B-1----:R-:W4:Y:S04]  /*70c00*/  LDL.LU R23, [R1+0xb9c] ;  /* 0x000b9c0001177983 */ /* 0x002f280000300800 */
[----:B------:R1:W-:Y:S04]  /*70c10*/  STS.U8 [R3+UR5+0x6080], R19 ;  /* 0x0060801303007988 */ /* 0x0003e80008000005 */
[----:B------:R0:W-:Y:S04]  /*70c20*/  STS.U8 [R3+UR5+0x6800], R17 ;  /* 0x0068001103007988 */ /* 0x0001e80008000005 */
[----:B------:R0:W-:Y:S04]  /*70c30*/  STS.U8 [R3+UR5+0x6880], R12 ;  /* 0x0068800c03007988 */ /* 0x0001e80008000005 */
[----:B------:R1:W-:Y:S04]  /*70c40*/  STS.U8 [R3+UR5+0x7000], R11 ;  /* 0x0070000b03007988 */ /* 0x0003e80008000005 */
[----:B------:R1:W-:Y:S04]  /*70c50*/  STS.U8 [R3+UR5+0x7080], R10 ;  /* 0x0070800a03007988 */ /* 0x0003e80008000005 */
[----:B0-----:R-:W4:Y:S04]  /*70c60*/  LDL.LU R21, [R1+0xb98] ;  /* 0x000b980001157983 */ /* 0x001f280000300800 */
[----:B-1----:R-:W4:Y:S04]  /*70c70*/  LDL.LU R19, [R1+0xb3c] ;  /* 0x000b3c0001137983 */ /* 0x002f280000300800 */
        /* <DEDUP_REMOVED lines=9> */
[----:B0-----:R-:W4:Y:S04]  /*70d10*/  LDL.LU R6, [R1+0xa78] ;  /* 0x000a780001067983 */ /* 0x001f280000300800 */
[----:B------:R0:W-:Y:S04]  /*70d20*/  STS.U8 [R3+UR5+0xa800], R20 ;  /* 0x00a8001403007988 */ /* 0x0001e80008000005 */
[----:B0-----:R-:W4:Y:S04]  /*70d30*/  LDL.LU R20, [R1+0xa3c] ;  /* 0x000a3c0001147983 */ /* 0x001f280000300800 */
[----:B--2---:R0:W-:Y:S04]  /*70d40*/  STS.U8 [R3+UR5+0xb000], R5 ;  /* 0x00b0000503007988 */ /* 0x0041e80008000005 */
[----:B------:R1:W-:Y:S04]  /*70d50*/  STS.U8 [R3+UR5+0xb080], R22 ;  /* 0x00b0801603007988 */ /* 0x0003e80008000005 */
[----:B0-----:R-:W2:Y:S04]  /*70d60*/  LDL.LU R5, [R1+0xa38] ;  /* 0x000a380001057983 */ /* 0x001ea80000300800 */
[----:B-1----:R-:W2:Y:S04]  /*70d70*/  LDL.LU R22, [R1+0x9fc] ;  /* 0x0009fc0001167983 */ /* 0x002ea80000300800 */
[----:B-----5:R0:W-:Y:S04]  /*70d80*/  STS.U8 [R3+UR5+0xc080], R16 ;  /* 0x00c0801003007988 */ /* 0x0201e80008000005 */
[----:B---3--:R1:W-:Y:S04]  /*70d90*/  STS.U8 [R3+UR5+0xc800], R26 ;  /* 0x00c8001a03007988 */ /* 0x0083e80008000005 */
[----:B0-----:R-:W3:Y:S04]  /*70da0*/  LDL.LU R16, [R1+0x9f8] ;  /* 0x0009f80001107983 */ /* 0x001ee80000300800 */
[----:B-1----:R-:W5:Y:S04]  /*70db0*/  LDL.LU R26, [R1+0x9bc] ;  /* 0x0009bc00011a7983 */ /* 0x002f680000300800 */
[----:B------:R-:W-:Y:S04]  /*70dc0*/  STS.U8 [R3+UR5+0x9880], R29 ;  /* 0x0098801d03007988 */ /* 0x000fe80008000005 */
[----:B------:R-:W-:Y:S04]  /*70dd0*/  STS.U8 [R3+UR5+0xa000], R28 ;  /* 0x00a0001c03007988 */ /* 0x000fe80008000005 */
[----:B----4-:R0:W-:Y:S04]  /*70de0*/  STS.U8 [R3+UR5+0xd080], R2 ;  /* 0x00d0800203007988 */ /* 0x0101e80008000005 */
[----:B0-----:R-:W4:Y:S04]  /*70df0*/  LDL.LU R2, [R1+0x9b0] ;  /* 0x0009b00001027983 */ /* 0x001f280000300800 */
[----:B------:R-:W3:Y:S04]  /*70e00*/  LDL.LU R29, [R1+0x95c] ;  /* 0x00095c00011d7983 */ /* 0x000ee80000300800 */
[----:B------:R-:W3:Y:S04]  /*70e10*/  LDL.LU R28, [R1+0x958] ;  /* 0x00095800011c7983 */ /* 0x000ee80000300800 */
[----:B------:R0:W-:Y:S04]  /*70e20*/  STS.U8 [R3+UR5+0xf080], R4 ;  /* 0x00f0800403007988 */ /* 0x0001e80008000005 */
[----:B0-----:R-:W4:Y:S04]  /*70e30*/  LDL.LU R4, [R1+0x91c] ;  /* 0x00091c0001047983 */ /* 0x001f280000300800 */
        /* <DEDUP_REMOVED lines=16> */
[----:B------:R-:W-:Y:S04]  /*70f40*/  STS.U8 [R3+UR5+0xc880], R25 ;  /* 0x00c8801903007988 */ /* 0x000fe80008000005 */
[----:B------:R-:W-:Y:S04]  /*70f50*/  STS.U8 [R3+UR5+0xd000], R24 ;  /* 0x00d0001803007988 */ /* 0x000fe80008000005 */
[----:B--2---:R0:W-:Y:S04]  /*70f60*/  STS.U8 [R3+UR5+0x10800], R22 ;  /* 0x0108001603007988 */ /* 0x0041e80008000005 */
[----:B0-----:R-:W2:Y:S04]  /*70f70*/  LDL.LU R22, [R1+0x7f8] ;  /* 0x0007f80001167983 */ /* 0x001ea80000300800 */
[----:B------:R-:W2:Y:S04]  /*70f80*/  LDL.LU R25, [R1+0x7bc] ;  /* 0x0007bc0001197983 */ /* 0x000ea80000300800 */
[----:B------:R-:W2:Y:S04]  /*70f90*/  LDL.LU R24, [R1+0x7b8] ;  /* 0x0007b80001187983 */ /* 0x000ea80000300800 */
[----:B-----5:R0:W-:Y:S04]  /*70fa0*/  STS.U8 [R3+UR5+0x11000], R26 ;  /* 0x0110001a03007988 */ /* 0x0201e80008000005 */
[----:B0-----:R-:W5:Y:S04]  /*70fb0*/  LDL.LU R26, [R1+0x77c] ;  /* 0x00077c00011a7983 */ /* 0x001f680000300800 */
[----:B------:R0:W-:Y:S04]  /*70fc0*/  STS.U8 [R3+UR5+0xd800], R23 ;  /* 0x00d8001703007988 */ /* 0x0001e80008000005 */
[----:B------:R1:W-:Y:S04]  /*70fd0*/  STS.U8 [R3+UR5+0xd880], R21 ;  /* 0x00d8801503007988 */ /* 0x0003e80008000005 */
[----:B------:R0:W-:Y:S04]  /*70fe0*/  STS.U8 [R3+UR5+0xe000], R19 ;  /* 0x00e0001303007988 */ /* 0x0001e80008000005 */
[----:B------:R0:W-:Y:S04]  /*70ff0*/  STS.U8 [R3+UR5+0xe080], R17 ;  /* 0x00e0801103007988 */ /* 0x0001e80008000005 */
[----:B------:R1:W-:Y:S04]  /*71000*/  STS.U8 [R3+UR5+0xe800], R12 ;  /* 0x00e8000c03007988 */ /* 0x0003e80008000005 */
[----:B------:R3:W-:Y:S04]  /*71010*/  STS.U8 [R3+UR5+0xf880], R6 ;  /* 0x00f8800603007988 */ /* 0x0007e80008000005 */
[----:B0-----:R-:W5:Y:S04]  /*71020*/  LDL.LU R23, [R1+0x778] ;  /* 0x0007780001177983 */ /* 0x001f680000300800 */
[----:B-1----:R-:W5:Y:S04]  /*71030*/  LDL.LU R21, [R1+0x57c] ;  /* 0x00057c0001157983 */ /* 0x002f680000300800 */
[----:B------:R-:W5:Y:S04]  /*71040*/  LDL.LU R19, [R1+0x578] ;  /* 0x0005780001137983 */ /* 0x000f680000300800 */
[----:B------:R-:W5:Y:S04]  /*71050*/  LDL.LU R17, [R1+0x53c] ;  /* 0x00053c0001117983 */ /* 0x000f680000300800 */
[----:B------:R-:W5:Y:S04]  /*71060*/  LDL.LU R12, [R1+0x538] ;  /* 0x00053800010c7983 */ /* 0x000f680000300800 */
[----:B------:R0:W-:Y:S04]  /*71070*/  STS.U8 [R3+UR5+0x10080], R5 ;  /* 0x0100800503007988 */ /* 0x0001e80008000005 */
[----:B---3--:R-:W3:Y:S04]  /*71080*/  LDL.LU R6, [R1+0x4fc] ;  /* 0x0004fc0001067983 */ /* 0x008ee80000300800 */
[----:B------:R1:W-:Y:S04]  /*71090*/  STS.U8 [R3+UR5+0x10880], R16 ;  /* 0x0108801003007988 */ /* 0x0003e80008000005 */
[----:B----4-:R4:W-:Y:S04]  /*710a0*/  STS.U8 [R3+UR5+0x11080], R2 ;  /* 0x0110800203007988 */ /* 0x0109e80008000005 */
[----:B0-----:R-:W3:Y:S04]  /*710b0*/  LDL.LU R5, [R1+0x4f8] ;  /* 0x0004f80001057983 */ /* 0x001ee80000300800 */
[----:B-1----:R-:W3:Y:S04]  /*710c0*/  LDL.LU R16, [R1+0x4bc] ;  /* 0x0004bc0001107983 */ /* 0x002ee80000300800 */
[----:B----4-:R-:W4:Y:S04]  /*710d0*/  LDL.LU R2, [R1+0x4b8] ;  /* 0x0004b80001027983 */ /* 0x010f280000300800 */
[----:B------:R0:W-:Y:S04]  /*710e0*/  STS.U8 [R3+UR5+0x12000], R4 ;  /* 0x0120000403007988 */ /* 0x0001e80008000005 */
[----:B0-----:R-:W4:Y:S04]  /*710f0*/  LDL.LU R4, [R1+0x47c] ;  /* 0x00047c0001047983 */ /* 0x001f280000300800 */
        /* <DEDUP_REMOVED lines=9> */
[----:B0-----:R-:W2:Y:S04]  /*71190*/  LDL.LU R22, [R1+0x3c8] ;  /* 0x0003c80001167983 */ /* 0x001ea80000300800 */
[----:B-----5:R0:W-:Y:S04]  /*711a0*/  STS.U8 [R3+UR5+0x15000], R26 ;  /* 0x0150001a03007988 */ /* 0x0201e80008000005 */
[----:B0-----:R-:W5:Y:S04]  /*711b0*/  LDL.LU R26, [R1+0x38c] ;  /* 0x00038c00011a7983 */ /* 0x001f680000300800 */
[----:B---3--:R0:W-:Y:S04]  /*711c0*/  STS.U8 [R3+UR5+0x16800], R6 ;  /* 0x0168000603007988 */ /* 0x0081e80008000005 */
[----:B0-----:R-:W3:Y:S04]  /*711d0*/  LDL.LU R6, [R1+0x388] ;  /* 0x0003880001067983 */ /* 0x001ee80000300800 */
[----:B----4-:R0:W-:Y:S04]  /*711e0*/  STS.U8 [R3+UR5+0x17080], R2 ;  /* 0x0170800203007988 */ /* 0x0101e80008000005 */
[----:B------:R1:W-:Y:S04]  /*711f0*/  STS.U8 [R3+UR5+0x16880], R5 ;  /* 0x0168800503007988 */ /* 0x0003e80008000005 */
[----:B0-----:R-:W4:Y:S04]  /*71200*/  LDL.LU R2, [R1+0x34c] ;  /* 0x00034c0001027983 */ /* 0x001f280000300800 */
[----:B-1----:R-:W4:Y:S04]  /*71210*/  LDL.LU R5, [R1+0x348] ;  /* 0x0003480001057983 */ /* 0x002f280000300800 */
[----:B------:R0:W-:Y:S04]  /*71220*/  STS.U8 [R3+UR5+0x17000], R16 ;  /* 0x0170001003007988 */ /* 0x0001e80008000005 */
[----:B------:R1:W-:Y:S04]  /*71230*/  STS.U8 [R3+UR5+0x11800], R29 ;  /* 0x0118001d03007988 */ /* 0x0003e80008000005 */
[----:B0-----:R-:W4:Y:S04]  /*71240*/  LDL.LU R16, [R1+0x30c] ;  /* 0x00030c0001107983 */ /* 0x001f280000300800 */
[----:B-1----:R-:W4:Y:S04]  /*71250*/  LDL.LU R29, [R1+0x308] ;  /* 0x00030800011d7983 */ /* 0x002f280000300800 */
[----:B------:R0:W-:Y:S04]  /*71260*/  STS.U8 [R3+UR5+0x17800], R4 ;  /* 0x0178000403007988 */ /* 0x0001e80008000005 */
[----:B0-----:R-:W4:Y:S04]  /*71270*/  LDL.LU R4, [R1+0x2b4] ;  /* 0x0002b40001047983 */ /* 0x001f280000300800 */
        /* <DEDUP_REMOVED lines=13> */
[----:B------:R1:W-:Y:S04]  /*71350*/  STS.U8 [R3+UR5+0x13880], R15 ;  /* 0x0138800f03007988 */ /* 0x0003e80008000005 */
[----:B0-----:R-:W4:Y:S04]  /*71360*/  LDL.LU R14, [R1+0x1b0] ;  /* 0x0001b000010e7983 */ /* 0x001f280000300800 */
[----:B-1----:R-:W4:Y:S04]  /*71370*/  LDL.LU R15, [R1+0x174] ;  /* 0x00017400010f7983 */ /* 0x002f280000300800 */
[----:B------:R-:W-:Y:S04]  /*71380*/  STS.U8 [R3+UR5+0x14800], R25 ;  /* 0x0148001903007988 */ /* 0x000fe80008000005 */
[----:B------:R-:W-:Y:S04]  /*71390*/  STS.U8 [R3+UR5+0x14880], R24 ;  /* 0x0148801803007988 */ /* 0x000fe80008000005 */
[----:B------:R-:W-:Y:S04]  /*713a0*/  STS.U8 [R3+UR5+0x15080], R23 ;  /* 0x0150801703007988 */ /* 0x000fe80008000005 */
[----:B------:R-:W-:Y:S04]  /*713b0*/  STS.U8 [R3+UR5+0x15800], R21 ;  /* 0x0158001503007988 */ /* 0x000fe80008000005 */
[----:B------:R-:W-:Y:S04]  /*713c0*/  STS.U8 [R3+UR5+0x15880], R19 ;  /* 0x0158801303007988 */ /* 0x000fe80008000005 */
[----:B------:R-:W-:Y:S04]  /*713d0*/  STS.U8 [R3+UR5+0x16000], R17 ;  /* 0x0160001103007988 */ /* 0x000fe80008000005 */
[----:B------:R-:W-:Y:S04]  /*713e0*/  STS.U8 [R3+UR5+0x16080], R12 ;  /* 0x0160800c03007988 */ /* 0x000fe80008000005 */
[----:B------:R-:W-:Y:S04]  /*713f0*/  STS.U8 [R3+UR5+0x18800], R11 ;  /* 0x0188000b03007988 */ /* 0x000fe80008000005 */
[----:B--2---:R0:W-:Y:S04]  /*71400*/  STS.U8 [R3+UR5+0x18880], R22 ;  /* 0x0188801603007988 */ /* 0x0041e80008000005 */
[----:B0-----:R-:W2:Y:S04]  /*71410*/  LDL.LU R22, [R1+0x170] ;  /* 0x0001700001167983 */ /* 0x001ea80000300800 */
[----:B------:R-:W2:Y:S04]  /*71420*/  LDL.LU R25, [R1+0xd4] ;  /* 0x0000d40001197983 */ /* 0x000ea80000300800 */
[----:B------:R-:W2:Y:S04]  /*71430*/  LDL.LU R24, [R1+0xd0] ;  /* 0x0000d00001187983 */ /* 0x000ea80000300800 */
[----:B------:R-:W2:Y:S04]  /*71440*/  LDL.LU R23, [R1+0x94] ;  /* 0x0000940001177983 */ /* 0x000ea80000300800 */
[----:B------:R-:W2:Y:S04]  /*71450*/  LDL.LU R21, [R1+0x90] ;  /* 0x0000900001157983 */ /* 0x000ea80000300800 */
[----:B------:R-:W2:Y:S04]  /*71460*/  LDL.LU R19, [R1+0x50] ;  /* 0x0000500001137983 */ /* 0x000ea80000300800 */
[----:B------:R-:W2:Y:S04]  /*71470*/  LDL.LU R17, [R1+0x30] ;  /* 0x0000300001117983 */ /* 0x000ea80000300800 */
[----:B------:R-:W2:Y:S04]  /*71480*/  LDL.LU R12, [R1+0x24] ;  /* 0x00002400010c7983 */ /* 0x000ea80000300800 */
[----:B-----5:R0:W-:Y:S04]  /*71490*/  STS.U8 [R3+UR5+0x19000], R26 ;  /* 0x0190001a03007988 */ /* 0x0201e80008000005 */
[----:B------:R-:W5:Y:S04]  /*714a0*/  LDL.LU R11, [R1+0x20] ;  /* 0x00002000010b7983 */ /* 0x000f680000300800 */
[----:B0-----:R-:W5:Y:S04]  /*714b0*/  LDL.LU R26, [R1+0x14] ;  /* 0x00001400011a7983 */ /* 0x001f680000300800 */
[----:B---3--:R0:W-:Y:S04]  /*714c0*/  STS.U8 [R3+UR5+0x19080], R6 ;  /* 0x0190800603007988 */ /* 0x0081e80008000005 */
[----:B0-----:R-:W3:Y:S04]  /*714d0*/  LDL.LU R6, [R1+0x3840] ;  /* 0x0038400001067983 */ /* 0x001ee80000300800 */
[----:B----4-:R0:W-:Y:S04]  /*714e0*/  STS.U8 [R3+UR5+0x19800], R2 ;  /* 0x0198000203007988 */ /* 0x0101e80008000005 */
[----:B------:R1:W-:Y:S04]  /*714f0*/  STS.U8 [R3+UR5+0x19880], R5 ;  /* 0x0198800503007988 */ /* 0x0003e80008000005 */
[----:B0-----:R-:W4:Y:S04]  /*71500*/  LDL.LU R2, [R1+0x383c] ;  /* 0x00383c0001027983 */ /* 0x001f280000300800 */
[----:B-1----:R-:W3:Y:S04]  /*71510*/  LDL.LU R5, [R1+0x12d4] ;  /* 0x0012d40001057983 */ /* 0x002ee80000300800 */
[----:B------:R0:W-:Y:S04]  /*71520*/  STS.U8 [R3+UR5+0x1a000], R16 ;  /* 0x01a0001003007988 */ /* 0x0001e80008000005 */
[----:B0-----:R-:W3:Y:S04]  /*71530*/  LDL.LU R16, [R1+0x12d0] ;  /* 0x0012d00001107983 */ /* 0x001ee80000300800 */
        /* <DEDUP_REMOVED lines=8> */
[----:B--2---:R0:W-:Y:S04]  /*715c0*/  STS.U8 [R3+UR5+0x1c880], R22 ;  /* 0x01c8801603007988 */ /* 0x0041e80008000005 */
[----:B0-----:R-:W2:Y:S04]  /*715d0*/  LDL.LU R22, [R1+0x11f4] ;  /* 0x0011f40001167983 */ /* 0x001ea80000300800 */
[----:B-----5:R0:W-:Y:S04]  /*715e0*/  STS.U8 [R3+UR5+0x1f000], R26 ;  /* 0x01f0001a03007988 */ /* 0x0201e80008000005 */
[----:B0-----:R-:W5:Y:S04]  /*715f0*/  LDL.LU R26, [R1+0x11f0] ;  /* 0x0011f000011a7983 */ /* 0x001f680000300800 */
[----:B------:R-:W-:Y:S04]  /*71600*/  STS.U8 [R3+UR5+0x1a080], R29 ;  /* 0x01a0801d03007988 */ /* 0x000fe80008000005 */
[----:B------:R-:W-:Y:S04]  /*71610*/  STS.U8 [R3+UR5+0x1b000], R28 ;  /* 0x01b0001c03007988 */ /* 0x000fe80008000005 */
[----:B------:R-:W-:Y:S04]  /*71620*/  STS.U8 [R3+UR5+0x1b080], R27 ;  /* 0x01b0801b03007988 */ /* 0x000fe80008000005 */
[----:B------:R-:W-:Y:S04]  /*71630*/  STS.U8 [R3+UR5+0x1b800], R0 ;  /* 0x01b8000003007988 */ /* 0x000fe80008000005 */
[----:B------:R-:W-:Y:S04]  /*71640*/  STS.U8 [R3+UR5+0x1c080], R14 ;  /* 0x01c0800e03007988 */ /* 0x000fe80008000005 */
[----:B------:R-:W-:Y:S04]  /*71650*/  STS.U8 [R3+UR5+0x1c800], R15 ;  /* 0x01c8000f03007988 */ /* 0x000fe80008000005 */
[----:B------:R-:W-:Y:S04]  /*71660*/  STS.U8 [R3+UR5+0x1d000], R25 ;  /* 0x01d0001903007988 */ /* 0x000fe80008000005 */
[----:B----4-:R0:W-:Y:S04]  /*71670*/  STS.U8 [R3+UR5+0x1f080], R2 ;  /* 0x01f0800203007988 */ /* 0x0101e80008000005 */
[----:B------:R-:W-:Y:S04]  /*71680*/  STS.U8 [R3+UR5+0x1d080], R24 ;  /* 0x01d0801803007988 */ /* 0x000fe80008000005 */
[----:B------:R-:W-:Y:S04]  /*71690*/  STS.U8 [R3+UR5+0x1d800], R23 ;  /* 0x01d8001703007988 */ /* 0x000fe80008000005 */
[----:B------:R-:W-:Y:S04]  /*716a0*/  STS.U8 [R3+UR5+0x1d880], R21 ;  /* 0x01d8801503007988 */ /* 0x000fe80008000005 */
[----:B------:R-:W-:Y:S04]  /*716b0*/  STS.U8 [R3+UR5+0x1e000], R19 ;  /* 0x01e0001303007988 */ /* 0x000fe80008000005 */
[----:B------:R-:W-:Y:S04]  /*716c0*/  STS.U8 [R3+UR5+0x1e080], R17 ;  /* 0x01e0801103007988 */ /* 0x000fe80008000005 */
[----:B------:R-:W-:Y:S01]  /*716d0*/  STS.U8 [R3+UR5+0x1e800], R12 ;  /* 0x01e8000c03007988 */ /* 0x000fe20008000005 */
[----:B0-----:R-:W-:-:S03]  /*716e0*/  LOP3.LUT R2, R3, 0x10, RZ, 0x3c, !PT ;  /* 0x0000001003027812 */ /* 0x001fc600078e3cff */
[----:B------:R-:W-:Y:S04]  /*716f0*/  STS.U8 [R3+UR5+0x1e880], R11 ;  /* 0x01e8800b03007988 */ /* 0x000fe80008000005 */
[----:B---3--:R-:W-:Y:S04]  /*71700*/  STS.U8 [R3+UR5+0x1f800], R6 ;  /* 0x01f8000603007988 */ /* 0x008fe80008000005 */
[----:B------:R0:W-:Y:S04]  /*71710*/  STS.U8 [R3+UR5+0x1f880], R7 ;  /* 0x01f8800703007988 */ /* 0x0001e80008000005 */
[----:B------:R1:W-:Y:S04]  /*71720*/  STS.U8 [R2+UR5+0x100], R5 ;  /* 0x0001000502007988 */ /* 0x0003e80008000005 */
[----:B------:R3:W-:Y:S04]  /*71730*/  STS.U8 [R2+UR5+0x180], R16 ;  /* 0x0001801002007988 */ /* 0x0007e80008000005 */
[----:B0-----:R-:W4:Y:S04]  /*71740*/  LDL.LU R7, [R1+0x11b4] ;  /* 0x0011b40001077983 */ /* 0x001f280000300800 */
[----:B-1----:R-:W4:Y:S04]  /*71750*/  LDL.LU R5, [R1+0x11b0] ;  /* 0x0011b00001057983 */ /* 0x002f280000300800 */
[----:B---3--:R-:W3:Y:S04]  /*71760*/  LDL.LU R16, [R1+0x1174] ;  /* 0x0011740001107983 */ /* 0x008ee80000300800 */
[----:B------:R-:W3:Y:S04]  /*71770*/  LDL.LU R3, [R1+0x1170] ;  /* 0x0011700001037983 */ /* 0x000ee80000300800 */
[----:B------:R-:W3:Y:S04]  /*71780*/  LDL.LU R6, [R1+0x1134] ;  /* 0x0011340001067983 */ /* 0x000ee80000300800 */
[----:B------:R0:W-:Y:S04]  /*71790*/  STS.U8 [R2+UR5+0x900], R4 ;  /* 0x0009000402007988 */ /* 0x0001e80008000005 */
[----:B------:R-:W3:Y:S04]  /*717a0*/  LDL.LU R29, [R1+0x1130] ;  /* 0x00113000011d7983 */ /* 0x000ee80000300800 */
[----:B0-----:R-:W3:Y:S04]  /*717b0*/  LDL.LU R4, [R1+0x10f4] ;  /* 0x0010f40001047983 */ /* 0x001ee80000300800 */
[----:B------:R0:W-:Y:S04]  /*717c0*/  STS.U8 [R2+UR5+0x980], R18 ;  /* 0x0009801202007988 */ /* 0x0001e80008000005 */
[----:B0-----:R-:W3:Y:S04]  /*717d0*/  LDL.LU R18, [R1+0x10f0] ;  /* 0x0010f00001127983 */ /* 0x001ee80000300800 */
[----:B------:R-:W3:Y:S04]  /*717e0*/  LDL.LU R28, [R1+0x10b4] ;  /* 0x0010b400011c7983 */ /* 0x000ee80000300800 */
[----:B------:R-:W3:Y:S04]  /*717f0*/  LDL.LU R27, [R1+0x10b0] ;  /* 0x0010b000011b7983 */ /* 0x000ee80000300800 */
[----:B------:R0:W-:Y:S04]  /*71800*/  STS.U8 [R2+UR5+0x1180], R20 ;  /* 0x0011801402007988 */ /* 0x0001e80008000005 */
[----:B0-----:R-:W3:Y:S04]  /*71810*/  LDL.LU R20, [R1+0x1074] ;  /* 0x0010740001147983 */ /* 0x001ee80000300800 */
        /* <DEDUP_REMOVED lines=11> */
[----:B------:R-:W-:Y:S04]  /*718d0*/  STS.U8 [R2+UR5+0x1100], R10 ;  /* 0x0011000a02007988 */ /* 0x000fe80008000005 */
[----:B--2---:R0:W-:Y:S04]  /*718e0*/  STS.U8 [R2+UR5+0x1900], R22 ;  /* 0x0019001602007988 */ /* 0x0041e80008000005 */
[----:B0-----:R-:W2:Y:S04]  /*718f0*/  LDL.LU R22, [R1+0xed4] ;  /* 0x000ed40001167983 */ /* 0x001ea80000300800 */
[----:B------:R-:W2:Y:S04]  /*71900*/  LDL.LU R10, [R1+0xed0] ;  /* 0x000ed000010a7983 */ /* 0x000ea80000300800 */
[----:B-----5:R0:W-:Y:S04]  /*71910*/  STS.U8 [R2+UR5+0x1980], R26 ;  /* 0x0019801a02007988 */ /* 0x0201e80008000005 */
[----:B0-----:R-:W5:Y:S04]  /*71920*/  LDL.LU R26, [R1+0xe94] ;  /* 0x000e9400011a7983 */ /* 0x001f680000300800 */
[----:B----4-:R0:W-:Y:S04]  /*71930*/  STS.U8 [R2+UR5+0x2180], R5 ;  /* 0x0021800502007988 */ /* 0x0101e80008000005 */
[----:B---3--:R1:W-:Y:S04]  /*71940*/  STS.U8 [R2+UR5+0x2900], R16 ;  /* 0x0029001002007988 */ /* 0x0083e80008000005 */
[----:B0-----:R-:W3:Y:S04]  /*71950*/  LDL.LU R5, [R1+0xe88] ;  /* 0x000e880001057983 */ /* 0x001ee80000300800 */
[----:B-1----:R-:W4:Y:S04]  /*71960*/  LDL.LU R16, [R1+0xe34] ;  /* 0x000e340001107983 */ /* 0x002f280000300800 */
[----:B------:R0:W-:Y:S04]  /*71970*/  STS.U8 [R2+UR5+0x3900], R4 ;  /* 0x0039000402007988 */ /* 0x0001e80008000005 */
[----:B0-----:R-:W4:Y:S04]  /*71980*/  LDL.LU R4, [R1+0xe30] ;  /* 0x000e300001047983 */ /* 0x001f280000300800 */
[----:B------:R0:W-:Y:S04]  /*71990*/  STS.U8 [R2+UR5+0x3980], R18 ;  /* 0x0039801202007988 */ /* 0x0001e80008000005 */
[----:B0-----:R-:W4:Y:S04]  /*719a0*/  LDL.LU R18, [R1+0xdf4] ;  /* 0x000df40001127983 */ /* 0x001f280000300800 */
[----:B------:R0:W-:Y:S04]  /*719b0*/  STS.U8 [R2+UR5+0x4900], R20 ;  /* 0x0049001402007988 */ /* 0x0001e80008000005 */
[----:B0-----:R-:W4:Y:S04]  /*719c0*/  LDL.LU R20, [R1+0xdf0] ;  /* 0x000df00001147983 */ /* 0x001f280000300800 */
[----:B------:R-:W-:Y:S04]  /*719d0*/  STS.U8 [R2+UR5+0x2100], R7 ;  /* 0x0021000702007988 */ /* 0x000fe80008000005 */
[----:B--2---:R0:W-:Y:S04]  /*719e0*/  STS.U8 [R2+UR5+0x7900], R22 ;  /* 0x0079001602007988 */ /* 0x0041e80008000005 */
[----:B0-----:R-:W2:Y:S04]  /*719f0*/  LDL.LU R22, [R1+0xdb4] ;  /* 0x000db40001167983 */ /* 0x001ea80000300800 */
[----:B------:R0:W-:Y:S04]  /*71a00*/  STS.U8 [R2+UR5+0x7980], R10 ;  /* 0x0079800a02007988 */ /* 0x0001e80008000005 */
[----:B------:R-:W2:Y:S04]  /*71a10*/  LDL.LU R7, [R1+0xdb0] ;  /* 0x000db00001077983 */ /* 0x000ea80000300800 */
[----:B-----5:R1:W-:Y:S04]  /*71a20*/  STS.U8 [R2+UR5+0x8100], R26 ;  /* 0x0081001a02007988 */ /* 0x0203e80008000005 */
[----:B0-----:R-:W5:Y:S04]  /*71a30*/  LDL.LU R10, [R1+0xd74] ;  /* 0x000d7400010a7983 */ /* 0x001f680000300800 */
[----:B-1----:R-:W5:Y:S04]  /*71a40*/  LDL.LU R26, [R1+0xd70] ;  /* 0x000d7000011a7983 */ /* 0x002f680000300800 */
[----:B------:R0:W-:Y:S04]  /*71a50*/  STS.U8 [R2+UR5+0x2980], R3 ;  /* 0x0029800302007988 */ /* 0x0001e80008000005 */
[----:B------:R1:W-:Y:S04]  /*71a60*/  STS.U8 [R2+UR5+0x3100], R6 ;  /* 0x0031000602007988 */ /* 0x0003e80008000005 */
[----:B------:R1:W-:Y:S04]  /*71a70*/  STS.U8 [R2+UR5+0x3180], R29 ;  /* 0x0031801d02007988 */ /* 0x0003e80008000005 */
[----:B0-----:R-:W5:Y:S04]  /*71a80*/  LDL.LU R3, [R1+0xd34] ;  /* 0x000d340001037983 */ /* 0x001f680000300800 */
[----:B-1----:R-:W5:Y:S04]  /*71a90*/  LDL.LU R6, [R1+0xd30] ;  /* 0x000d300001067983 */ /* 0x002f680000300800 */
[----:B------:R-:W5:Y:S04]  /*71aa0*/  LDL.LU R29, [R1+0xcf4] ;  /* 0x000cf400011d7983 */ /* 0x000f680000300800 */
[----:B------:R-:W-:Y:S04]  /*71ab0*/  STS.U8 [R2+UR5+0x4100], R28 ;  /* 0x0041001c02007988 */ /* 0x000fe80008000005 */
[----:B------:R-:W-:Y:S04]  /*71ac0*/  STS.U8 [R2+UR5+0x4180], R27 ;  /* 0x0041801b02007988 */ /* 0x000fe80008000005 */
[----:B---3--:R0:W-:Y:S04]  /*71ad0*/  STS.U8 [R2+UR5+0x8180], R5 ;  /* 0x0081800502007988 */ /* 0x0081e80008000005 */
[----:B----4-:R1:W-:Y:S04]  /*71ae0*/  STS.U8 [R2+UR5+0x8900], R16 ;  /* 0x0089001002007988 */ /* 0x0103e80008000005 */
[----:B0-----:R-:W3:Y:S04]  /*71af0*/  LDL.LU R5, [R1+0xcf0] ;  /* 0x000cf00001057983 */ /* 0x001ee80000300800 */
[----:B-1----:R-:W4:Y:S04]  /*71b00*/  LDL.LU R16, [R1+0xc94] ;  /* 0x000c940001107983 */ /* 0x002f280000300800 */
[----:B------:R-:W4:Y:S04]  /*71b10*/  LDL.LU R28, [R1+0xc90] ;  /* 0x000c9000011c7983 */ /* 0x000f280000300800 */
[----:B------:R-:W4:Y:S04]  /*71b20*/  LDL.LU R27, [R1+0xc54] ;  /* 0x000c5400011b7983 */ /* 0x000f280000300800 */
        /* <DEDUP_REMOVED lines=24> */
[----:B------:R0:W-:Y:S04]  /*71cb0*/  STS.U8 [R2+UR5+0x9180], R20 ;  /* 0x0091801402007988 */ /* 0x0001e80008000005 */
[----:B0-----:R-:W4:Y:S04]  /*71cc0*/  LDL.LU R20, [R1+0xab0] ;  /* 0x000ab00001147983 */ /* 0x001f280000300800 */
[----:B------:R0:W-:Y:S04]  /*71cd0*/  STS.U8 [R2+UR5+0x8980], R4 ;  /* 0x0089800402007988 */ /* 0x0001e80008000005 */
[----:B0-----:R-:W4:Y:S04]  /*71ce0*/  LDL.LU R4, [R1+0xa74] ;  /* 0x000a740001047983 */ /* 0x001f280000300800 */
[----:B--2---:R0:W-:Y:S04]  /*71cf0*/  STS.U8 [R2+UR5+0x9900], R22 ;  /* 0x0099001602007988 */ /* 0x0041e80008000005 */
[----:B0-----:R-:W2:Y:S04]  /*71d00*/  LDL.LU R22, [R1+0xa70] ;  /* 0x000a700001167983 */ /* 0x001ea80000300800 */
[----:B-----5:R0:W-:Y:S04]  /*71d10*/  STS.U8 [R2+UR5+0xa100], R10 ;  /* 0x00a1000a02007988 */ /* 0x0201e80008000005 */
[----:B------:R1:W-:Y:S04]  /*71d20*/  STS.U8 [R2+UR5+0xa180], R26 ;  /* 0x00a1801a02007988 */ /* 0x0003e80008000005 */
[----:B0-----:R-:W5:Y:S04]  /*71d30*/  LDL.LU R10, [R1+0xa34] ;  /* 0x000a3400010a7983 */ /* 0x001f680000300800 */
[----:B-1----:R-:W5:Y:S04]  /*71d40*/  LDL.LU R26, [R1+0xa30] ;  /* 0x000a3000011a7983 */ /* 0x002f680000300800 */
[----:B---3--:R0:W-:Y:S04]  /*71d50*/  STS.U8 [R2+UR5+0xb180], R5 ;  /* 0x00b1800502007988 */ /* 0x0081e80008000005 */
[----:B0-----:R-:W3:Y:S04]  /*71d60*/  LDL.LU R5, [R1+0x9f4] ;  /* 0x0009f40001057983 */ /* 0x001ee80000300800 */
[----:B----4-:R0:W-:Y:S04]  /*71d70*/  STS.U8 [R2+UR5+0xb900], R16 ;  /* 0x00b9001002007988 */ /* 0x0101e80008000005 */
[----:B0-----:R-:W4:Y:S04]  /*71d80*/  LDL.LU R16, [R1+0x9f0] ;  /* 0x0009f00001107983 */ /* 0x001f280000300800 */
[----:B------:R-:W-:Y:S04]  /*71d90*/  STS.U8 [R2+UR5+0x9980], R7 ;  /* 0x0099800702007988 */ /* 0x000fe80008000005 */
[----:B------:R0:W-:Y:S04]  /*71da0*/  STS.U8 [R2+UR5+0xc180], R18 ;  /* 0x00c1801202007988 */ /* 0x0001e80008000005 */
[----:B0-----:R-:W4:Y:S04]  /*71db0*/  LDL.LU R18, [R1+0x9ac] ;  /* 0x0009ac0001127983 */ /* 0x001f280000300800 */
[----:B------:R0:W-:Y:S04]  /*71dc0*/  STS.U8 [R2+UR5+0xf180], R20 ;  /* 0x00f1801402007988 */ /* 0x0001e80008000005 */
[----:B0-----:R-:W4:Y:S04]  /*71dd0*/  LDL.LU R20, [R1+0x99c] ;  /* 0x00099c0001147983 */ /* 0x001f280000300800 */
[----:B------:R0:W-:Y:S04]  /*71de0*/  STS.U8 [R2+UR5+0xf900], R4 ;  /* 0x00f9000402007988 */ /* 0x0001e80008000005 */
[----:B------:R-:W4:Y:S04]  /*71df0*/  LDL.LU R7, [R1+0x954] ;  /* 0x0009540001077983 */ /* 0x000f280000300800 */
[----:B0-----:R-:W4:Y:S04]  /*71e00*/  LDL.LU R4, [R1+0x950] ;  /* 0x0009500001047983 */ /* 0x001f280000300800 */
[----:B------:R-:W-:Y:S04]  /*71e10*/  STS.U8 [R2+UR5+0xa900], R3 ;  /* 0x00a9000302007988 */ /* 0x000fe80008000005 */
[----:B------:R-:W-:Y:S04]  /*71e20*/  STS.U8 [R2+UR5+0xa980], R6 ;  /* 0x00a9800602007988 */ /* 0x000fe80008000005 */
[----:B------:R-:W-:Y:S04]  /*71e30*/  STS.U8 [R2+UR5+0xb100], R29 ;  /* 0x00b1001d02007988 */ /* 0x000fe80008000005 */
[----:B--2---:R0:W-:Y:S04]  /*71e40*/  STS.U8 [R2+UR5+0xf980], R22 ;  /* 0x00f9801602007988 */ /* 0x0041e80008000005 */
[----:B0-----:R-:W2:Y:S04]  /*71e50*/  LDL.LU R22, [R1+0x914] ;  /* 0x0009140001167983 */ /* 0x001ea80000300800 */
[----:B------:R-:W2:Y:S04]  /*71e60*/  LDL.LU R3, [R1+0x910] ;  /* 0x0009100001037983 */ /* 0x000ea80000300800 */
[----:B------:R-:W2:Y:S04]  /*71e70*/  LDL.LU R6, [R1+0x8d4] ;  /* 0x0008d40001067983 */ /* 0x000ea80000300800 */
[----:B-----5:R0:W-:Y:S04]  /*71e80*/  STS.U8 [R2+UR5+0x10100], R10 ;  /* 0x0101000a02007988 */ /* 0x0201e80008000005 */
[----:B------:R-:W5:Y:S04]  /*71e90*/  LDL.LU R29, [R1+0x8d0] ;  /* 0x0008d000011d7983 */ /* 0x000f680000300800 */
[----:B------:R1:W-:Y:S04]  /*71ea0*/  STS.U8 [R2+UR5+0x10180], R26 ;  /* 0x0101801a02007988 */ /* 0x0003e80008000005 */
[----:B0-----:R-:W5:Y:S04]  /*71eb0*/  LDL.LU R10, [R1+0x894] ;  /* 0x00089400010a7983 */ /* 0x001f680000300800 */
[----:B-1----:R-:W5:Y:S04]  /*71ec0*/  LDL.LU R26, [R1+0x890] ;  /* 0x00089000011a7983 */ /* 0x002f680000300800 */
[----:B------:R0:W-:Y:S04]  /*71ed0*/  STS.U8 [R2+UR5+0xb980], R28 ;  /* 0x00b9801c02007988 */ /* 0x0001e80008000005 */
[----:B------:R1:W-:Y:S04]  /*71ee0*/  STS.U8 [R2+UR5+0xc100], R27 ;  /* 0x00c1001b02007988 */ /* 0x0003e80008000005 */
[----:B------:R-:W-:Y:S04]  /*71ef0*/  STS.U8 [R2+UR5+0xc900], R0 ;  /* 0x00c9000002007988 */ /* 0x000fe80008000005 */
[----:B------:R-:W-:Y:S04]  /*71f00*/  STS.U8 [R2+UR5+0xc980], R14 ;  /* 0x00c9800e02007988 */ /* 0x000fe80008000005 */
[----:B------:R-:W-:Y:S04]  /*71f10*/  STS.U8 [R2+UR5+0xd100], R15 ;  /* 0x00d1000f02007988 */ /* 0x000fe80008000005 */
[----:B------:R-:W-:Y:S04]  /*71f20*/  STS.U8 [R2+UR5+0xd180], R25 ;  /* 0x00d1801902007988 */ /* 0x000fe80008000005 */
[----:B0-----:R-:W5:Y:S04]  /*71f30*/  LDL.LU R28, [R1+0x834] ;  /* 0x00083400011c7983 */ /* 0x001f680000300800 */
[----:B-1----:R-:W5:Y:S04]  /*71f40*/  LDL.LU R27, [R1+0x830] ;  /* 0x00083000011b7983 */ /* 0x002f680000300800 */
[----:B------:R-:W-:Y:S04]  /*71f50*/  STS.U8 [R2+UR5+0xd900], R24 ;  /* 0x00d9001802007988 */ /* 0x000fe80008000005 */
[----:B------:R-:W-:Y:S04]  /*71f60*/  STS.U8 [R2+UR5+0xd980], R23 ;  /* 0x00d9801702007988 */ /* 0x000fe80008000005 */
[----:B------:R-:W-:Y:S04]  /*71f70*/  STS.U8 [R2+UR5+0xe100], R21 ;  /* 0x00e1001502007988 */ /* 0x000fe80008000005 */
[----:B------:R-:W-:Y:S04]  /*71f80*/  STS.U8 [R2+UR5+0xe180], R19 ;  /* 0x00e1801302007988 */ /* 0x000fe80008000005 */
[----:B------:R-:W-:Y:S04]  /*71f90*/  STS.U8 [R2+UR5+0xe900], R17 ;  /* 0x00e9001102007988 */ /* 0x000fe80008000005 */
[----:B---3--:R0:W-:Y:S04]  /*71fa0*/  STS.U8 [R2+UR5+0x10900], R5 ;  /* 0x0109000502007988 */ /* 0x0081e80008000005 */
        /* <DEDUP_REMOVED lines=11> */
[----:B------:R0:W-:Y:S04]  /*72060*/  STS.U8 [R2+UR5+0xf100], R11 ;  /* 0x00f1000b02007988 */ /* 0x0001e80008000005 */
[----:B-1----:R-:W3:Y:S04]  /*72070*/  LDL.LU R12, [R1+0x4f4] ;  /* 0x0004f400010c7983 */ /* 0x002ee80000300800 */
[----:B0-----:R-:W3:Y:S04]  /*72080*/  LDL.LU R11, [R1+0x4f0] ;  /* 0x0004f000010b7983 */ /* 0x001ee80000300800 */
[----:B----4-:R-:W-:Y:S04]  /*72090*/  STS.U8 [R2+UR5+0x10980], R16 ;  /* 0x0109801002007988 */ /* 0x010fe80008000005 */
[----:B------:R0:W-:Y:S04]  /*720a0*/  STS.U8 [R2+UR5+0x11100], R18 ;  /* 0x0111001202007988 */ /* 0x0001e80008000005 */
[----:B0-----:R-:W4:Y:S04]  /*720b0*/  LDL.LU R18, [R1+0x4b4] ;  /* 0x0004b40001127983 */ /* 0x001f280000300800 */
[----:B------:R-:W4:Y:S04]  /*720c0*/  LDL.LU R16, [R1+0x4b0] ;  /* 0x0004b00001107983 */ /* 0x000f280000300800 */
[----:B------:R0:W-:Y:S04]  /*720d0*/  STS.U8 [R2+UR5+0x11180], R20 ;  /* 0x0111801402007988 */ /* 0x0001e80008000005 */
[----:B0-----:R-:W4:Y:S04]  /*720e0*/  LDL.LU R20, [R1+0x474] ;  /* 0x0004740001147983 */ /* 0x001f280000300800 */
[----:B------:R-:W-:Y:S04]  /*720f0*/  STS.U8 [R2+UR5+0x11900], R7 ;  /* 0x0119000702007988 */ /* 0x000fe80008000005 */
        /* <DEDUP_REMOVED lines=8> */
[----:B------:R-:W-:Y:S04]  /*72180*/  STS.U8 [R2+UR5+0x12180], R3 ;  /* 0x0121800302007988 */ /* 0x000fe80008000005 */
[----:B---3--:R0:W-:Y:S04]  /*72190*/  STS.U8 [R2+UR5+0x14100], R5 ;  /* 0x0141000502007988 */ /* 0x0081e80008000005 */
[----:B0-----:R-:W3:Y:S04]  /*721a0*/  LDL.LU R5, [R1+0x3c0] ;  /* 0x0003c00001057983 */ /* 0x001ee80000300800 */
[----:B------:R-:W-:Y:S04]  /*721b0*/  STS.U8 [R2+UR5+0x12900], R6 ;  /* 0x0129000602007988 */ /* 0x000fe80008000005 */
[----:B------:R-:W-:Y:S04]  /*721c0*/  STS.U8 [R2+UR5+0x12980], R29 ;  /* 0x0129801d02007988 */ /* 0x000fe80008000005 */
[----:B----4-:R0:W-:Y:S04]  /*721d0*/  STS.U8 [R2+UR5+0x17100], R18 ;  /* 0x0171001202007988 */ /* 0x0101e80008000005 */
[----:B0-----:R-:W4:Y:S04]  /*721e0*/  LDL.LU R18, [R1+0x384] ;  /* 0x0003840001127983 */ /* 0x001f280000300800 */
[----:B------:R0:W-:Y:S04]  /*721f0*/  STS.U8 [R2+UR5+0x17180], R16 ;  /* 0x0171801002007988 */ /* 0x0001e80008000005 */
[----:B------:R-:W4:Y:S04]  /*72200*/  LDL.LU R3, [R1+0x380] ;  /* 0x0003800001037983 */ /* 0x000f280000300800 */
[----:B0-----:R-:W4:Y:S04]  /*72210*/  LDL.LU R16, [R1+0x344] ;  /* 0x0003440001107983 */ /* 0x001f280000300800 */
[----:B------:R0:W-:Y:S04]  /*72220*/  STS.U8 [R2+UR5+0x17900], R20 ;  /* 0x0179001402007988 */ /* 0x0001e80008000005 */
[----:B0-----:R-:W4:Y:S04]  /*72230*/  LDL.LU R20, [R1+0x340] ;  /* 0x0003400001147983 */ /* 0x001f280000300800 */
[----:B------:R-:W4:Y:S04]  /*72240*/  LDL.LU R7, [R1+0x304] ;  /* 0x0003040001077983 */ /* 0x000f280000300800 */
[----:B------:R-:W4:Y:S04]  /*72250*/  LDL.LU R6, [R1+0x300] ;  /* 0x0003000001067983 */ /* 0x000f280000300800 */
[----:B------:R0:W-:Y:S04]  /*72260*/  STS.U8 [R2+UR5+0x17980], R4 ;  /* 0x0179800402007988 */ /* 0x0001e80008000005 */
[----:B------:R-:W4:Y:S04]  /*72270*/  LDL.LU R29, [R1+0x2ac] ;  /* 0x0002ac00011d7983 */ /* 0x000f280000300800 */
[----:B0-----:R-:W4:Y:S04]  /*72280*/  LDL.LU R4, [R1+0x2a8] ;  /* 0x0002a80001047983 */ /* 0x001f280000300800 */
        /* <DEDUP_REMOVED lines=20> */
[----:B------:R-:W5:Y:S04]  /*723d0*/  LDL.LU R23, [R1+0x98] ;  /* 0x0000980001177983 */ /* 0x000f680000300800 */
        /* <DEDUP_REMOVED lines=10> */
[----:B---3--:R0:W-:Y:S04]  /*72480*/  STS.U8 [R2+UR5+0x18980], R5 ;  /* 0x0189800502007988 */ /* 0x0081e80008000005 */
[----:B------:R-:W3:Y:S04]  /*72490*/  LDL.LU R10, [R1+0x18] ;  /* 0x00001800010a7983 */ /* 0x000ee80000300800 */
[----:B0-----:R-:W3:Y:S04]  /*724a0*/  LDL.LU R5, [R1+0x4c] ;  /* 0x00004c0001057983 */ /* 0x001ee80000300800 */
[----:B----4-:R0:W-:Y:S04]  /*724b0*/  STS.U8 [R2+UR5+0x19100], R18 ;  /* 0x0191001202007988 */ /* 0x0101e80008000005 */
        /* <DEDUP_REMOVED lines=11> */
[----:B------:R0:W-:Y:S02]  /*72570*/  STS.U8 [R2+UR5+0x19180], R3 ;  /* 0x0191800302007988 */ /* 0x0001e40008000005 */
[----:B0-----:R-:W0:Y:S02]  /*72580*/  S2R R3, SR_TID.X ;  /* 0x0000000000037919 */ /* 0x001e240000002100 */
[----:B------:R1:W-:Y:S04]  /*72590*/  STS.U8 [R2+UR5+0x1a180], R6 ;  /* 0x01a1800602007988 */ /* 0x0003e80008000005 */
        /* <DEDUP_REMOVED lines=16> */
[----:B---3--:R-:W-:Y:S04]  /*726a0*/  STS.U8 [R2+UR5+0x1e980], R10 ;  /* 0x01e9800a02007988 */ /* 0x008fe80008000005 */
[----:B------:R-:W-:Y:S04]  /*726b0*/  STS.U8 [R2+UR5+0x1f100], R5 ;  /* 0x01f1000502007988 */ /* 0x000fe80008000005 */
[----:B------:R-:W-:Y:S01]  /*726c0*/  STS.U8 [R2+UR5+0x1f900], R8 ;  /* 0x01f9000802007988 */ /* 0x000fe20008000005 */
[----:B0-----:R-:W-:-:S04]  /*726d0*/  LOP3.LUT R3, R3, 0x7f, RZ, 0xc0, !PT ;  /* 0x0000007f03037812 */ /* 0x001fc800078ec0ff */
[----:B-1----:R-:W-:Y:S01]  /*726e0*/  LOP3.LUT R6, R3, 0x20, RZ, 0x3c, !PT ;  /* 0x0000002003067812 */ /* 0x002fe200078e3cff */
[----:B----4-:R0:W-:Y:S04]  /*726f0*/  STS.U8 [R2+UR5+0x1f180], R18 ;  /* 0x01f1801202007988 */ /* 0x0101e80008000005 */
[----:B0-----:R-:W3:Y:S04]  /*72700*/  LDL.LU R18, [R1+0x1228] ;  /* 0x0012280001127983 */ /* 0x001ee80000300800 */
[----:B------:R-:W4:Y:S04]  /*72710*/  LDL.LU R9, [R1+0x11ec] ;  /* 0x0011ec0001097983 */ /* 0x000f280000300800 */
[----:B------:R-:W4:Y:S04]  /*72720*/  LDL.LU R2, [R1+0x11e8] ;  /* 0x0011e80001027983 */ /* 0x000f280000300800 */
[----:B------:R0:W-:Y:S04]  /*72730*/  STS.U8 [R6+UR5+0x200], R16 ;  /* 0x0002001006007988 */ /* 0x0001e80008000005 */
[----:B------:R-:W4:Y:S04]  /*72740*/  LDL.LU R8, [R1+0x11ac] ;  /* 0x0011ac0001087983 */ /* 0x000f280000300800 */
[----:B0-----:R-:W4:Y:S04]  /*72750*/  LDL.LU R16, [R1+0x11a8] ;  /* 0x0011a80001107983 */ /* 0x001f280000300800 */
[----:B------:R0:W-:Y:S04]  /*72760*/  STS.U8 [R6+UR5+0x280], R20 ;  /* 0x0002801406007988 */ /* 0x0001e80008000005 */
[----:B0-----:R-:W4:Y:S04]  /*72770*/  LDL.LU R20, [R1+0x116c] ;  /* 0x00116c0001147983 */ /* 0x001f280000300800 */
[----:B------:R-:W4:Y:S04]  /*72780*/  LDL.LU R3, [R1+0x1168] ;  /* 0x0011680001037983 */ /* 0x000f280000300800 */
[----:B------:R-:W4:Y:S04]  /*72790*/  LDL.LU R7, [R1+0x112c] ;  /* 0x00112c0001077983 */ /* 0x000f280000300800 */
        /* <DEDUP_REMOVED lines=20> */
[----:B------:R0:W-:Y:S04]  /*728e0*/  STS.U8 [R6+UR5+0xa00], R4 ;  /* 0x000a000406007988 */ /* 0x0001e80008000005 */
[----:B0-----:R-:W5:Y:S04]  /*728f0*/  LDL.LU R4, [R1+0xec8] ;  /* 0x000ec80001047983 */ /* 0x001f680000300800 */
[----:B---3--:R0:W-:Y:S04]  /*72900*/  STS.U8 [R6+UR5+0x1280], R18 ;  /* 0x0012801206007988 */ /* 0x0081e80008000005 */
[----:B0-----:R-:W3:Y:S04]  /*72910*/  LDL.LU R18, [R1+0xe84] ;  /* 0x000e840001127983 */ /* 0x001ee80000300800 */
[----:B----4-:R0:W-:Y:S04]  /*72920*/  STS.U8 [R6+UR5+0x2280], R16 ;  /* 0x0022801006007988 */ /* 0x0101e80008000005 */
[----:B0-----:R-:W4:Y:S04]  /*72930*/  LDL.LU R16, [R1+0xe7c] ;  /* 0x000e7c0001107983 */ /* 0x001f280000300800 */
[----:B------:R0:W-:Y:S04]  /*72940*/  STS.U8 [R6+UR5+0x2a00], R20 ;  /* 0x002a001406007988 */ /* 0x0001e80008000005 */
[----:B0-----:R-:W4:Y:S04]  /*72950*/  LDL.LU R20, [R1+0xe2c] ;  /* 0x000e2c0001147983 */ /* 0x001f280000300800 */
[----:B--2---:R0:W-:Y:S04]  /*72960*/  STS.U8 [R6+UR5+0x3280], R22 ;  /* 0x0032801606007988 */ /* 0x0041e80008000005 */
[----:B0-----:R-:W2:Y:S04]  /*72970*/  LDL.LU R22, [R1+0xe28] ;  /* 0x000e280001167983 */ /* 0x001ea80000300800 */
[----:B-----5:R0:W-:Y:S04]  /*72980*/  STS.U8 [R6+UR5+0x7a00], R26 ;  /* 0x007a001a06007988 */ /* 0x0201e80008000005 */
[----:B0-----:R-:W5:Y:S04]  /*72990*/  LDL.LU R26, [R1+0xdec] ;  /* 0x000dec00011a7983 */ /* 0x001f680000300800 */
        /* <DEDUP_REMOVED lines=26> */
[----:B---3--:R0:W-:Y:S04]  /*72b40*/  STS.U8 [R6+UR5+0x8200], R18 ;  /* 0x0082001206007988 */ /* 0x0081e80008000005 */
[----:B0-----:R-:W3:Y:S04]  /*72b50*/  LDL.LU R18, [R1+0xd68] ;  /* 0x000d680001127983 */ /* 0x001ee80000300800 */
[----:B------:R-:W3:Y:S04]  /*72b60*/  LDL.LU R3, [R1+0xd2c] ;  /* 0x000d2c0001037983 */ /* 0x000ee80000300800 */
[----:B------:R-:W3:Y:S04]  /*72b70*/  LDL.LU R7, [R1+0xd28] ;  /* 0x000d280001077983 */ /* 0x000ee80000300800 */
[----:B----4-:R0:W-:Y:S04]  /*72b80*/  STS.U8 [R6+UR5+0x8a00], R20 ;  /* 0x008a001406007988 */ /* 0x0101e80008000005 */
        /* <DEDUP_REMOVED lines=17> */
[----:B------:R-:W-:Y:S04]  /*72ca0*/  STS.U8 [R6+UR5+0x8280], R16 ;  /* 0x0082801006007988 */ /* 0x000fe80008000005 */
[----:B--2---:R0:W-:Y:S04]  /*72cb0*/  STS.U8 [R6+UR5+0x8a80], R22 ;  /* 0x008a801606007988 */ /* 0x0041e80008000005 */
[----:B0-----:R-:W2:Y:S04]  /*72cc0*/  LDL.LU R22, [R1+0xaa8] ;  /* 0x000aa80001167983 */ /* 0x001ea80000300800 */
[----:B------:R-:W2:Y:S04]  /*72cd0*/  LDL.LU R16, [R1+0xa6c] ;  /* 0x000a6c0001107983 */ /* 0x000ea80000300800 */
[----:B-----5:R0:W-:Y:S04]  /*72ce0*/  STS.U8 [R6+UR5+0x9200], R26 ;  /* 0x0092001a06007988 */ /* 0x0201e80008000005 */
[----:B0-----:R-:W5:Y:S04]  /*72cf0*/  LDL.LU R26, [R1+0xa68] ;  /* 0x000a6800011a7983 */ /* 0x001f680000300800 */
[----:B------:R0:W-:Y:S04]  /*72d00*/  STS.U8 [R6+UR5+0xa200], R4 ;  /* 0x00a2000406007988 */ /* 0x0001e80008000005 */
[----:B0-----:R-:W5:Y:S04]  /*72d10*/  LDL.LU R4, [R1+0xa2c] ;  /* 0x000a2c0001047983 */ /* 0x001f680000300800 */
[----:B------:R-:W-:Y:S04]  /*72d20*/  STS.U8 [R6+UR5+0x9280], R9 ;  /* 0x0092800906007988 */ /* 0x000fe80008000005 */
[----:B------:R-:W-:Y:S04]  /*72d30*/  STS.U8 [R6+UR5+0x9a00], R2 ;  /* 0x009a000206007988 */ /* 0x000fe80008000005 */
[----:B------:R-:W-:Y:S04]  /*72d40*/  STS.U8 [R6+UR5+0x9a80], R8 ;  /* 0x009a800806007988 */ /* 0x000fe80008000005 */
[----:B---3--:R0:W-:Y:S04]  /*72d50*/  STS.U8 [R6+UR5+0xa280], R18 ;  /* 0x00a2801206007988 */ /* 0x0081e80008000005 */
[----:B0-----:R-:W3:Y:S04]  /*72d60*/  LDL.LU R18, [R1+0xa28] ;  /* 0x000a280001127983 */ /* 0x001ee80000300800 */
[----:B----4-:R0:W-:Y:S04]  /*72d70*/  STS.U8 [R6+UR5+0xb200], R20 ;  /* 0x00b2001406007988 */ /* 0x0101e80008000005 */
[----:B0-----:R-:W4:Y:S04]  /*72d80*/  LDL.LU R20, [R1+0x9ec] ;  /* 0x0009ec0001147983 */ /* 0x001f280000300800 */
[----:B--2---:R0:W-:Y:S04]  /*72d90*/  STS.U8 [R6+UR5+0xf280], R22 ;  /* 0x00f2801606007988 */ /* 0x0041e80008000005 */
[----:B0-----:R-:W2:Y:S04]  /*72da0*/  LDL.LU R22, [R1+0x9e8] ;  /* 0x0009e80001167983 */ /* 0x001ea80000300800 */
[----:B------:R-:W2:Y:S04]  /*72db0*/  LDL.LU R9, [R1+0x994] ;  /* 0x0009940001097983 */ /* 0x000ea80000300800 */
[----:B------:R-:W2:Y:S04]  /*72dc0*/  LDL.LU R2, [R1+0x990] ;  /* 0x0009900001027983 */ /* 0x000ea80000300800 */
[----:B------:R0:W-:Y:S04]  /*72dd0*/  STS.U8 [R6+UR5+0xfa00], R16 ;  /* 0x00fa001006007988 */ /* 0x0001e80008000005 */
[----:B------:R-:W2:Y:S04]  /*72de0*/  LDL.LU R8, [R1+0x94c] ;  /* 0x00094c0001087983 */ /* 0x000ea80000300800 */
[----:B0-----:R-:W2:Y:S04]  /*72df0*/  LDL.LU R16, [R1+0x948] ;  /* 0x0009480001107983 */ /* 0x001ea80000300800 */
[----:B-----5:R0:W-:Y:S04]  /*72e00*/  STS.U8 [R6+UR5+0xfa80], R26 ;  /* 0x00fa801a06007988 */ /* 0x0201e80008000005 */
[----:B0-----:R-:W5:Y:S04]  /*72e10*/  LDL.LU R26, [R1+0x90c] ;  /* 0x00090c00011a7983 */ /* 0x001f680000300800 */
        /* <DEDUP_REMOVED lines=39> */
[----:B----4-:R0:W-:Y:S04]  /*73090*/  STS.U8 [R6+UR5+0x10a00], R20 ;  /* 0x010a001406007988 */ /* 0x0101e80008000005 */
[----:B0-----:R-:W4:Y:S04]  /*730a0*/  LDL.LU R20, [R1+0x4ac] ;  /* 0x0004ac0001147983 */ /* 0x001f280000300800 */
[----:B------:R-:W4:Y:S04]  /*730b0*/  LDL.LU R4, [R1+0x4a8] ;  /* 0x0004a80001047983 */ /* 0x000f280000300800 */
[----:B--2---:R0:W-:Y:S04]  /*730c0*/  STS.U8 [R6+UR5+0x10a80], R22 ;  /* 0x010a801606007988 */ /* 0x0041e80008000005 */
[----:B0-----:R-:W2:Y:S04]  /*730d0*/  LDL.LU R22, [R1+0x46c] ;  /* 0x00046c0001167983 */ /* 0x001ea80000300800 */
[----:B------:R0:W-:Y:S04]  /*730e0*/  STS.U8 [R6+UR5+0x11a80], R16 ;  /* 0x011a801006007988 */ /* 0x0001e80008000005 */
[----:B0-----:R-:W2:Y:S04]  /*730f0*/  LDL.LU R16, [R1+0x468] ;  /* 0x0004680001107983 */ /* 0x001ea80000300800 */
[----:B-----5:R0:W-:Y:S04]  /*73100*/  STS.U8 [R6+UR5+0x12200], R26 ;  /* 0x0122001a06007988 */ /* 0x0201e80008000005 */
        /* <DEDUP_REMOVED lines=8> */
[----:B------:R0:W-:Y:S04]  /*73190*/  STS.U8 [R6+UR5+0x16280], R11 ;  /* 0x0162800b06007988 */ /* 0x0001e80008000005 */
[----:B------:R1:W-:Y:S04]  /*731a0*/  STS.U8 [R6+UR5+0x16a00], R10 ;  /* 0x016a000a06007988 */ /* 0x0003e80008000005 */
[----:B------:R1:W-:Y:S04]  /*731b0*/  STS.U8 [R6+UR5+0x17280], R4 ;  /* 0x0172800406007988 */ /* 0x0003e80008000005 */
[----:B0-----:R-:W4:Y:S04]  /*731c0*/  LDL.LU R11, [R1+0x3b8] ;  /* 0x0003b800010b7983 */ /* 0x001f280000300800 */
[----:B-1----:R-:W4:Y:S04]  /*731d0*/  LDL.LU R10, [R1+0x37c] ;  /* 0x00037c00010a7983 */ /* 0x002f280000300800 */
[----:B------:R-:W4:Y:S04]  /*731e0*/  LDL.LU R3, [R1+0x378] ;  /* 0x0003780001037983 */ /* 0x000f280000300800 */
[----:B------:R-:W4:Y:S04]  /*731f0*/  LDL.LU R4, [R1+0x33c] ;  /* 0x00033c0001047983 */ /* 0x000f280000300800 */
        /* <DEDUP_REMOVED lines=39> */
[----:B---3--:R-:W3:Y:S04]  /*73470*/  LDL.LU R16, [R1+0x84] ;  /* 0x0000840001107983 */ /* 0x008ee80000300800 */
[----:B------:R0:W-:Y:S04]  /*73480*/  STS.U8 [R6+UR5+0x18280], R18 ;  /* 0x0182801206007988 */ /* 0x0001e80008000005 */
        /* <DEDUP_REMOVED lines=9> */
[----:B--2---:R0:W-:Y:S04]  /*73520*/  STS.U8 [R6+UR5+0x19a80], R22 ;  /* 0x019a801606007988 */ /* 0x0041e80008000005 */
[----:B0-----:R-:W2:Y:S04]  /*73530*/  LDL.LU R22, [R1+0x12c0] ;  /* 0x0012c00001167983 */ /* 0x001ea80000300800 */
[----:B-----5:R0:W-:Y:S04]  /*73540*/  STS.U8 [R6+UR5+0x1aa00], R26 ;  /* 0x01aa001a06007988 */ /* 0x0201e80008000005 */
[----:B0-----:R-:W5:Y:S04]  /*73550*/  LDL.LU R26, [R1+0x1264] ;  /* 0x00126400011a7983 */ /* 0x001f680000300800 */
[----:B------:R0:W-:Y:S02]  /*73560*/  STS.U8 [R6+UR5+0x19280], R3 ;  /* 0x0192800306007988 */ /* 0x0001e40008000005 */
[----:B0-----:R-:W0:Y:S02]  /*73570*/  S2R R3, SR_TID.X ;  /* 0x0000000000037919 */ /* 0x001e240000002100 */
[----:B------:R-:W-:Y:S04]  /*73580*/  STS.U8 [R6+UR5+0x1a280], R2 ;  /* 0x01a2800206007988 */ /* 0x000fe80008000005 */
[----:B------:R-:W-:Y:S04]  /*73590*/  STS.U8 [R6+UR5+0x1a200], R9 ;  /* 0x01a2000906007988 */ /* 0x000fe80008000005 */
[----:B---3--:R1:W-:Y:S04]  /*735a0*/  STS.U8 [R6+UR5+0x1ea80], R16 ;  /* 0x01ea801006007988 */ /* 0x0083e80008000005 */
[----:B-1----:R-:W3:Y:S01]  /*735b0*/  LDL.LU R16, [R1+0x1260] ;  /* 0x0012600001107983 */ /* 0x002ee20000300800 */
[----:B0-----:R-:W-:-:S04]  /*735c0*/  LOP3.LUT R3, R3, 0x7f, RZ, 0xc0, !PT ;  /* 0x0000007f03037812 */ /* 0x001fc800078ec0ff */
[----:B------:R-:W-:Y:S01]  /*735d0*/  LOP3.LUT R2, R3, 0x30, RZ, 0x3c, !PT ;  /* 0x0000003003027812 */ /* 0x000fe200078e3cff */
        /* <DEDUP_REMOVED lines=18> */
[----:B0-----:R-:W4:Y:S04]  /*73700*/  LDL.LU R20, [R1+0x1224] ;  /* 0x0012240001147983 */ /* 0x001f280000300800 */
[----:B------:R-:W4:Y:S04]  /*73710*/  LDL.LU R18, [R1+0x1220] ;  /* 0x0012200001127983 */ /* 0x000f280000300800 */
[----:B------:R0:W-:Y:S04]  /*73720*/  STS.U8 [R6+UR5+0x1fa80], R11 ;  /* 0x01fa800b06007988 */ /* 0x0001e80008000005 */
[----:B------:R1:W-:Y:S04]  /*73730*/  STS.U8 [R6+UR5+0x1fa00], R10 ;  /* 0x01fa000a06007988 */ /* 0x0003e80008000005 */
[----:B0-----:R-:W4:Y:S04]  /*73740*/  LDL.LU R11, [R1+0x11e4] ;  /* 0x0011e400010b7983 */ /* 0x001f280000300800 */
[----:B-1----:R-:W4:Y:S04]  /*73750*/  LDL.LU R6, [R1+0x11e0] ;  /* 0x0011e00001067983 */ /* 0x002f280000300800 */
        /* <DEDUP_REMOVED lines=25> */
[----:B---3--:R-:W-:Y:S04]  /*738f0*/  STS.U8 [R2+UR5+0xb80], R16 ;  /* 0x000b801002007988 */ /* 0x008fe80008000005 */
[----:B----4-:R0:W-:Y:S04]  /*73900*/  STS.U8 [R2+UR5+0x1300], R20 ;  /* 0x0013001402007988 */ /* 0x0101e80008000005 */
[----:B0-----:R-:W3:Y:S04]  /*73910*/  LDL.LU R20, [R1+0xec4] ;  /* 0x000ec40001147983 */ /* 0x001ee80000300800 */
[----:B------:R-:W4:Y:S04]  /*73920*/  LDL.LU R16, [R1+0xec0] ;  /* 0x000ec00001107983 */ /* 0x000f280000300800 */
[----:B------:R0:W-:Y:S04]  /*73930*/  STS.U8 [R2+UR5+0x1380], R18 ;  /* 0x0013801202007988 */ /* 0x0001e80008000005 */
[----:B0-----:R-:W4:Y:S04]  /*73940*/  LDL.LU R18, [R1+0xe74] ;  /* 0x000e740001127983 */ /* 0x001f280000300800 */
[----:B------:R-:W-:Y:S04]  /*73950*/  STS.U8 [R2+UR5+0x1b00], R11 ;  /* 0x001b000b02007988 */ /* 0x000fe80008000005 */
[----:B------:R-:W-:Y:S04]  /*73960*/  STS.U8 [R2+UR5+0x1b80], R6 ;  /* 0x001b800602007988 */ /* 0x000fe80008000005 */
[----:B--2---:R0:W-:Y:S04]  /*73970*/  STS.U8 [R2+UR5+0x2300], R22 ;  /* 0x0023001602007988 */ /* 0x0041e80008000005 */
[----:B0-----:R-:W2:Y:S04]  /*73980*/  LDL.LU R22, [R1+0xe68] ;  /* 0x000e680001167983 */ /* 0x001ea80000300800 */
        /* <DEDUP_REMOVED lines=8> */
[----:B-----5:R0:W-:Y:S04]  /*73a10*/  STS.U8 [R2+UR5+0x7300], R4 ;  /* 0x0073000402007988 */ /* 0x0201e80008000005 */
[----:B------:R1:W-:Y:S04]  /*73a20*/  STS.U8 [R2+UR5+0x7380], R26 ;  /* 0x0073801a02007988 */ /* 0x0003e80008000005 */
        /* <DEDUP_REMOVED lines=14> */
[----:B----4-:R1:W-:Y:S04]  /*73b10*/  STS.U8 [R2+UR5+0x7b80], R16 ;  /* 0x007b801002007988 */ /* 0x0103e80008000005 */
[----:B0-----:R-:W3:Y:S04]  /*73b20*/  LDL.LU R20, [R1+0xde4] ;  /* 0x000de40001147983 */ /* 0x001ee80000300800 */
[----:B------:R-:W4:Y:S04]  /*73b30*/  LDL.LU R11, [R1+0xde0] ;  /* 0x000de000010b7983 */ /* 0x000f280000300800 */
[----:B------:R-:W4:Y:S04]  /*73b40*/  LDL.LU R6, [R1+0xda4] ;  /* 0x000da40001067983 */ /* 0x000f280000300800 */
[----:B-1----:R-:W4:Y:S04]  /*73b50*/  LDL.LU R16, [R1+0xda0] ;  /* 0x000da00001107983 */ /* 0x002f280000300800 */
        /* <DEDUP_REMOVED lines=21> */
[----:B--2---:R0:W-:Y:S04]  /*73cb0*/  STS.U8 [R2+UR5+0x8380], R22 ;  /* 0x0083801602007988 */ /* 0x0041e80008000005 */
[----:B0-----:R-:W2:Y:S04]  /*73cc0*/  LDL.LU R22, [R1+0xaa4] ;  /* 0x000aa40001167983 */ /* 0x001ea80000300800 */
[----:B-----5:R0:W-:Y:S04]  /*73cd0*/  STS.U8 [R2+UR5+0x8b80], R26 ;  /* 0x008b801a02007988 */ /* 0x0201e80008000005 */
        /* <DEDUP_REMOVED lines=59> */
[----:B------:R-:W4:Y:S04]  /*74090*/  LDL.LU R4, [R1+0x4e4] ;  /* 0x0004e40001047983 */ /* 0x000f280000300800 */
[----:B0-----:R-:W4:Y:S04]  /*740a0*/  LDL.LU R16, [R1+0x4e0] ;  /* 0x0004e00001107983 */ /* 0x001f280000300800 */
[----:B------:R-:W-:Y:S04]  /*740b0*/  STS.U8 [R2+UR5+0x10380], R18 ;  /* 0x0103801202007988 */ /* 0x000fe80008000005 */
[----:B--2---:R0:W-:Y:S04]  /*740c0*/  STS.U8 [R2+UR5+0x10b00], R22 ;  /* 0x010b001602007988 */ /* 0x0041e80008000005 */
[----:B0-----:R-:W2:Y:S04]  /*740d0*/  LDL.LU R22, [R1+0x4a4] ;  /* 0x0004a40001167983 */ /* 0x001ea80000300800 */
[----:B------:R-:W2:Y:S04]  /*740e0*/  LDL.LU R18, [R1+0x4a0] ;  /* 0x0004a00001127983 */ /* 0x000ea80000300800 */
[----:B-----5:R0:W-:Y:S04]  /*740f0*/  STS.U8 [R2+UR5+0x10b80], R26 ;  /* 0x010b801a02007988 */ /* 0x0201e80008000005 */
[----:B0-----:R-:W5:Y:S04]  /*74100*/  LDL.LU R26, [R1+0x464] ;  /* 0x00046400011a7983 */ /* 0x001f680000300800 */
[----:B---3--:R0:W-:Y:S04]  /*74110*/  STS.U8 [R2+UR5+0x11b00], R20 ;  /* 0x011b001402007988 */ /* 0x0081e80008000005 */
[----:B0-----:R-:W3:Y:S04]  /*74120*/  LDL.LU R20, [R1+0x460] ;  /* 0x0004600001147983 */ /* 0x001ee80000300800 */
[----:B----4-:R0:W-:Y:S04]  /*74130*/  STS.U8 [R2+UR5+0x16b00], R4 ;  /* 0x016b000402007988 */ /* 0x0101e80008000005 */
[----:B------:R-:W-:Y:S04]  /*74140*/  STS.U8 [R2+UR5+0x16300], R12 ;  /* 0x0163000c02007988 */ /* 0x000fe80008000005 */
        /* <DEDUP_REMOVED lines=48> */
[----:B0-----:R-:W5:Y:S04]  /*74450*/  LDL.LU R5, [R1+0xc0] ;  /* 0x0000c00001057983 */ /* 0x001f680000300800 */
[----:B-1----:R-:W5:Y:S04]  /*74460*/  LDL.LU R18, [R1+0xbc] ;  /* 0x0000bc0001127983 */ /* 0x002f680000300800 */
[----:B---3--:R0:W-:Y:S04]  /*74470*/  STS.U8 [R2+UR5+0x17b80], R20 ;  /* 0x017b801402007988 */ /* 0x0081e80008000005 */
[----:B0-----:R-:W3:Y:S04]  /*74480*/  LDL.LU R20, [R1+0x80] ;  /* 0x0000800001147983 */ /* 0x001ee80000300800 */
[----:B----4-:R0:W-:Y:S04]  /*74490*/  STS.U8 [R2+UR5+0x18300], R4 ;  /* 0x0183000402007988 */ /* 0x0101e80008000005 */
[----:B------:R1:W-:Y:S04]  /*744a0*/  STS.U8 [R2+UR5+0x18380], R16 ;  /* 0x0183801002007988 */ /* 0x0003e80008000005 */
[----:B0-----:R-:W4:Y:S04]  /*744b0*/  LDL.LU R4, [R1+0x7c] ;  /* 0x00007c0001047983 */ /* 0x001f280000300800 */
[----:B-1----:R-:W4:Y:S04]  /*744c0*/  LDL.LU R16, [R1+0x8] ;  /* 0x0000080001107983 */ /* 0x002f280000300800 */
[----:B--2---:R0:W-:Y:S04]  /*744d0*/  STS.U8 [R2+UR5+0x18b00], R22 ;  /* 0x018b001602007988 */ /* 0x0041e80008000005 */
[----:B------:R1:W-:Y:S04]  /*744e0*/  STS.U8 [R2+UR5+0x18b80], R12 ;  /* 0x018b800c02007988 */ /* 0x0003e80008000005 */
[----:B0-----:R-:W2:Y:S04]  /*744f0*/  LDL.LU R22, [R1+0x4] ;  /* 0x0000040001167983 */ /* 0x001ea80000300800 */
[----:B-1----:R-:W2:Y:S04]  /*74500*/  LDL.LU R12, [R1+0x3830] ;  /* 0x00383000010c7983 */ /* 0x002ea80000300800 */
[----:B-----5:R0:W-:Y:S04]  /*74510*/  STS.U8 [R2+UR5+0x19380], R26 ;  /* 0x0193801a02007988 */ /* 0x0201e80008000005 */
[----:B0-----:R-:W5:Y:S04]  /*74520*/  LDL.LU R26, [R1+0x12bc] ;  /* 0x0012bc00011a7983 */ /* 0x001f680000300800 */
[----:B------:R0:W-:Y:S02]  /*74530*/  STS.U8 [R2+UR5+0x19300], R3 ;  /* 0x0193000302007988 */ /* 0x0001e40008000005 */
[----:B0-----:R-:W0:Y:S02]  /*74540*/  S2R R3, SR_TID.X ;  /* 0x0000000000037919 */ /* 0x001e240000002100 */
        /* <DEDUP_REMOVED lines=18> */
[----:B------:R-:W-:Y:S01]  /*74670*/  STS.U8 [R2+UR5+0x1db80], R17 ;  /* 0x01db801102007988 */ /* 0x000fe20008000005 */
[----:B0-----:R-:W-:-:S03]  /*74680*/  LOP3.LUT R3, R3, 0x7f, RZ, 0xc0, !PT ;  /* 0x0000007f03037812 */ /* 0x001fc600078ec0ff */
[----:B------:R0:W-:Y:S04]  /*74690*/  STS.U8 [R2+UR5+0x1e380], R18 ;  /* 0x01e3801202007988 */ /* 0x0001e80008000005 */
[----:B------:R-:W-:Y:S04]  /*746a0*/  STS.U8 [R2+UR5+0x1e300], R5 ;  /* 0x01e3000502007988 */ /* 0x000fe80008000005 */
[----:B0-----:R-:W5:Y:S01]  /*746b0*/  LDL.LU R18, [R1+0x12b8] ;  /* 0x0012b80001127983 */ /* 0x001f620000300800 */
[----:B------:R-:W-:-:S03]  /*746c0*/  LOP3.LUT R6, R3, 0x40, RZ, 0x3c, !PT ;  /* 0x0000004003067812 */ /* 0x000fc600078e3cff */
[----:B---3--:R0:W-:Y:S04]  /*746d0*/  STS.U8 [R2+UR5+0x1eb00], R20 ;  /* 0x01eb001402007988 */ /* 0x0081e80008000005 */
[----:B0-----:R-:W3:Y:S04]  /*746e0*/  LDL.LU R20, [R1+0x125c] ;  /* 0x00125c0001147983 */ /* 0x001ee80000300800 */
[----:B----4-:R-:W-:Y:S04]  /*746f0*/  STS.U8 [R2+UR5+0x1eb80], R4 ;  /* 0x01eb800402007988 */ /* 0x010fe80008000005 */
[----:B------:R-:W-:Y:S04]  /*74700*/  STS.U8 [R2+UR5+0x1f300], R16 ;  /* 0x01f3001002007988 */ /* 0x000fe80008000005 */
[----:B--2---:R0:W-:Y:S04]  /*74710*/  STS.U8 [R2+UR5+0x1f380], R22 ;  /* 0x01f3801602007988 */ /* 0x0041e80008000005 */
[----:B------:R1:W-:Y:S04]  /*74720*/  STS.U8 [R2+UR5+0x1fb00], R12 ;  /* 0x01fb000c02007988 */ /* 0x0003e80008000005 */
[----:B0-----:R-:W2:Y:S04]  /*74730*/  LDL.LU R22, [R1+0x1258] ;  /* 0x0012580001167983 */ /* 0x001ea80000300800 */
        /* <DEDUP_REMOVED lines=19> */
[----:B-----5:R0:W-:Y:S04]  /*74870*/  STS.U8 [R6+UR5+0x400], R26 ;  /* 0x0004001a06007988 */ /* 0x0201e80008000005 */
[----:B------:R-:W5:Y:S04]  /*74880*/  LDL.LU R16, [R1+0xfb8] ;  /* 0x000fb80001107983 */ /* 0x000f680000300800 */
[----:B0-----:R-:W4:Y:S04]  /*74890*/  LDL.LU R26, [R1+0xf7c] ;  /* 0x000f7c00011a7983 */ /* 0x001f280000300800 */
[----:B------:R-:W4:Y:S04]  /*748a0*/  LDL.LU R19, [R1+0xf78] ;  /* 0x000f780001137983 */ /* 0x000f280000300800 */
[----:B------:R-:W4:Y:S04]  /*748b0*/  LDL.LU R17, [R1+0xf3c] ;  /* 0x000f3c0001117983 */ /* 0x000f280000300800 */
[----:B------:R-:W4:Y:S04]  /*748c0*/  LDL.LU R5, [R1+0xf38] ;  /* 0x000f380001057983 */ /* 0x000f280000300800 */
[----:B------:R-:W4:Y:S04]  /*748d0*/  LDL.LU R4, [R1+0xefc] ;  /* 0x000efc0001047983 */ /* 0x000f280000300800 */
[----:B------:R0:W-:Y:S04]  /*748e0*/  STS.U8 [R6+UR5+0x480], R18 ;  /* 0x0004801206007988 */ /* 0x0001e80008000005 */
[----:B0-----:R-:W4:Y:S04]  /*748f0*/  LDL.LU R18, [R1+0xef8] ;  /* 0x000ef80001127983 */ /* 0x001f280000300800 */
[----:B---3--:R0:W-:Y:S04]  /*74900*/  STS.U8 [R6+UR5+0xc00], R20 ;  /* 0x000c001406007988 */ /* 0x0081e80008000005 */
[----:B0-----:R-:W3:Y:S04]  /*74910*/  LDL.LU R20, [R1+0xebc] ;  /* 0x000ebc0001147983 */ /* 0x001ee80000300800 */
[----:B--2---:R0:W-:Y:S04]  /*74920*/  STS.U8 [R6+UR5+0xc80], R22 ;  /* 0x000c801606007988 */ /* 0x0041e80008000005 */
[----:B0-----:R-:W2:Y:S04]  /*74930*/  LDL.LU R22, [R1+0xeb8] ;  /* 0x000eb80001167983 */ /* 0x001ea80000300800 */
[----:B-----5:R0:W-:Y:S04]  /*74940*/  STS.U8 [R6+UR5+0x5c80], R16 ;  /* 0x005c801006007988 */ /* 0x0201e80008000005 */
[----:B----4-:R1:W-:Y:S04]  /*74950*/  STS.U8 [R6+UR5+0x6400], R26 ;  /* 0x0064001a06007988 */ /* 0x0103e80008000005 */
[----:B0-----:R-:W4:Y:S04]  /*74960*/  LDL.LU R16, [R1+0xe64] ;  /* 0x000e640001107983 */ /* 0x001f280000300800 */
        /* <DEDUP_REMOVED lines=45> */
[----:B---3--:R0:W-:Y:S04]  /*74c40*/  STS.U8 [R6+UR5+0x7c00], R20 ;  /* 0x007c001406007988 */ /* 0x0081e80008000005 */
[----:B0-----:R-:W3:Y:S04]  /*74c50*/  LDL.LU R20, [R1+0xb7c] ;  /* 0x000b7c0001147983 */ /* 0x001ee80000300800 */
[----:B--2---:R0:W-:Y:S04]  /*74c60*/  STS.U8 [R6+UR5+0x7c80], R22 ;  /* 0x007c801606007988 */ /* 0x0041e80008000005 */
[----:B0-----:R-:W2:Y:S04]  /*74c70*/  LDL.LU R22, [R1+0xb78] ;  /* 0x000b780001167983 */ /* 0x001ea80000300800 */
[----:B------:R-:W2:Y:S04]  /*74c80*/  LDL.LU R19, [R1+0xb1c] ;  /* 0x000b1c0001137983 */ /* 0x000ea80000300800 */
[----:B------:R-:W2:Y:S04]  /*74c90*/  LDL.LU R17, [R1+0xb18] ;  /* 0x000b180001117983 */ /* 0x000ea80000300800 */
[----:B------:R-:W2:Y:S04]  /*74ca0*/  LDL.LU R5, [R1+0xadc] ;  /* 0x000adc0001057983 */ /* 0x000ea80000300800 */
[----:B------:R-:W2:Y:S04]  /*74cb0*/  LDL.LU R4, [R1+0xad8] ;  /* 0x000ad80001047983 */ /* 0x000ea80000300800 */
[----:B----4-:R0:W-:Y:S04]  /*74cc0*/  STS.U8 [R6+UR5+0x8400], R16 ;  /* 0x0084001006007988 */ /* 0x0101e80008000005 */
[----:B-----5:R1:W-:Y:S04]  /*74cd0*/  STS.U8 [R6+UR5+0x8480], R26 ;  /* 0x0084801a06007988 */ /* 0x0203e80008000005 */
[----:B0-----:R-:W4:Y:S04]  /*74ce0*/  LDL.LU R16, [R1+0xa9c] ;  /* 0x000a9c0001107983 */ /* 0x001f280000300800 */
[----:B-1----:R-:W5:Y:S04]  /*74cf0*/  LDL.LU R26, [R1+0xa98] ;  /* 0x000a9800011a7983 */ /* 0x002f680000300800 */
[----:B------:R0:W-:Y:S04]  /*74d00*/  STS.U8 [R6+UR5+0x8c00], R18 ;  /* 0x008c001206007988 */ /* 0x0001e80008000005 */
[----:B0-----:R-:W4:Y:S04]  /*74d10*/  LDL.LU R18, [R1+0xa5c] ;  /* 0x000a5c0001127983 */ /* 0x001f280000300800 */
[----:B---3--:R0:W-:Y:S04]  /*74d20*/  STS.U8 [R6+UR5+0xdc00], R20 ;  /* 0x00dc001406007988 */ /* 0x0081e80008000005 */
[----:B0-----:R-:W3:Y:S04]  /*74d30*/  LDL.LU R20, [R1+0xa58] ;  /* 0x000a580001147983 */ /* 0x001ee80000300800 */
        /* <DEDUP_REMOVED lines=28> */
[----:B----4-:R-:W4:Y:S04]  /*74f00*/  LDL.LU R27, [R1+0x878] ;  /* 0x00087800011b7983 */ /* 0x010f280000300800 */
        /* <DEDUP_REMOVED lines=23> */
[----:B---3--:R-:W3:Y:S04]  /*75080*/  LDL.LU R5, [R1+0x518] ;  /* 0x0005180001057983 */ /* 0x008ee80000300800 */
        /* <DEDUP_REMOVED lines=18> */
[----:B----4-:R-:W-:Y:S04]  /*751b0*/  STS.U8 [R6+UR5+0x13480], R27 ;  /* 0x0134801b06007988 */ /* 0x010fe80008000005 */
        /* <DEDUP_REMOVED lines=8> */
[----:B------:R1:W-:Y:S04]  /*75240*/  STS.U8 [R6+UR5+0x15c00], R16 ;  /* 0x015c001006007988 */ /* 0x0003e80008000005 */
[----:B------:R-:W-:Y:S04]  /*75250*/  STS.U8 [R6+UR5+0x15c80], R19 ;  /* 0x015c801306007988 */ /* 0x000fe80008000005 */
[----:B------:R-:W-:Y:S04]  /*75260*/  STS.U8 [R6+UR5+0x16400], R17 ;  /* 0x0164001106007988 */ /* 0x000fe80008000005 */
[----:B---3--:R-:W-:Y:S04]  /*75270*/  STS.U8 [R6+UR5+0x16480], R5 ;  /* 0x0164800506007988 */ /* 0x008fe80008000005 */
[----:B0-----:R-:W3:Y:S04]  /*75280*/  LDL.LU R4, [R1+0x45c] ;  /* 0x00045c0001047983 */ /* 0x001ee80000300800 */
[----:B-1----:R-:W4:Y:S04]  /*75290*/  LDL.LU R16, [R1+0x458] ;  /* 0x0004580001107983 */ /* 0x002f280000300800 */
[----:B------:R0:W-:Y:S04]  /*752a0*/  STS.U8 [R6+UR5+0x16c00], R18 ;  /* 0x016c001206007988 */ /* 0x0001e80008000005 */
[----:B0-----:R-:W4:Y:S04]  /*752b0*/  LDL.LU R18, [R1+0x3f8] ;  /* 0x0003f80001127983 */ /* 0x001f280000300800 */
[----:B------:R-:W4:Y:S04]  /*752c0*/  LDL.LU R19, [R1+0x3f4] ;  /* 0x0003f40001137983 */ /* 0x000f280000300800 */
[----:B------:R-:W4:Y:S04]  /*752d0*/  LDL.LU R17, [R1+0x3ac] ;  /* 0x0003ac0001117983 */ /* 0x000f280000300800 */
[----:B------:R-:W-:Y:S04]  /*752e0*/  STS.U8 [R6+UR5+0x16c80], R20 ;  /* 0x016c801406007988 */ /* 0x000fe80008000005 */
[----:B-----5:R0:W-:Y:S04]  /*752f0*/  STS.U8 [R6+UR5+0x17480], R26 ;  /* 0x0174801a06007988 */ /* 0x0201e80008000005 */
        /* <DEDUP_REMOVED lines=17> */
[----:B--2---:R0:W-:Y:S04]  /*75410*/  STS.U8 [R6+UR5+0x17400], R22 ;  /* 0x0174001606007988 */ /* 0x0041e80008000005 */
[----:B------:R-:W2:Y:S04]  /*75420*/  LDL.LU R20, [R1+0x134] ;  /* 0x0001340001147983 */ /* 0x000ea80000300800 */
[----:B0-----:R-:W2:Y:S04]  /*75430*/  LDL.LU R22, [R1+0x130] ;  /* 0x0001300001167983 */ /* 0x001ea80000300800 */
[----:B------:R-:W2:Y:S04]  /*75440*/  LDL.LU R24, [R1+0xf4] ;  /* 0x0000f40001187983 */ /* 0x000ea80000300800 */
[----:B------:R-:W2:Y:S04]  /*75450*/  LDL.LU R23, [R1+0xf0] ;  /* 0x0000f00001177983 */ /* 0x000ea80000300800 */
[----:B------:R-:W2:Y:S04]  /*75460*/  LDL.LU R21, [R1+0xb8] ;  /* 0x0000b80001157983 */ /* 0x000ea80000300800 */
[----:B------:R-:W2:Y:S04]  /*75470*/  LDL.LU R5, [R1+0xb4] ;  /* 0x0000b40001057983 */ /* 0x000ea80000300800 */
[----:B---3--:R0:W-:Y:S04]  /*75480*/  STS.U8 [R6+UR5+0x17c00], R4 ;  /* 0x017c000406007988 */ /* 0x0081e80008000005 */
[----:B----4-:R1:W-:Y:S04]  /*75490*/  STS.U8 [R6+UR5+0x17c80], R16 ;  /* 0x017c801006007988 */ /* 0x0103e80008000005 */
[----:B0-----:R-:W3:Y:S04]  /*754a0*/  LDL.LU R4, [R1+0x78] ;  /* 0x0000780001047983 */ /* 0x001ee80000300800 */
[----:B-1----:R-:W4:Y:S04]  /*754b0*/  LDL.LU R16, [R1+0x74] ;  /* 0x0000740001107983 */ /* 0x002f280000300800 */
[----:B------:R0:W-:Y:S04]  /*754c0*/  STS.U8 [R6+UR5+0x18400], R18 ;  /* 0x0184001206007988 */ /* 0x0001e80008000005 */
[----:B------:R1:W-:Y:S04]  /*754d0*/  STS.U8 [R6+UR5+0x18480], R19 ;  /* 0x0184801306007988 */ /* 0x0003e80008000005 */
[----:B------:R1:W-:Y:S04]  /*754e0*/  STS.U8 [R6+UR5+0x18c00], R17 ;  /* 0x018c001106007988 */ /* 0x0003e80008000005 */
[----:B0-----:R-:W3:Y:S04]  /*754f0*/  LDL.LU R18, [R1] ;  /* 0x0000000001127983 */ /* 0x001ee80000300800 */
[----:B-1----:R-:W3:Y:S04]  /*75500*/  LDL.LU R19, [R1+0x382c] ;  /* 0x00382c0001137983 */ /* 0x002ee80000300800 */
[----:B------:R-:W3:Y:S04]  /*75510*/  LDL.LU R17, [R1+0x3828] ;  /* 0x0038280001117983 */ /* 0x000ee80000300800 */
[----:B-----5:R0:W-:Y:S02]  /*75520*/  STS.U8 [R6+UR5+0x19400], R3 ;  /* 0x0194000306007988 */ /* 0x0201e40008000005 */
[----:B0-----:R-:W0:Y:S02]  /*75530*/  S2R R3, SR_TID.X ;  /* 0x0000000000037919 */ /* 0x001e240000002100 */
[----:B------:R1:W-:Y:S04]  /*75540*/  STS.U8 [R6+UR5+0x18c80], R26 ;  /* 0x018c801a06007988 */ /* 0x0003e80008000005 */
[----:B------:R-:W-:Y:S04]  /*75550*/  STS.U8 [R6+UR5+0x19c00], R2 ;  /* 0x019c000206007988 */ /* 0x000fe80008000005 */
[----:B--2---:R2:W-:Y:S04]  /*75560*/  STS.U8 [R6+UR5+0x1d400], R20 ;  /* 0x01d4001406007988 */ /* 0x0045e80008000005 */
[----:B-1----:R-:W5:Y:S04]  /*75570*/  LDL.LU R26, [R1+0x3824] ;  /* 0x00382400011a7983 */ /* 0x002f680000300800 */
[----:B------:R1:W-:Y:S04]  /*75580*/  STS.U8 [R6+UR5+0x1d480], R22 ;  /* 0x01d4801606007988 */ /* 0x0003e80008000005 */
[----:B--2---:R-:W2:Y:S04]  /*75590*/  LDL.LU R20, [R1+0x12b4] ;  /* 0x0012b40001147983 */ /* 0x004ea80000300800 */
[----:B-1----:R-:W2:Y:S01]  /*755a0*/  LDL.LU R22, [R1+0x12b0] ;  /* 0x0012b00001167983 */ /* 0x002ea20000300800 */
[----:B0-----:R-:W-:-:S04]  /*755b0*/  LOP3.LUT R3, R3, 0x7f, RZ, 0xc0, !PT ;  /* 0x0000007f03037812 */ /* 0x001fc800078ec0ff */
[----:B------:R-:W-:Y:S02]  /*755c0*/  LOP3.LUT R2, R3, 0x50, RZ, 0x3c, !PT ;  /* 0x0000005003027812 */ /* 0x000fe400078e3cff */
[----:B------:R-:W2:Y:S04]  /*755d0*/  LDL.LU R3, [R1+0x11d0] ;  /* 0x0011d00001037983 */ /* 0x000ea80000300800 */
        /* <DEDUP_REMOVED lines=10> */
[----:B---3--:R-:W-:Y:S04]  /*75680*/  STS.U8 [R6+UR5+0x1f400], R18 ;  /* 0x01f4001206007988 */ /* 0x008fe80008000005 */
[----:B------:R-:W-:Y:S04]  /*75690*/  STS.U8 [R6+UR5+0x1fc00], R17 ;  /* 0x01fc001106007988 */ /* 0x000fe80008000005 */
[----:B------:R-:W-:Y:S04]  /*756a0*/  STS.U8 [R6+UR5+0x1fc80], R19 ;  /* 0x01fc801306007988 */ /* 0x000fe80008000005 */
[----:B-----5:R-:W-:Y:S04]  /*756b0*/  STS.U8 [R6+UR5+0x1f480], R26 ;  /* 0x01f4801a06007988 */ /* 0x020fe80008000005 */
[----:B--2---:R0:W-:Y:S04]  /*756c0*/  STL [R1+0x3820], R3 ;  /* 0x0038200301007387 */ /* 0x0041e80000100800 */
[----:B0-----:R-:W2:Y:S04]  /*756d0*/  LDL.LU R3, [R1+0x1254] ;  /* 0x0012540001037983 */ /* 0x001ea80000300800 */
[----:B------:R-:W3:Y:S04]  /*756e0*/  LDL.LU R13, [R1+0x1194] ;  /* 0x00119400010d7983 */ /* 0x000ee80000300800 */
[----:B------:R-:W4:Y:S04]  /*756f0*/  LDL.LU R12, [R1+0x1190] ;  /* 0x00119000010c7983 */ /* 0x000f280000300800 */
[----:B------:R-:W5:Y:S04]  /*75700*/  LDL.LU R11, [R1+0x1154] ;  /* 0x00115400010b7983 */ /* 0x000f680000300800 */
[----:B------:R-:W3:Y:S04]  /*75710*/  LDL.LU R10, [R1+0x1150] ;  /* 0x00115000010a7983 */ /* 0x000ee80000300800 */
[----:B------:R-:W3:Y:S04]  /*75720*/  LDL.LU R9, [R1+0x1114] ;  /* 0x0011140001097983 */ /* 0x000ee80000300800 */
[----:B------:R-:W3:Y:S04]  /*75730*/  LDL.LU R8, [R1+0x1110] ;  /* 0x0011100001087983 */ /* 0x000ee80000300800 */
[----:B------:R-:W3:Y:S04]  /*75740*/  LDL.LU R7, [R1+0x10d4] ;  /* 0x0010d40001077983 */ /* 0x000ee80000300800 */
[----:B------:R-:W3:Y:S04]  /*75750*/  LDL.LU R29, [R1+0x10d0] ;  /* 0x0010d000011d7983 */ /* 0x000ee80000300800 */
[----:B------:R-:W3:Y:S04]  /*75760*/  LDL.LU R28, [R1+0x1094] ;  /* 0x00109400011c7983 */ /* 0x000ee80000300800 */
[----:B------:R-:W3:Y:S04]  /*75770*/  LDL.LU R16, [R1+0x1090] ;  /* 0x0010900001107983 */ /* 0x000ee80000300800 */
[----:B------:R-:W4:Y:S04]  /*75780*/  LDL.LU R18, [R1+0x1054] ;  /* 0x0010540001127983 */ /* 0x000f280000300800 */
[----:B------:R-:W5:Y:S04]  /*75790*/  LDL.LU R26, [R1+0x11d4] ;  /* 0x0011d400011a7983 */ /* 0x000f680000300800 */
        /* <DEDUP_REMOVED lines=27> */
[----:B--2---:R0:W-:Y:S04]  /*75950*/  STS.U8 [R2+UR5+0xd00], R3 ;  /* 0x000d000302007988 */ /* 0x0041e80008000005 */
[----:B0-----:R-:W2:Y:S04]  /*75960*/  LDL.LU R3, [R1+0x3820] ;  /* 0x0038200001037983 */ /* 0x001ea80000300800 */
[----:B---3--:R0:W-:Y:S04]  /*75970*/  STS.U8 [R2+UR5+0x4580], R16 ;  /* 0x0045801002007988 */ /* 0x0081e80008000005 */
[----:B----4-:R1:W-:Y:S04]  /*75980*/  STS.U8 [R2+UR5+0x4d00], R18 ;  /* 0x004d001202007988 */ /* 0x0103e80008000005 */
[----:B-----5:R3:W-:Y:S04]  /*75990*/  STS.U8 [R2+UR5+0xd80], R19 ;  /* 0x000d801302007988 */ /* 0x0207e80008000005 */
[----:B0-----:R-:W4:Y:S04]  /*759a0*/  LDL.LU R16, [R1+0xeb0] ;  /* 0x000eb00001107983 */ /* 0x001f280000300800 */
[----:B-1----:R-:W5:Y:S04]  /*759b0*/  LDL.LU R18, [R1+0xe54] ;  /* 0x000e540001127983 */ /* 0x002f680000300800 */
[----:B---3--:R-:W3:Y:S04]  /*759c0*/  LDL.LU R19, [R1+0xe14] ;  /* 0x000e140001137983 */ /* 0x008ee80000300800 */
        /* <DEDUP_REMOVED lines=10> */
[----:B---3--:R0:W-:Y:S04]  /*75a70*/  STL [R1+0x381c], R19 ;  /* 0x00381c1301007387 */ /* 0x0081e80000100800 */
[----:B0-----:R-:W3:Y:S04]  /*75a80*/  LDL.LU R19, [R1+0xe50] ;  /* 0x000e500001137983 */ /* 0x001ee80000300800 */
[----:B------:R-:W3:Y:S04]  /*75a90*/  LDL.LU R6, [R1+0xe10] ;  /* 0x000e100001067983 */ /* 0x000ee80000300800 */
[----:B------:R-:W3:Y:S04]  /*75aa0*/  LDL.LU R17, [R1+0xdd4] ;  /* 0x000dd40001117983 */ /* 0x000ee80000300800 */
[----:B--2---:R0:W-:Y:S04]  /*75ab0*/  STS.U8 [R2+UR5+0x1d80], R3 ;  /* 0x001d800302007988 */ /* 0x0041e80008000005 */
[----:B------:R-:W2:Y:S04]  /*75ac0*/  LDL.LU R26, [R1+0xdd0] ;  /* 0x000dd000011a7983 */ /* 0x000ea80000300800 */
[----:B------:R1:W-:Y:S04]  /*75ad0*/  STS.U8 [R2+UR5+0x3d80], R29 ;  /* 0x003d801d02007988 */ /* 0x0003e80008000005 */
        /* <DEDUP_REMOVED lines=8> */
[----:B------:R0:W-:Y:S04]  /*75b60*/  STS.U8 [R2+UR5+0x7580], R20 ;  /* 0x0075801402007988 */ /* 0x0001e80008000005 */
[----:B-1----:R-:W2:Y:S04]  /*75b70*/  LDL.LU R29, [R1+0xc74] ;  /* 0x000c7400011d7983 */ /* 0x002ea80000300800 */
[----:B------:R1:W-:Y:S04]  /*75b80*/  STS.U8 [R2+UR5+0x7d00], R22 ;  /* 0x007d001602007988 */ /* 0x0003e80008000005 */
[----:B------:R0:W-:Y:S04]  /*75b90*/  STS.U8 [R2+UR5+0x4500], R28 ;  /* 0x0045001c02007988 */ /* 0x0001e80008000005 */
[----:B------:R0:W-:Y:S04]  /*75ba0*/  STS.U8 [R2+UR5+0x4d80], R27 ;  /* 0x004d801b02007988 */ /* 0x0001e80008000005 */
[----:B------:R1:W-:Y:S04]  /*75bb0*/  STS.U8 [R2+UR5+0x5500], R0 ;  /* 0x0055000002007988 */ /* 0x0003e80008000005 */
[----:B------:R4:W-:Y:S04]  /*75bc0*/  STS.U8 [R2+UR5+0x5580], R14 ;  /* 0x0055800e02007988 */ /* 0x0009e80008000005 */
[----:B0-----:R-:W2:Y:S04]  /*75bd0*/  LDL.LU R20, [R1+0xc70] ;  /* 0x000c700001147983 */ /* 0x001ea80000300800 */
[----:B-1----:R-:W2:Y:S04]  /*75be0*/  LDL.LU R22, [R1+0xc34] ;  /* 0x000c340001167983 */ /* 0x002ea80000300800 */
[----:B------:R-:W2:Y:S04]  /*75bf0*/  LDL.LU R28, [R1+0xc30] ;  /* 0x000c3000011c7983 */ /* 0x000ea80000300800 */
[----:B------:R-:W2:Y:S04]  /*75c00*/  LDL.LU R27, [R1+0xbf4] ;  /* 0x000bf400011b7983 */ /* 0x000ea80000300800 */
[----:B------:R-:W2:Y:S04]  /*75c10*/  LDL.LU R0, [R1+0xbf0] ;  /* 0x000bf00001007983 */ /* 0x000ea80000300800 */
        /* <DEDUP_REMOVED lines=13> */
[----:B-----5:R-:W5:Y:S04]  /*75cf0*/  LDL.LU R5, [R1+0xad4] ;  /* 0x000ad40001057983 */ /* 0x020f680000300800 */
[----:B------:R1:W-:Y:S04]  /*75d00*/  STS.U8 [R2+UR5+0x7d80], R16 ;  /* 0x007d801002007988 */ /* 0x0003e80008000005 */
[----:B------:R1:W-:Y:S04]  /*75d10*/  STS.U8 [R2+UR5+0x8500], R18 ;  /* 0x0085001202007988 */ /* 0x0003e80008000005 */
[----:B0-----:R-:W4:Y:S04]  /*75d20*/  LDL.LU R4, [R1+0xad0] ;  /* 0x000ad00001047983 */ /* 0x001f280000300800 */
[----:B-1----:R-:W4:Y:S04]  /*75d30*/  LDL.LU R16, [R1+0xa94] ;  /* 0x000a940001107983 */ /* 0x002f280000300800 */
[----:B------:R-:W4:Y:S04]  /*75d40*/  LDL.LU R18, [R1+0xa90] ;  /* 0x000a900001127983 */ /* 0x000f280000300800 */
[----:B---3--:R0:W-:Y:S04]  /*75d50*/  STS.U8 [R2+UR5+0x8580], R19 ;  /* 0x0085801302007988 */ /* 0x0081e80008000005 */
[----:B0-----:R-:W3:Y:S04]  /*75d60*/  LDL.LU R19, [R1+0x381c] ;  /* 0x00381c0001137983 */ /* 0x001ee80000300800 */
[----:B--2---:R0:W-:Y:S04]  /*75d70*/  STS.U8 [R2+UR5+0xbd80], R20 ;  /* 0x00bd801402007988 */ /* 0x0041e80008000005 */
[----:B------:R1:W-:Y:S04]  /*75d80*/  STS.U8 [R2+UR5+0xc500], R22 ;  /* 0x00c5001602007988 */ /* 0x0003e80008000005 */
[----:B0-----:R-:W2:Y:S04]  /*75d90*/  LDL.LU R20, [R1+0xa54] ;  /* 0x000a540001147983 */ /* 0x001ea80000300800 */
[----:B-1----:R-:W2:Y:S04]  /*75da0*/  LDL.LU R22, [R1+0xa50] ;  /* 0x000a500001167983 */ /* 0x002ea80000300800 */
[----:B---3--:R0:W-:Y:S04]  /*75db0*/  STS.U8 [R2+UR5+0x8d00], R19 ;  /* 0x008d001302007988 */ /* 0x0081e80008000005 */
[----:B0-----:R-:W3:Y:S04]  /*75dc0*/  LDL.LU R19, [R1+0xa10] ;  /* 0x000a100001137983 */ /* 0x001ee80000300800 */
        /* <DEDUP_REMOVED lines=47> */
[----:B-----5:R1:W-:Y:S04]  /*760c0*/  STS.U8 [R2+UR5+0xed00], R5 ;  /* 0x00ed000502007988 */ /* 0x0203e80008000005 */
[----:B------:R5:W-:Y:S04]  /*760d0*/  STS.U8 [R2+UR5+0xed80], R4 ;  /* 0x00ed800402007988 */ /* 0x000be80008000005 */
[----:B--2---:R2:W-:Y:S04]  /*760e0*/  STS.U8 [R2+UR5+0xfd00], R20 ;  /* 0x00fd001402007988 */ /* 0x0045e80008000005 */
[----:B------:R2:W-:Y:S04]  /*760f0*/  STS.U8 [R2+UR5+0xfd80], R22 ;  /* 0x00fd801602007988 */ /* 0x0005e80008000005 */
[----:B0-----:R-:W4:Y:S04]  /*76100*/  LDL.LU R21, [R1+0x514] ;  /* 0x0005140001157983 */ /* 0x001f280000300800 */
[----:B-1----:R-:W4:Y:S04]  /*76110*/  LDL.LU R5, [R1+0x510] ;  /* 0x0005100001057983 */ /* 0x002f280000300800 */
[----:B-----5:R-:W5:Y:S04]  /*76120*/  LDL.LU R4, [R1+0x4d4] ;  /* 0x0004d40001047983 */ /* 0x020f680000300800 */
[----:B--2---:R-:W2:Y:S04]  /*76130*/  LDL.LU R20, [R1+0x4d0] ;  /* 0x0004d00001147983 */ /* 0x004ea80000300800 */
[----:B------:R-:W5:Y:S04]  /*76140*/  LDL.LU R22, [R1+0x494] ;  /* 0x0004940001167983 */ /* 0x000f680000300800 */
        /* <DEDUP_REMOVED lines=8> */
[----:B------:R-:W-:Y:S04]  /*761d0*/  STS.U8 [R2+UR5+0x16500], R21 ;  /* 0x0165001502007988 */ /* 0x000fe80008000005 */
[----:B--2---:R-:W-:Y:S04]  /*761e0*/  STS.U8 [R2+UR5+0x16d80], R20 ;  /* 0x016d801402007988 */ /* 0x004fe80008000005 */
[----:B-----5:R-:W-:Y:S04]  /*761f0*/  STS.U8 [R2+UR5+0x17500], R22 ;  /* 0x0175001602007988 */ /* 0x020fe80008000005 */
        /* <DEDUP_REMOVED lines=11> */
[----:B0-----:R-:W2:Y:S04]  /*762b0*/  LDL.LU R23, [R1+0x450] ;  /* 0x0004500001177983 */ /* 0x001ea80000300800 */
[----:B------:R-:W3:Y:S04]  /*762c0*/  LDL.LU R21, [R1+0x3ec] ;  /* 0x0003ec0001157983 */ /* 0x000ee80000300800 */
[----:B------:R-:W5:Y:S04]  /*762d0*/  LDL.LU R20, [R1+0x3a4] ;  /* 0x0003a40001147983 */ /* 0x000f680000300800 */
[----:B------:R-:W3:Y:S04]  /*762e0*/  LDL.LU R22, [R1+0x3a0] ;  /* 0x0003a00001167983 */ /* 0x000ee80000300800 */
[----:B------:R0:W-:Y:S04]  /*762f0*/  STS.U8 [R2+UR5+0x10580], R19 ;  /* 0x0105801302007988 */ /* 0x0001e80008000005 */
[----:B------:R-:W5:Y:S04]  /*76300*/  LDL.LU R3, [R1+0x364] ;  /* 0x0003640001037983 */ /* 0x000f680000300800 */
        /* <DEDUP_REMOVED lines=38> */
[----:B---3--:R-:W-:Y:S04]  /*76570*/  STS.U8 [R2+UR5+0x18580], R21 ;  /* 0x0185801502007988 */ /* 0x008fe80008000005 */
[----:B-----5:R-:W-:Y:S04]  /*76580*/  STS.U8 [R2+UR5+0x18d00], R20 ;  /* 0x018d001402007988 */ /* 0x020fe80008000005 */
[----:B------:R-:W-:Y:S04]  /*76590*/  STS.U8 [R2+UR5+0x18d80], R22 ;  /* 0x018d801602007988 */ /* 0x000fe80008000005 */
[----:B------:R-:W-:Y:S04]  /*765a0*/  STS.U8 [R2+UR5+0x1ad80], R5 ;  /* 0x01ad800502007988 */ /* 0x000fe80008000005 */
[----:B------:R-:W-:Y:S04]  /*765b0*/  STS.U8 [R2+UR5+0x1b500], R4 ;  /* 0x01b5000402007988 */ /* 0x000fe80008000005 */
[----:B----4-:R-:W-:Y:S04]  /*765c0*/  STS.U8 [R2+UR5+0x1ed00], R16 ;  /* 0x01ed001002007988 */ /* 0x010fe80008000005 */
[----:B--2---:R0:W-:Y:S04]  /*765d0*/  STS.U8 [R2+UR5+0x18500], R23 ;  /* 0x0185001702007988 */ /* 0x0041e80008000005 */
[----:B0-----:R-:W2:Y:S04]  /*765e0*/  LDL.LU R23, [R1+0x3810] ;  /* 0x0038100001177983 */ /* 0x001ea80000300800 */
[----:B------:R-:W3:Y:S04]  /*765f0*/  LDL.LU R21, [R1+0x380c] ;  /* 0x00380c0001157983 */ /* 0x000ee80000300800 */
[----:B------:R-:W4:Y:S04]  /*76600*/  LDL.LU R20, [R1+0x3808] ;  /* 0x0038080001147983 */ /* 0x000f280000300800 */
[----:B------:R-:W5:Y:S04]  /*76610*/  LDL.LU R22, [R1+0x3804] ;  /* 0x0038040001167983 */ /* 0x000f680000300800 */
[----:B------:R-:W2:Y:S04]  /*76620*/  LDL.LU R5, [R1+0x12ac] ;  /* 0x0012ac0001057983 */ /* 0x000ea80000300800 */
[----:B------:R-:W2:Y:S04]  /*76630*/  LDL.LU R4, [R1+0x12a8] ;  /* 0x0012a80001047983 */ /* 0x000ea80000300800 */
[----:B------:R-:W2:Y:S04]  /*76640*/  LDL.LU R16, [R1+0x118c] ;  /* 0x00118c0001107983 */ /* 0x000ea80000300800 */
        /* <DEDUP_REMOVED lines=12> */
[----:B--2---:R1:W-:Y:S04]  /*76710*/  STL [R1+0x3800], R16 ;  /* 0x0038001001007387 */ /* 0x0043e80000100800 */
[----:B-1----:R-:W2:Y:S01]  /*76720*/  LDL.LU R16, [R1+0x124c] ;  /* 0x00124c0001107983 */ /* 0x002ea20000300800 */
[----:B0-----:R-:W-:-:S03]  /*76730*/  LOP3.LUT R3, R3, 0x7f, RZ, 0xc0, !PT ;  /* 0x0000007f03037812 */ /* 0x001fc600078ec0ff */
[----:B------:R-:W2:Y:S04]  /*76740*/  LDL.LU R18, [R1+0x1188] ;  /* 0x0011880001127983 */ /* 0x000ea80000300800 */
[----:B-----5:R0:W-:Y:S04]  /*76750*/  STS.U8 [R2+UR5+0x1f500], R22 ;  /* 0x01f5001602007988 */ /* 0x0201e80008000005 */
[----:B----4-:R1:W-:Y:S04]  /*76760*/  STS.U8 [R2+UR5+0x1f580], R20 ;  /* 0x01f5801402007988 */ /* 0x0103e80008000005 */
[----:B---3--:R3:W-:Y:S04]  /*76770*/  STS.U8 [R2+UR5+0x1fd00], R21 ;  /* 0x01fd001502007988 */ /* 0x0087e80008000005 */
        /* <DEDUP_REMOVED lines=8> */
[----:B---3--:R-:W3:Y:S04]  /*76800*/  LDL.LU R21, [R1+0x1208] ;  /* 0x0012080001157983 */ /* 0x008ee80000300800 */
[----:B------:R-:W-:Y:S04]  /*76810*/  STS.U8 [R2+UR5+0x1d580], R0 ;  /* 0x01d5800002007988 */ /* 0x000fe80008000005 */
[----:B------:R-:W-:Y:S04]  /*76820*/  STS.U8 [R2+UR5+0x1dd00], R14 ;  /* 0x01dd000e02007988 */ /* 0x000fe80008000005 */
[----:B------:R-:W-:Y:S04]  /*76830*/  STS.U8 [R2+UR5+0x1dd80], R15 ;  /* 0x01dd800f02007988 */ /* 0x000fe80008000005 */
[----:B------:R-:W-:Y:S04]  /*76840*/  STS.U8 [R2+UR5+0x1e500], R25 ;  /* 0x01e5001902007988 */ /* 0x000fe80008000005 */
[----:B------:R0:W-:Y:S04]  /*76850*/  STS.U8 [R2+UR5+0x1e580], R24 ;  /* 0x01e5801802007988 */ /* 0x0001e80008000005 */
[----:B----4-:R-:W4:Y:S01]  /*76860*/  LDL.LU R23, [R1+0x1248] ;  /* 0x0012480001177983 */ /* 0x010f220000300800 */
[----:B------:R-:W-:-:S03]  /*76870*/  LOP3.LUT R6, R3, 0x60, RZ, 0x3c, !PT ;  /* 0x0000006003067812 */ /* 0x000fc600078e3cff */
        /* <DEDUP_REMOVED lines=20> */
[----:B------:R-:W3:Y:S04]  /*769c0*/  LDL.LU R24, [R1+0xeec] ;  /* 0x000eec0001187983 */ /* 0x000ee80000300800 */
[----:B------:R1:W-:Y:S04]  /*769d0*/  STS.U8 [R6+UR5+0x680], R4 ;  /* 0x0006800406007988 */ /* 0x0003e80008000005 */
[----:B0-----:R-:W3:Y:S04]  /*769e0*/  LDL.LU R5, [R1+0xee8] ;  /* 0x000ee80001057983 */ /* 0x001ee80000300800 */
[----:B-1----:R-:W3:Y:S04]  /*769f0*/  LDL.LU R4, [R1+0xeac] ;  /* 0x000eac0001047983 */ /* 0x002ee80000300800 */
[----:B--2---:R0:W-:Y:S04]  /*76a00*/  STS.U8 [R6+UR5+0xe00], R16 ;  /* 0x000e001006007988 */ /* 0x0041e80008000005 */
[----:B0-----:R-:W2:Y:S04]  /*76a10*/  LDL.LU R16, [R1+0x3800] ;  /* 0x0038000001107983 */ /* 0x001ea80000300800 */
[----:B------:R-:W-:Y:S04]  /*76a20*/  STS.U8 [R6+UR5+0x2680], R18 ;  /* 0x0026801206007988 */ /* 0x000fe80008000005 */
[----:B----4-:R-:W-:Y:S04]  /*76a30*/  STS.U8 [R6+UR5+0xe80], R23 ;  /* 0x000e801706007988 */ /* 0x010fe80008000005 */
[----:B--2---:R0:W-:Y:S04]  /*76a40*/  STS.U8 [R6+UR5+0x2600], R16 ;  /* 0x0026001006007988 */ /* 0x0041e80008000005 */
[----:B0-----:R-:W2:Y:S04]  /*76a50*/  LDL.LU R16, [R1+0xea8] ;  /* 0x000ea80001107983 */ /* 0x001ea80000300800 */
[----:B------:R-:W4:Y:S04]  /*76a60*/  LDL.LU R18, [R1+0xe4c] ;  /* 0x000e4c0001127983 */ /* 0x000f280000300800 */
[----:B------:R-:W2:Y:S04]  /*76a70*/  LDL.LU R23, [R1+0xe0c] ;  /* 0x000e0c0001177983 */ /* 0x000ea80000300800 */
[----:B---3--:R-:W-:Y:S04]  /*76a80*/  STS.U8 [R6+UR5+0x1600], R2 ;  /* 0x0016000206007988 */ /* 0x008fe80008000005 */
[----:B------:R-:W-:Y:S04]  /*76a90*/  STS.U8 [R6+UR5+0x1680], R21 ;  /* 0x0016801506007988 */ /* 0x000fe80008000005 */
        /* <DEDUP_REMOVED lines=12> */
[----:B0-----:R-:W2:Y:S04]  /*76b60*/  LDL.LU R23, [R1+0xe48] ;  /* 0x000e480001177983 */ /* 0x001ea80000300800 */
[----:B------:R-:W3:Y:S04]  /*76b70*/  LDL.LU R2, [R1+0xe08] ;  /* 0x000e080001027983 */ /* 0x000ee80000300800 */
        /* <DEDUP_REMOVED lines=14> */
[----:B------:R0:W-:Y:S04]  /*76c60*/  STS.U8 [R6+UR5+0x4e80], R8 ;  /* 0x004e800806007988 */ /* 0x0001e80008000005 */
[----:B------:R0:W-:Y:S04]  /*76c70*/  STS.U8 [R6+UR5+0x5600], R7 ;  /* 0x0056000706007988 */ /* 0x0001e80008000005 */
[----:B------:R1:W-:Y:S04]  /*76c80*/  STS.U8 [R6+UR5+0x5680], R29 ;  /* 0x0056801d06007988 */ /* 0x0003e80008000005 */
[----:B------:R4:W-:Y:S04]  /*76c90*/  STS.U8 [R6+UR5+0x5e00], R28 ;  /* 0x005e001c06007988 */ /* 0x0009e80008000005 */
[----:B0-----:R-:W3:Y:S04]  /*76ca0*/  LDL.LU R10, [R1+0xc2c] ;  /* 0x000c2c00010a7983 */ /* 0x001ee80000300800 */
[----:B-1----:R-:W3:Y:S04]  /*76cb0*/  LDL.LU R9, [R1+0xc28] ;  /* 0x000c280001097983 */ /* 0x002ee80000300800 */
[----:B------:R-:W3:Y:S04]  /*76cc0*/  LDL.LU R8, [R1+0xbec] ;  /* 0x000bec0001087983 */ /* 0x000ee80000300800 */
[----:B------:R-:W3:Y:S04]  /*76cd0*/  LDL.LU R7, [R1+0xbe8] ;  /* 0x000be80001077983 */ /* 0x000ee80000300800 */
[----:B------:R-:W3:Y:S04]  /*76ce0*/  LDL.LU R29, [R1+0xbac] ;  /* 0x000bac00011d7983 */ /* 0x000ee80000300800 */
[----:B------:R0:W-:Y:S04]  /*76cf0*/  STS.U8 [R6+UR5+0x5e80], R27 ;  /* 0x005e801b06007988 */ /* 0x0001e80008000005 */
[----:B----4-:R-:W4:Y:S04]  /*76d00*/  LDL.LU R28, [R1+0xba8] ;  /* 0x000ba800011c7983 */ /* 0x010f280000300800 */
        /* <DEDUP_REMOVED lines=17> */
[----:B--2---:R-:W-:Y:S04]  /*76e20*/  STS.U8 [R6+UR5+0x8e00], R23 ;  /* 0x008e001706007988 */ /* 0x004fe80008000005 */
[----:B---3--:R0:W-:Y:S04]  /*76e30*/  STS.U8 [R6+UR5+0x9e00], R5 ;  /* 0x009e000506007988 */ /* 0x0081e80008000005 */
[----:B------:R1:W-:Y:S04]  /*76e40*/  STS.U8 [R6+UR5+0x9e80], R4 ;  /* 0x009e800406007988 */ /* 0x0003e80008000005 */
[----:B0-----:R-:W2:Y:S04]  /*76e50*/  LDL.LU R5, [R1+0xa4c] ;  /* 0x000a4c0001057983 */ /* 0x001ea80000300800 */
[----:B-1----:R-:W3:Y:S04]  /*76e60*/  LDL.LU R4, [R1+0xa48] ;  /* 0x000a480001047983 */ /* 0x002ee80000300800 */
[----:B------:R-:W2:Y:S04]  /*76e70*/  LDL.LU R23, [R1+0xa08] ;  /* 0x000a080001177983 */ /* 0x000ea80000300800 */
        /* <DEDUP_REMOVED lines=24> */
[----:B--2---:R0:W-:Y:S04]  /*77000*/  STL [R1+0x37f8], R23 ;  /* 0x0037f81701007387 */ /* 0x0041e80000100800 */
[----:B0-----:R-:W2:Y:S04]  /*77010*/  LDL.LU R23, [R1+0xa0c] ;  /* 0x000a0c0001177983 */ /* 0x001ea80000300800 */
[----:B------:R-:W4:Y:S04]  /*77020*/  LDL.LU R2, [R1+0x9cc] ;  /* 0x0009cc0001027983 */ /* 0x000f280000300800 */
[----:B------:R-:W5:Y:S04]  /*77030*/  LDL.LU R21, [R1+0x9c8] ;  /* 0x0009c80001157983 */ /* 0x000f680000300800 */
[----:B------:R-:W4:Y:S04]  /*77040*/  LDL.LU R16, [R1+0x96c] ;  /* 0x00096c0001107983 */ /* 0x000f280000300800 */
        /* <DEDUP_REMOVED lines=22> */
[----:B------:R1:W-:Y:S04]  /*771b0*/  STS.U8 [R6+UR5+0xfe00], R5 ;  /* 0x00fe000506007988 */ /* 0x0003e80008000005 */
[----:B---3--:R3:W-:Y:S04]  /*771c0*/  STS.U8 [R6+UR5+0xfe80], R4 ;  /* 0x00fe800406007988 */ /* 0x0087e80008000005 */
[----:B0-----:R-:W5:Y:S04]  /*771d0*/  LDL.LU R24, [R1+0x4cc] ;  /* 0x0004cc0001187983 */ /* 0x001f680000300800 */
[----:B-1----:R-:W5:Y:S04]  /*771e0*/  LDL.LU R5, [R1+0x4c8] ;  /* 0x0004c80001057983 */ /* 0x002f680000300800 */
[----:B---3--:R-:W3:Y:S04]  /*771f0*/  LDL.LU R4, [R1+0x48c] ;  /* 0x00048c0001047983 */ /* 0x008ee80000300800 */
[----:B--2---:R0:W-:Y:S04]  /*77200*/  STS.U8 [R6+UR5+0x10600], R23 ;  /* 0x0106001706007988 */ /* 0x0041e80008000005 */
[----:B----4-:R1:W-:Y:S04]  /*77210*/  STS.U8 [R6+UR5+0x11600], R16 ;  /* 0x0116001006007988 */ /* 0x0103e80008000005 */
[----:B-----5:R2:W-:Y:S04]  /*77220*/  STS.U8 [R6+UR5+0x11680], R18 ;  /* 0x0116801206007988 */ /* 0x0205e80008000005 */
[----:B0-----:R-:W4:Y:S04]  /*77230*/  LDL.LU R23, [R1+0x37f8] ;  /* 0x0037f80001177983 */ /* 0x001f280000300800 */
[----:B-1----:R-:W5:Y:S04]  /*77240*/  LDL.LU R16, [R1+0x488] ;  /* 0x0004880001107983 */ /* 0x002f680000300800 */
[----:B--2---:R-:W2:Y:S04]  /*77250*/  LDL.LU R18, [R1+0x44c] ;  /* 0x00044c0001127983 */ /* 0x004ea80000300800 */
[----:B------:R0:W-:Y:S04]  /*77260*/  STS.U8 [R6+UR5+0x16680], R25 ;  /* 0x0166801906007988 */ /* 0x0001e80008000005 */
[----:B0-----:R-:W2:Y:S04]  /*77270*/  LDL.LU R25, [R1+0x3dc] ;  /* 0x0003dc0001197983 */ /* 0x001ea80000300800 */
[----:B------:R-:W-:Y:S04]  /*77280*/  STS.U8 [R6+UR5+0x16e00], R24 ;  /* 0x016e001806007988 */ /* 0x000fe80008000005 */
[----:B------:R-:W-:Y:S04]  /*77290*/  STS.U8 [R6+UR5+0x16e80], R5 ;  /* 0x016e800506007988 */ /* 0x000fe80008000005 */
[----:B---3--:R-:W-:Y:S04]  /*772a0*/  STS.U8 [R6+UR5+0x17600], R4 ;  /* 0x0176000406007988 */ /* 0x008fe80008000005 */
        /* <DEDUP_REMOVED lines=12> */
[----:B------:R-:W3:Y:S04]  /*77370*/  LDL.LU R5, [R1+0x39c] ;  /* 0x00039c0001057983 */ /* 0x000ee80000300800 */
[----:B------:R-:W3:Y:S04]  /*77380*/  LDL.LU R4, [R1+0x398] ;  /* 0x0003980001047983 */ /* 0x000ee80000300800 */
[----:B-----5:R0:W-:Y:S04]  /*77390*/  STS.U8 [R6+UR5+0x17680], R16 ;  /* 0x0176801006007988 */ /* 0x0201e80008000005 */
[----:B------:R1:W-:Y:S04]  /*773a0*/  STS.U8 [R6+UR5+0x17e00], R18 ;  /* 0x017e001206007988 */ /* 0x0003e80008000005 */
[----:B----4-:R4:W-:Y:S04]  /*773b0*/  STS.U8 [R6+UR5+0x10680], R23 ;  /* 0x0106801706007988 */ /* 0x0109e80008000005 */
[----:B0-----:R-:W5:Y:S04]  /*773c0*/  LDL.LU R16, [R1+0x35c] ;  /* 0x00035c0001107983 */ /* 0x001f680000300800 */
[----:B-1----:R-:W5:Y:S04]  /*773d0*/  LDL.LU R18, [R1+0x358] ;  /* 0x0003580001127983 */ /* 0x002f680000300800 */
[----:B------:R-:W5:Y:S04]  /*773e0*/  LDL.LU R3, [R1+0x31c] ;  /* 0x00031c0001037983 */ /* 0x000f680000300800 */
[----:B----4-:R-:W4:Y:S04]  /*773f0*/  LDL.LU R23, [R1+0x318] ;  /* 0x0003180001177983 */ /* 0x010f280000300800 */
        /* <DEDUP_REMOVED lines=31> */
[----:B------:R-:W4:Y:S04]  /*775f0*/  LDL.LU R15, [R1+0x64] ;  /* 0x00006400010f7983 */ /* 0x000f280000300800 */
[----:B--2---:R0:W-:Y:S04]  /*77600*/  STS.U8 [R6+UR5+0x17e80], R25 ;  /* 0x017e801906007988 */ /* 0x0041e80008000005 */
[----:B0-----:R-:W2:Y:S04]  /*77610*/  LDL.LU R25, [R1+0x37f4] ;  /* 0x0037f40001197983 */ /* 0x001ea80000300800 */
[----:B---3--:R-:W-:Y:S04]  /*77620*/  STS.U8 [R6+UR5+0x18680], R24 ;  /* 0x0186801806007988 */ /* 0x008fe80008000005 */
[----:B------:R-:W-:Y:S04]  /*77630*/  STS.U8 [R6+UR5+0x18e00], R5 ;  /* 0x018e000506007988 */ /* 0x000fe80008000005 */
[----:B--2---:R0:W-:Y:S04]  /*77640*/  STS.U8 [R6+UR5+0x18600], R25 ;  /* 0x0186001906007988 */ /* 0x0041e80008000005 */
[----:B0-----:R-:W2:Y:S04]  /*77650*/  LDL.LU R25, [R1+0x37f0] ;  /* 0x0037f00001197983 */ /* 0x001ea80000300800 */
[----:B------:R-:W3:Y:S04]  /*77660*/  LDL.LU R24, [R1+0x37ec] ;  /* 0x0037ec0001187983 */ /* 0x000ee80000300800 */
[----:B------:R0:W-:Y:S04]  /*77670*/  STS.U8 [R6+UR5+0x18e80], R4 ;  /* 0x018e800406007988 */ /* 0x0001e80008000005 */
[----:B------:R-:W3:Y:S04]  /*77680*/  LDL.LU R5, [R1+0x12a4] ;  /* 0x0012a40001057983 */ /* 0x000ee80000300800 */
[----:B-----5:R1:W-:Y:S04]  /*77690*/  STS.U8 [R6+UR5+0x19600], R16 ;  /* 0x0196001006007988 */ /* 0x0203e80008000005 */
[----:B------:R5:W-:Y:S04]  /*776a0*/  STS.U8 [R6+UR5+0x19680], R18 ;  /* 0x0196801206007988 */ /* 0x000be80008000005 */
[----:B0-----:R-:W3:Y:S04]  /*776b0*/  LDL.LU R4, [R1+0x12a0] ;  /* 0x0012a00001047983 */ /* 0x001ee80000300800 */
[----:B-1----:R-:W3:Y:S04]  /*776c0*/  LDL.LU R16, [R1+0x37e8] ;  /* 0x0037e80001107983 */ /* 0x002ee80000300800 */
[----:B-----5:R-:W5:Y:S04]  /*776d0*/  LDL.LU R18, [R1+0x37e4] ;  /* 0x0037e40001127983 */ /* 0x020f680000300800 */
[----:B--2---:R0:W-:Y:S04]  /*776e0*/  STS.U8 [R6+UR5+0x1fe80], R25 ;  /* 0x01fe801906007988 */ /* 0x0041e80008000005 */
[----:B0-----:R-:W2:Y:S04]  /*776f0*/  LDL.LU R25, [R1+0x1200] ;  /* 0x0012000001197983 */ /* 0x001ea80000300800 */
[----:B--2---:R0:W-:Y:S04]  /*77700*/  STL [R1+0x37d8], R25 ;  /* 0x0037d81901007387 */ /* 0x0041e80000100800 */
[----:B0-----:R-:W2:Y:S04]  /*77710*/  LDL.LU R25, [R1+0x1204] ;  /* 0x0012040001197983 */ /* 0x001ea80000300800 */
[----:B--2---:R0:W-:Y:S04]  /*77720*/  STL [R1+0x37dc], R25 ;  /* 0x0037dc1901007387 */ /* 0x0041e80000100800 */
[----:B0-----:R-:W2:Y:S04]  /*77730*/  LDL.LU R25, [R1+0x1240] ;  /* 0x0012400001197983 */ /* 0x001ea80000300800 */
[----:B------:R0:W-:Y:S02]  /*77740*/  STS.U8 [R6+UR5+0x19e00], R3 ;  /* 0x019e000306007988 */ /* 0x0001e40008000005 */
[----:B0-----:R-:W0:Y:S02]  /*77750*/  S2R R3, SR_TID.X ;  /* 0x0000000000037919 */ /* 0x001e240000002100 */
        /* <DEDUP_REMOVED lines=16> */
[----:B-1----:R-:W2:Y:S04]  /*77860*/  LDL.LU R25, [R1+0x1244] ;  /* 0x0012440001197983 */ /* 0x002ea80000300800 */
[----:B------:R-:W-:Y:S04]  /*77870*/  STS.U8 [R6+UR5+0x1de00], R29 ;  /* 0x01de001d06007988 */ /* 0x000fe80008000005 */
[----:B------:R-:W-:Y:S04]  /*77880*/  STS.U8 [R6+UR5+0x1de80], R28 ;  /* 0x01de801c06007988 */ /* 0x000fe80008000005 */
[----:B------:R-:W-:Y:S04]  /*77890*/  STS.U8 [R6+UR5+0x1e600], R27 ;  /* 0x01e6001b06007988 */ /* 0x000fe80008000005 */
[----:B------:R-:W-:Y:S04]  /*778a0*/  STS.U8 [R6+UR5+0x1e680], R0 ;  /* 0x01e6800006007988 */ /* 0x000fe80008000005 */
[----:B------:R-:W-:Y:S04]  /*778b0*/  STS.U8 [R6+UR5+0x1ee00], R14 ;  /* 0x01ee000e06007988 */ /* 0x000fe80008000005 */
[----:B------:R-:W-:Y:S04]  /*778c0*/  STS.U8 [R6+UR5+0x1ee80], R15 ;  /* 0x01ee800f06007988 */ /* 0x000fe80008000005 */
[----:B-----5:R-:W-:Y:S04]  /*778d0*/  STS.U8 [R6+UR5+0x1f600], R18 ;  /* 0x01f6001206007988 */ /* 0x020fe80008000005 */
[----:B---3--:R-:W-:Y:S04]  /*778e0*/  STS.U8 [R6+UR5+0x1f680], R16 ;  /* 0x01f6801006007988 */ /* 0x008fe80008000005 */
[----:B------:R1:W-:Y:S04]  /*778f0*/  STS.U8 [R6+UR5+0x1fe00], R24 ;  /* 0x01fe001806007988 */ /* 0x0003e80008000005 */
[----:B-1----:R-:W3:Y:S04]  /*77900*/  LDL.LU R6, [R1+0x11c4] ;  /* 0x0011c40001067983 */ /* 0x002ee80000300800 */
        /* <DEDUP_REMOVED lines=14> */
[----:B0-----:R-:W-:-:S03]  /*779f0*/  LOP3.LUT R3, R3, 0x7f, RZ, 0xc0, !PT ;  /* 0x0000007f03037812 */ /* 0x001fc600078ec0ff */
[----:B------:R-:W3:Y:S04]  /*77a00*/  LDL.LU R10, [R1+0xfe0] ;  /* 0x000fe000010a7983 */ /* 0x000ee80000300800 */
[----:B------:R-:W3:Y:S04]  /*77a10*/  LDL.LU R9, [R1+0xfa4] ;  /* 0x000fa40001097983 */ /* 0x000ee80000300800 */
[----:B------:R-:W3:Y:S04]  /*77a20*/  LDL.LU R8, [R1+0xfa0] ;  /* 0x000fa00001087983 */ /* 0x000ee80000300800 */
[----:B------:R-:W3:Y:S01]  /*77a30*/  LDL.LU R7, [R1+0xf64] ;  /* 0x000f640001077983 */ /* 0x000ee20000300800 */
[----:B------:R-:W-:-:S03]  /*77a40*/  LOP3.LUT R3, R3, 0x70, RZ, 0x3c, !PT ;  /* 0x0000007003037812 */ /* 0x000fc600078e3cff */
        /* <DEDUP_REMOVED lines=12> */
[----:B--2---:R0:W-:Y:S04]  /*77b10*/  STS.U8 [R3+UR5+0xf80], R25 ;  /* 0x000f801903007988 */ /* 0x0041e80008000005 */
[----:B0-----:R-:W2:Y:S04]  /*77b20*/  LDL.LU R25, [R1+0x37dc] ;  /* 0x0037dc0001197983 */ /* 0x001ea80000300800 */
[----:B--2---:R0:W-:Y:S04]  /*77b30*/  STS.U8 [R3+UR5+0x1700], R25 ;  /* 0x0017001903007988 */ /* 0x0041e80008000005 */
[----:B0-----:R-:W2:Y:S04]  /*77b40*/  LDL.LU R25, [R1+0x37d8] ;  /* 0x0037d80001197983 */ /* 0x001ea80000300800 */
[----:B--2---:R0:W-:Y:S04]  /*77b50*/  STS.U8 [R3+UR5+0x1780], R25 ;  /* 0x0017801903007988 */ /* 0x0041e80008000005 */
[----:B0-----:R-:W2:Y:S04]  /*77b60*/  LDL.LU R25, [R1+0xdc4] ;  /* 0x000dc40001197983 */ /* 0x001ea80000300800 */
[----:B--2---:R0:W-:Y:S04]  /*77b70*/  STL [R1+0x37cc], R25 ;  /* 0x0037cc1901007387 */ /* 0x0041e80000100800 */
[----:B0-----:R-:W2:Y:S04]  /*77b80*/  LDL.LU R25, [R1+0xe00] ;  /* 0x000e000001197983 */ /* 0x001ea80000300800 */
[----:B--2---:R0:W-:Y:S04]  /*77b90*/  STL [R1+0x37d0], R25 ;  /* 0x0037d01901007387 */ /* 0x0041e80000100800 */
[----:B0-----:R-:W2:Y:S04]  /*77ba0*/  LDL.LU R25, [R1+0xe04] ;  /* 0x000e040001197983 */ /* 0x001ea80000300800 */
[----:B---3--:R-:W-:Y:S04]  /*77bb0*/  STS.U8 [R3+UR5+0x1f00], R6 ;  /* 0x001f000603007988 */ /* 0x008fe80008000005 */
[----:B----4-:R-:W-:Y:S04]  /*77bc0*/  STS.U8 [R3+UR5+0x1f80], R24 ;  /* 0x001f801803007988 */ /* 0x010fe80008000005 */
        /* <DEDUP_REMOVED lines=58> */
[----:B---3--:R-:W-:Y:S04]  /*77f70*/  STS.U8 [R3+UR5+0xff80], R4 ;  /* 0x00ff800403007988 */ /* 0x008fe80008000005 */
[----:B--2---:R0:W-:Y:S04]  /*77f80*/  STS.U8 [R3+UR5+0x8f80], R25 ;  /* 0x008f801903007988 */ /* 0x0041e80008000005 */
[----:B0-----:R-:W2:Y:S04]  /*77f90*/  LDL.LU R25, [R1+0x37cc] ;  /* 0x0037cc0001197983 */ /* 0x001ea80000300800 */
[----:B------:R-:W3:Y:S04]  /*77fa0*/  LDL.LU R4, [R1+0xa00] ;  /* 0x000a000001047983 */ /* 0x000ee80000300800 */
[----:B--2---:R-:W-:Y:S04]  /*77fb0*/  STS.U8 [R3+UR5+0x9700], R25 ;  /* 0x0097001903007988 */ /* 0x004fe80008000005 */
[----:B---3--:R0:W-:Y:S04]  /*77fc0*/  STL [R1+0x37c8], R4 ;  /* 0x0037c80401007387 */ /* 0x0081e80000100800 */
[----:B0-----:R-:W2:Y:S04]  /*77fd0*/  LDL.LU R4, [R1+0xa04] ;  /* 0x000a040001047983 */ /* 0x001ea80000300800 */
[----:B------:R-:W3:Y:S04]  /*77fe0*/  LDL.LU R25, [R1+0x9c0] ;  /* 0x0009c00001197983 */ /* 0x000ee80000300800 */
[----:B------:R-:W-:Y:S04]  /*77ff0*/  STS.U8 [R3+UR5+0x9780], R6 ;  /* 0x0097800603007988 */ /* 0x000fe80008000005 */
        /* <DEDUP_REMOVED lines=28> */
[----:B------:R-:W5:Y:S04]  /*781c0*/  LDL.LU R24, [R1+0x960] ;  /* 0x0009600001187983 */ /* 0x000f680000300800 */
        /* <DEDUP_REMOVED lines=19> */
[----:B------:R-:W5:Y:S04]  /*78300*/  LDL.LU R27, [R1+0x500] ;  /* 0x00050000011b7983 */ /* 0x000f680000300800 */
[----:B------:R-:W5:Y:S04]  /*78310*/  LDL.LU R0, [R1+0x4c4] ;  /* 0x0004c40001007983 */ /* 0x000f680000300800 */
[----:B------:R-:W5:Y:S04]  /*78320*/  LDL.LU R14, [R1+0x4c0] ;  /* 0x0004c000010e7983 */ /* 0x000f680000300800 */
[----:B------:R-:W5:Y:S04]  /*78330*/  LDL.LU R15, [R1+0x484] ;  /* 0x00048400010f7983 */ /* 0x000f680000300800 */
[----:B------:R-:W5:Y:S04]  /*78340*/  LDL.LU R5, [R1+0x480] ;  /* 0x0004800001057983 */ /* 0x000f680000300800 */
[----:B--2---:R0:W-:Y:S04]  /*78350*/  STS.U8 [R3+UR5+0x10700], R4 ;  /* 0x0107000403007988 */ /* 0x0041e80008000005 */
[----:B0-----:R-:W2:Y:S04]  /*78360*/  LDL.LU R4, [R1+0x37c8] ;  /* 0x0037c80001047983 */ /* 0x001ea80000300800 */
[----:B---3--:R-:W-:Y:S04]  /*78370*/  STS.U8 [R3+UR5+0x10f00], R25 ;  /* 0x010f001903007988 */ /* 0x008fe80008000005 */
[----:B----4-:R-:W-:Y:S04]  /*78380*/  STS.U8 [R3+UR5+0x16700], R28 ;  /* 0x0167001c03007988 */ /* 0x010fe80008000005 */
[----:B-----5:R-:W-:Y:S04]  /*78390*/  STS.U8 [R3+UR5+0x16780], R27 ;  /* 0x0167801b03007988 */ /* 0x020fe80008000005 */
[----:B------:R-:W-:Y:S04]  /*783a0*/  STS.U8 [R3+UR5+0x16f00], R0 ;  /* 0x016f000003007988 */ /* 0x000fe80008000005 */
[----:B--2---:R0:W-:Y:S04]  /*783b0*/  STS.U8 [R3+UR5+0x10780], R4 ;  /* 0x0107800403007988 */ /* 0x0041e80008000005 */
[----:B0-----:R-:W2:Y:S04]  /*783c0*/  LDL.LU R4, [R1+0x444] ;  /* 0x0004440001047983 */ /* 0x001ea80000300800 */
[----:B------:R-:W3:Y:S04]  /*783d0*/  LDL.LU R25, [R1+0x37c4] ;  /* 0x0037c40001197983 */ /* 0x000ee80000300800 */
[----:B------:R-:W4:Y:S04]  /*783e0*/  LDL.LU R28, [R1+0x440] ;  /* 0x00044000011c7983 */ /* 0x000f280000300800 */
[----:B------:R-:W5:Y:S04]  /*783f0*/  LDL.LU R27, [R1+0x3d4] ;  /* 0x0003d400011b7983 */ /* 0x000f680000300800 */
        /* <DEDUP_REMOVED lines=15> */
[----:B------:R-:W2:Y:S04]  /*784f0*/  LDL.LU R14, [R1+0x390] ;  /* 0x00039000010e7983 */ /* 0x000ea80000300800 */
[----:B------:R-:W2:Y:S04]  /*78500*/  LDL.LU R15, [R1+0x354] ;  /* 0x00035400010f7983 */ /* 0x000ea80000300800 */
[----:B------:R0:W-:Y:S04]  /*78510*/  STS.U8 [R3+UR5+0x17f00], R4 ;  /* 0x017f000403007988 */ /* 0x0001e80008000005 */
[----:B------:R-:W2:Y:S04]  /*78520*/  LDL.LU R5, [R1+0x350] ;  /* 0x0003500001057983 */ /* 0x000ea80000300800 */
[----:B---3--:R1:W-:Y:S04]  /*78530*/  STS.U8 [R3+UR5+0x10f80], R25 ;  /* 0x010f801903007988 */ /* 0x0083e80008000005 */
[----:B0-----:R-:W3:Y:S04]  /*78540*/  LDL.LU R4, [R1+0x314] ;  /* 0x0003140001047983 */ /* 0x001ee80000300800 */
[----:B-1----:R-:W3:Y:S04]  /*78550*/  LDL.LU R25, [R1+0x310] ;  /* 0x0003100001197983 */ /* 0x002ee80000300800 */
        /* <DEDUP_REMOVED lines=32> */
[----:B-----5:R0:W-:Y:S04]  /*78760*/  STS.U8 [R3+UR5+0x18700], R27 ;  /* 0x0187001b03007988 */ /* 0x0201e80008000005 */
[----:B------:R-:W5:Y:S04]  /*78770*/  LDL.LU R28, [R1+0x12e4] ;  /* 0x0012e400011c7983 */ /* 0x000f680000300800 */
[----:B0-----:R-:W4:Y:S04]  /*78780*/  LDL.LU R27, [R1+0x12e0] ;  /* 0x0012e000011b7983 */ /* 0x001f280000300800 */
[----:B--2---:R0:W-:Y:S04]  /*78790*/  STS.U8 [R3+UR5+0x18780], R0 ;  /* 0x0187800003007988 */ /* 0x0041e80008000005 */
[----:B0-----:R-:W2:Y:S04]  /*787a0*/  LDL.LU R0, [R1+0x37c0] ;  /* 0x0037c00001007983 */ /* 0x001ea80000300800 */
[----:B------:R-:W-:Y:S04]  /*787b0*/  STS.U8 [R3+UR5+0x18f80], R14 ;  /* 0x018f800e03007988 */ /* 0x000fe80008000005 */
[----:B------:R-:W-:Y:S04]  /*787c0*/  STS.U8 [R3+UR5+0x19700], R15 ;  /* 0x0197000f03007988 */ /* 0x000fe80008000005 */
[----:B------:R-:W-:Y:S04]  /*787d0*/  STS.U8 [R3+UR5+0x19780], R5 ;  /* 0x0197800503007988 */ /* 0x000fe80008000005 */
[----:B---3--:R-:W-:Y:S04]  /*787e0*/  STS.U8 [R3+UR5+0x19f00], R4 ;  /* 0x019f000403007988 */ /* 0x008fe80008000005 */
[----:B------:R-:W-:Y:S04]  /*787f0*/  STS.U8 [R3+UR5+0x19f80], R25 ;  /* 0x019f801903007988 */ /* 0x000fe80008000005 */
[----:B------:R-:W-:Y:S04]  /*78800*/  STS.U8 [R3+UR5+0x1a700], R6 ;  /* 0x01a7000603007988 */ /* 0x000fe80008000005 */
[----:B------:R-:W-:Y:S04]  /*78810*/  STS.U8 [R3+UR5+0x1a780], R24 ;  /* 0x01a7801803007988 */ /* 0x000fe80008000005 */
[----:B------:R-:W-:Y:S04]  /*78820*/  STS.U8 [R3+UR5+0x1af00], R16 ;  /* 0x01af001003007988 */ /* 0x000fe80008000005 */
[----:B--2---:R0:W-:Y:S04]  /*78830*/  STS.U8 [R3+UR5+0x18f00], R0 ;  /* 0x018f000003007988 */ /* 0x0041e80008000005 */
[----:B0-----:R-:W2:Y:S04]  /*78840*/  LDL.LU R0, [R1+0x37bc] ;  /* 0x0037bc0001007983 */ /* 0x001ea80000300800 */
[----:B------:R-:W3:Y:S04]  /*78850*/  LDL.LU R14, [R1+0x37b8] ;  /* 0x0037b800010e7983 */ /* 0x000ee80000300800 */
[----:B------:R-:W3:Y:S04]  /*78860*/  LDL.LU R15, [R1+0x37b4] ;  /* 0x0037b400010f7983 */ /* 0x000ee80000300800 */
[----:B------:R-:W2:Y:S04]  /*78870*/  LDL.LU R5, [R1+0x37b0] ;  /* 0x0037b00001057983 */ /* 0x000ea80000300800 */
[----:B------:R-:W3:Y:S04]  /*78880*/  LDL.LU R4, [R1+0x37ac] ;  /* 0x0037ac0001047983 */ /* 0x000ee80000300800 */
[----:B------:R-:W-:Y:S04]  /*78890*/  STS.U8 [R3+UR5+0x1af80], R18 ;  /* 0x01af801203007988 */ /* 0x000fe80008000005 */
[----:B------:R0:W-:Y:S04]  /*788a0*/  STS.U8 [R3+UR5+0x1d780], R12 ;  /* 0x01d7800c03007988 */ /* 0x0001e80008000005 */
[----:B----4-:R1:W-:Y:S04]  /*788b0*/  STS.U8 [R3+UR5+0x1e780], R8 ;  /* 0x01e7800803007988 */ /* 0x0103e80008000005 */
[----:B------:R4:W-:Y:S04]  /*788c0*/  STS.U8 [R3+UR5+0x1ef80], R29 ;  /* 0x01ef801d03007988 */ /* 0x0009e80008000005 */
[----:B-----5:R5:W-:Y:S04]  /*788d0*/  STS.U8 [R3+UR5+0x1ff00], R28 ;  /* 0x01ff001c03007988 */ /* 0x020be80008000005 */
[----:B------:R4:W-:Y:S04]  /*788e0*/  STS.U8 [R3+UR5+0x1ff80], R27 ;  /* 0x01ff801b03007988 */ /* 0x0009e80008000005 */
[----:B0-----:R-:W3:Y:S04]  /*788f0*/  LDL.LU R12, [R1+0x54] ;  /* 0x00005400010c7983 */ /* 0x001ee80000300800 */
[----:B-1----:R-:W3:Y:S04]  /*78900*/  LDL.LU R8, [R1+0x48] ;  /* 0x0000480001087983 */ /* 0x002ee80000300800 */
[----:B----4-:R-:W4:Y:S04]  /*78910*/  LDL.LU R29, [R1+0x40] ;  /* 0x00004000011d7983 */ /* 0x010f280000300800 */
[----:B-----5:R-:W4:Y:S04]  /*78920*/  LDL.LU R28, [R1+0x3c] ;  /* 0x00003c00011c7983 */ /* 0x020f280000300800 */
[----:B------:R-:W5:Y:S04]  /*78930*/  LDL.LU R27, [R1+0x34] ;  /* 0x00003400011b7983 */ /* 0x000f680000300800 */
[----:B------:R-:W4:Y:S04]  /*78940*/  LDL R24, [R1+0x3e0] ;  /* 0x0003e00001187983 */ /* 0x000f280000100800 */
        /* <DEDUP_REMOVED lines=13> */
[----:B--2---:R-:W-:Y:S04]  /*78a20*/  STS.U8 [R3+UR5+0x1f780], R5 ;  /* 0x01f7800503007988 */ /* 0x004fe80008000005 */
[----:B---3--:R-:W-:Y:S01]  /*78a30*/  STS.U8 [R3+UR5+0x1f700], R4 ;  /* 0x01f7000403007988 */ /* 0x008fe20008000005 */
[----:B------:R-:W-:Y:S06]  /*78a40*/  BAR.SYNC.DEFER_BLOCKING 0x0 ;  /* 0x0000000000007b1d */ /* 0x000fec0000010000 */
[----:B----4-:R-:W0:Y:S04]  /*78a50*/  LDSM.16.M88.4 R4, [R24+UR5] ;  /* 0x000000051804783b */ /* 0x010e280008000200 */
[----:B------:R-:W-:Y:S04]  /*78a60*/  LDSM.16.M88.4 R16, [R24+UR5+0x4000] ;  /* 0x004000051810783b */ /* 0x000fe80008000200 */
[----:B0-----:R-:W-:Y:S01]  /*78a70*/  STL.64 [R1+0x2e0], R4 ;  /* 0x0002e00401007387 */ /* 0x001fe20000100a00 */
[----:B------:R-:W-:-:S03]  /*78a80*/  IMAD.MOV.U32 R22, RZ, RZ, R4 ;  /* 0x000000ffff167224 */ /* 0x000fc600078e0004 */
[----:B------:R-:W-:Y:S01]  /*78a90*/  STL.64 [R1+0x2e8], R6 ;  /* 0x0002e80601007387 */ /* 0x000fe20000100a00 */
[----:B------:R-:W-:-:S03]  /*78aa0*/  IMAD.MOV.U32 R23, RZ, RZ, R5 ;  /* 0x000000ffff177224 */ /* 0x000fc600078e0005 */
[----:B------:R-:W0:Y:S04]  /*78ab0*/  LDSM.16.M88.4 R4, [R24+UR5+0x2000] ;  /* 0x002000051804783b */ /* 0x000e280008000200 */
[----:B0-----:R-:W-:Y:S04]  /*78ac0*/  STL.64 [R1+0x2f0], R4 ;  /* 0x0002f00401007387 */ /* 0x001fe80000100a00 */
[----:B------:R0:W-:Y:S04]  /*78ad0*/  STL.64 [R1+0x2f8], R6 ;  /* 0x0002f80601007387 */ /* 0x0001e80000100a00 */
[----:B------:R-:W-:Y:S04]  /*78ae0*/  STL.64 [R1+0x300], R16 ;  /* 0x0003001001007387 */ /* 0x000fe80000100a00 */
[----:B------:R-:W-:Y:S01]  /*78af0*/  STL.64 [R1+0x308], R18 ;  /* 0x0003081201007387 */ /* 0x000fe20000100a00 */
[----:B0-----:R-:W-:-:S02]  /*78b00*/  IMAD.MOV.U32 R7, RZ, RZ, R16 ;  /* 0x000000ffff077224 */ /* 0x001fc400078e0010 */
[----:B------:R-:W-:Y:S02]  /*78b10*/  IMAD.MOV.U32 R6, RZ, RZ, R17 ;  /* 0x000000ffff067224 */ /* 0x000fe400078e0011 */
[----:B------:R-:W0:Y:S01]  /*78b20*/  LDSM.16.M88.4 R16, [R24+UR5+0x6000] ;  /* 0x006000051810783b */ /* 0x000e220008000200 */
[----:B------:R-:W-:-:S03]  /*78b30*/  IMAD.MOV.U32 R25, RZ, RZ, R4 ;  /* 0x000000ffff197224 */ /* 0x000fc600078e0004 */
[----:B0-----:R-:W-:Y:S01]  /*78b40*/  STL.64 [R1+0x320], R16 ;  /* 0x0003201001007387 */ /* 0x001fe20000100a00 */
[----:B------:R-:W-:-:S03]  /*78b50*/  IMAD.MOV.U32 R21, RZ, RZ, R16 ;  /* 0x000000ffff157224 */ /* 0x000fc600078e0010 */
[----:B------:R-:W-:Y:S01]  /*78b60*/  STL.64 [R1+0x328], R18 ;  /* 0x0003281201007387 */ /* 0x000fe20000100a00 */
[----:B------:R-:W-:-:S03]  /*78b70*/  IMAD.MOV.U32 R9, RZ, RZ, R17 ;  /* 0x000000ffff097224 */ /* 0x000fc600078e0011 */
[----:B------:R-:W0:Y:S01]  /*78b80*/  LDSM.16.M88.4 R16, [R24+UR5+0x8000] ;  /* 0x008000051810783b */ /* 0x000e220008000200 */
[----:B------:R-:W-:-:S05]  /*78b90*/  IMAD R4, R28, 0x100, R29 ;  /* 0x000001001c047824 */ /* 0x000fca00078e021d */
[----:B------:R-:W-:Y:S01]  /*78ba0*/  F2FP.F16.E4M3.UNPACK_B R13, R4 ;  /* 0x00000004ff0d723e */ /* 0x000fe200020006ff */
[----:B0-----:R-:W-:Y:S04]  /*78bb0*/  STL.64 [R1+0x310], R16 ;  /* 0x0003101001007387 */ /* 0x001fe80000100a00 */
[----:B------:R-:W-:Y:S04]  /*78bc0*/  STL.64 [R1+0x318], R18 ;  /* 0x0003181201007387 */ /* 0x000fe80000100a00 */
[----:B------:R-:W-:Y:S04]  /*78bd0*/  STL.64 [R1+0x5628], R6 ;  /* 0x0056280601007387 */ /* 0x000fe80000100a00 */
[----:B------:R0:W-:Y:S04]  /*78be0*/  STL [R1+0x5624], R5 ;  /* 0x0056240501007387 */ /* 0x0001e80000100800 */
[----:B0-----:R-:W2:Y:S04]  /*78bf0*/  LDL.LU.64 R4, [R1+0x5d0] ;  /* 0x0005d00001047983 */ /* 0x001ea80000300a00 */
[----:B------:R-:W2:Y:S01]  /*78c00*/  LDL.LU.64 R6, [R1+0x5d8] ;  /* 0x0005d80001067983 */ /* 0x000ea20000300a00 */
[----:B------:R-:W-:-:S02]  /*78c10*/  IMAD.MOV.U32 R11, RZ, RZ, R16 ;  /* 0x000000ffff0b7224 */ /* 0x000fc400078e0010 */
[----:B------:R-:W-:Y:S02]  /*78c20*/  IMAD.MOV.U32 R10, RZ, RZ, R17 ;  /* 0x000000ffff0a7224 */ /* 0x000fe400078e0011 */
[----:B------:R-:W0:Y:S01]  /*78c30*/  LDSM.16.M88.4 R16, [R24+UR5+0xa000] ;  /* 0x00a000051810783b */ /* 0x000e220008000200 */
[----:B------:R-:W-:Y:S02]  /*78c40*/  IMAD R3, R8, 0x100, R12 ;  /* 0x0000010008037824 */ /* 0x000fe400078e020c */
[----:B------:R-:W-:Y:S01]  /*78c50*/  IMAD R2, R14, 0x100, R15 ;  /* 0x000001000e027824 */ /* 0x000fe200078e020f */
[----:B0-----:R0:W-:Y:S01]  /*78c60*/  STL.64 [R1+0x330], R16 ;  /* 0x0003301001007387 */ /* 0x0011e20000100a00 */
[----:B------:R-:W-:Y:S02]  /*78c70*/  IMAD.MOV.U32 R8, RZ, RZ, R17 ;  /* 0x000000ffff087224 */ /* 0x000fe400078e0011 */
[----:B------:R-:W-:Y:S01]  /*78c80*/  IMAD.MOV.U32 R20, RZ, RZ, R16 ;  /* 0x000000ffff147224 */ /* 0x000fe200078e0010 */
[----:B------:R1:W-:Y:S04]  /*78c90*/  STL.64 [R1+0x338], R18 ;  /* 0x0003381201007387 */ /* 0x0003e80000100a00 */
[----:B0-----:R-:W3:Y:S04]  /*78ca0*/  LDL.LU.64 R16, [R1+0x600] ;  /* 0x0006000001107983 */ /* 0x001ee80000300a00 */
[----:B-1----:R-:W3:Y:S04]  /*78cb0*/  LDL.LU.64 R18, [R1+0x608] ;  /* 0x0006080001127983 */ /* 0x002ee80000300a00 */
[----:B------:R-:W-:Y:S04]  /*78cc0*/  STL.64 [R1+0x5600], R10 ;  /* 0x0056000a01007387 */ /* 0x000fe80000100a00 */
[----:B------:R-:W-:Y:S04]  /*78cd0*/  STL [R1+0x55f8], R8 ;  /* 0x0055f80801007387 */ /* 0x000fe80000100800 */
[----:B------:R-:W-:Y:S04]  /*78ce0*/  STL [R1+0x5608], R9 ;  /* 0x0056080901007387 */ /* 0x000fe80000100800 */
[----:B------:R-:W0:Y:S01]  /*78cf0*/  LDSM.16.M88.4 R8, [R24+UR5+0xc000] ;  /* 0x00c000051808783b */ /* 0x000e220008000200 */
[----:B-----5:R-:W-:Y:S01]  /*78d00*/  IMAD R0, R0, 0x100, R27 ;  /* 0x0000010000007824 */ /* 0x020fe200078e021b */
[----:B------:R-:W-:-:S02]  /*78d10*/  F2FP.F16.E4M3.UNPACK_B R12, R2 ;  /* 0x00000002ff0c723e */ /* 0x000fc400020006ff */
[----:B------:R-:W-:Y:S02]  /*78d20*/  F2FP.F16.E4M3.UNPACK_B R14, R3 ;  /* 0x00000003ff0e723e */ /* 0x000fe400020006ff */
[----:B------:R-:W-:Y:S02]  /*78d30*/  F2FP.F16.E4M3.UNPACK_B R22, R22 ;  /* 0x00000016ff16723e */ /* 0x000fe400020006ff */
[----:B------:R-:W-:Y:S02]  /*78d40*/  F2FP.F16.E4M3.UNPACK_B R23, R23 ;  /* 0x00000017ff17723e */ /* 0x000fe400020006ff */
[----:B------:R-:W-:Y:S01]  /*78d50*/  F2FP.F16.E4M3.UNPACK_B R15, R0 ;  /* 0x00000000ff0f723e */ /* 0x000fe200020006ff */
[----:B------:R-:W-:Y:S04]  /*78d60*/  STL [R1+0x55e0], R20 ;  /* 0x0055e01401007387 */ /* 0x000fe80000100800 */
[----:B------:R-:W-:Y:S04]  /*78d70*/  STL [R1+0x5620], R21 ;  /* 0x0056201501007387 */ /* 0x000fe80000100800 */
[----:B0-----:R-:W-:Y:S04]  /*78d80*/  STL.64 [R1+0x340], R8 ;  /* 0x0003400801007387 */ /* 0x001fe80000100a00 */
[----:B------:R-:W-:Y:S04]  /*78d90*/  STL.64 [R1+0x348], R10 ;  /* 0x0003480a01007387 */ /* 0x000fe80000100a00 */
[----:B------:R2:W-:Y:S02]  /*78da0*/  STL.64 [R1+0x18], R22 ;  /* 0x0000181601007387 */ /* 0x0005e40000100a00 */
[----:B--2---:R-:W-:Y:S02]  /*78db0*/  HMMA.16816.F32 R20, R12, R22, R4 ;  /* 0x000000160c14723c */ /* 0x004fe40000001804 */
[----:B------:R-:W2:Y:S04]  /*78dc0*/  LDL.LU.64 R6, [R1+0x5628] ;  /* 0x0056280001067983 */ /* 0x000ea80000300a00 */
[----:B------:R-:W4:-:S13]  /*78dd0*/  LDL.LU R5, [R1+0x5624] ;  /* 0x0056240001057983 */ /* 0x000f1a0000300800 */
[----:B------:R-:W-:Y:S04]  /*78de0*/  STL.64 [R1+0x50], R20 ;  /* 0x0000501401007387 */ /* 0x000fe80000100a00 */
[----:B------:R-:W-:Y:S04]  /*78df0*/  STL.64 [R1+0x58], R22 ;  /* 0x0000581601007387 */ /* 0x000fe80000100a00 */
[----:B------:R-:W0:Y:S01]  /*78e00*/  LDSM.16.M88.4 R20, [R24+UR5+0xe000] ;  /* 0x00e000051814783b */ /* 0x000e220008000200 */
[----:B------:R-:W-:Y:S01]  /*78e10*/  F2FP.F16.E4M3.UNPACK_B R10, R25 ;  /* 0x00000019ff0a723e */ /* 0x000fe200020006ff */
[----:B------:R-:W-:-:S02]  /*78e20*/  IMAD.MOV.U32 R2, RZ, RZ, R8 ;  /* 0x000000ffff027224 */ /* 0x000fc400078e0008 */
[----:B0-----:R-:W-:Y:S01]  /*78e30*/  STL.64 [R1+0x350], R20 ;  /* 0x0003501401007387 */ /* 0x001fe20000100a00 */
[----:B------:R-:W-:-:S03]  /*78e40*/  IMAD.MOV.U32 R4, RZ, RZ, R20 ;  /* 0x000000ffff047224 */ /* 0x000fc600078e0014 */
[----:B------:R3:W-:Y:S01]  /*78e50*/  STL.64 [R1+0x358], R22 ;  /* 0x0003581601007387 */ /* 0x0007e20000100a00 */
[----:B----4-:R-:W-:Y:S01]  /*78e60*/  F2FP.F16.E4M3.UNPACK_B R11, R5 ;  /* 0x00000005ff0b723e */ /* 0x010fe200020006ff */
[----:B------:R-:W-:-:S06]  /*78e70*/  IMAD.MOV.U32 R5, RZ, RZ, R21 ;  /* 0x000000ffff057224 */ /* 0x000fcc00078e0015 */
[----:B---3--:R-:W-:Y:S01]  /*78e80*/  HMMA.16816.F32 R20, R12, R10, R16 ;  /* 0x0000000a0c14723c */ /* 0x008fe20000001810 */
[----:B--2---:R-:W-:Y:S01]  /*78e90*/  F2FP.F16.E4M3.UNPACK_B R8, R7 ;  /* 0x00000007ff08723e */ /* 0x004fe200020006ff */
[----:B------:R-:W-:Y:S04]  /*78ea0*/  STL.64 [R1+0x10], R10 ;  /* 0x0000100a01007387 */ /* 0x000fe80000100a00 */
[----:B------:R-:W2:-:S13]  /*78eb0*/  LDL.LU.64 R16, [R1+0x660] ;  /* 0x0006600001107983 */ /* 0x000e9a0000300a00 */
[----:B------:R-:W-:Y:S04]  /*78ec0*/  STL.64 [R1+0x70], R20 ;  /* 0x0000701401007387 */ /* 0x000fe80000100a00 */
[----:B------:R-:W-:Y:S04]  /*78ed0*/  STL.64 [R1+0x78], R22 ;  /* 0x0000781601007387 */ /* 0x000fe80000100a00 */
[----:B------:R-:W-:Y:S04]  /*78ee0*/  STL [R1+0x8], R8 ;  /* 0x0000080801007387 */ /* 0x000fe80000100800 */
[----:B------:R-:W3:Y:S01]  /*78ef0*/  LDL.LU.64 R18, [R1+0x668] ;  /* 0x0006680001127983 */ /* 0x000ee20000300a00 */
[----:B------:R-:W-:Y:S01]  /*78f00*/  IMAD.MOV.U32 R3, RZ, RZ, R9 ;  /* 0x000000ffff037224 */ /* 0x000fe200078e0009 */
[----:B------:R-:W-:-:S02]  /*78f10*/  F2FP.F16.E4M3.UNPACK_B R9, R6 ;  /* 0x00000006ff09723e */ /* 0x000fc400020006ff */
[----:B------:R-:W0:Y:S04]  /*78f20*/  LDSM.16.M88.4 R20, [R24+UR5+0x10000] ;  /* 0x010000051814783b */ /* 0x000e280008000200 */
[----:B---3--:R-:W-:Y:S04]  /*78f30*/  STL.64 [R1+0x55f0], R18 ;  /* 0x0055f01201007387 */ /* 0x008fe80000100a00 */
[----:B------:R-:W-:Y:S04]  /*78f40*/  STL [R1+0xc], R9 ;  /* 0x00000c0901007387 */ /* 0x000fe80000100800 */
[----:B--2---:R1:W-:Y:S04]  /*78f50*/  STL.64 [R1+0x55e8], R16 ;  /* 0x0055e81001007387 */ /* 0x0043e80000100a00 */
[----:B-1----:R-:W2:Y:S04]  /*78f60*/  LDL.LU.64 R16, [R1+0x640] ;  /* 0x0006400001107983 */ /* 0x002ea80000300a00 */
[----:B------:R-:W3:Y:S04]  /*78f70*/  LDL.LU.64 R18, [R1+0x648] ;  /* 0x0006480001127983 */ /* 0x000ee80000300a00 */
[----:B---3--:R-:W-:Y:S04]  /*78f80*/  STL.64 [R1+0x5618], R18 ;  /* 0x0056181201007387 */ /* 0x008fe80000100a00 */
[----:B--2---:R1:W-:Y:S04]  /*78f90*/  STL.64 [R1+0x5610], R16 ;  /* 0x0056101001007387 */ /* 0x0043e80000100a00 */
[----:B-1----:R-:W2:Y:S04]  /*78fa0*/  LDL.LU.64 R16, [R1+0x620] ;  /* 0x0006200001107983 */ /* 0x002ea80000300a00 */
[----:B------:R-:W2:Y:S04]  /*78fb0*/  LDL.LU.64 R18, [R1+0x628] ;  /* 0x0006280001127983 */ /* 0x000ea80000300a00 */
[----:B0-----:R0:W-:Y:S04]  /*78fc0*/  STL.64 [R1+0x360], R20 ;  /* 0x0003601401007387 */ /* 0x0011e80000100a00 */
[----:B------:R-:W-:Y:S01]  /*78fd0*/  STL.64 [R1+0x368], R22 ;  /* 0x0003681601007387 */ /* 0x000fe20000100a00 */
[----:B------:R-:W-:-:S03]  /*78fe0*/  IMAD.MOV.U32 R7, RZ, RZ, R21 ;  /* 0x000000ffff077224 */ /* 0x000fc600078e0015 */
[----:B0-----:R-:W3:Y:S01]  /*78ff0*/  LDL.LU R21, [R1+0x5620] ;  /* 0x0056200001157983 */ /* 0x001ee20000300800 */
[----:B--2---:R-:W-:Y:S03]  /*79000*/  HMMA.16816.F32 R8, R12, R8, R16 ;  /* 0x000000080c08723c */ /* 0x004fe60000001810 */
[----:B------:R-:W2:Y:S04]  /*79010*/  LDL.LU.64 R18, [R1+0x5618] ;  /* 0x0056180001127983 */ /* 0x000ea80000300a00 */
[----:B------:R-:W2:-:S12]  /*79020*/  LDL.LU.64 R16, [R1+0x5610] ;  /* 0x0056100001107983 */ /* 0x000e980000300a00 */
[----:B------:R0:W-:Y:S04]  /*79030*/  STL.64 [R1+0x90], R8 ;  /* 0x0000900801007387 */ /* 0x0001e80000100a00 */
[----:B------:R-:W-:Y:S04]  /*79040*/  STL.64 [R1+0x98], R10 ;  /* 0x0000980a01007387 */ /* 0x000fe80000100a00 */
[----:B0-----:R-:W4:Y:S01]  /*79050*/  LDL.LU R9, [R1+0x5608] ;  /* 0x0056080001097983 */ /* 0x001f220000300800 */
[----:B------:R-:W-:Y:S01]  /*79060*/  IMAD.MOV.U32 R6, RZ, RZ, R20 ;  /* 0x000000ffff067224 */ /* 0x000fe200078e0014 */
[----:B---3--:R-:W-:-:S02]  /*79070*/  F2FP.F16.E4M3.UNPACK_B R20, R21 ;  /* 0x00000015ff14723e */ /* 0x008fc400020006ff */
[----:B----4-:R-:W-:Y:S02]  /*79080*/  F2FP.F16.E4M3.UNPACK_B R21, R9 ;  /* 0x00000009ff15723e */ /* 0x010fe400020006ff */
[----:B------:R-:W0:Y:S04]  /*79090*/  LDSM.16.M88.4 R8, [R24+UR5+0x12000] ;  /* 0x012000051808783b */ /* 0x000e280008000200 */
[----:B0-----:R-:W-:Y:S04]  /*790a0*/  STL.64 [R1+0x370], R8 ;  /* 0x0003700801007387 */ /* 0x001fe80000100a00 */
[----:B------:R0:W-:Y:S04]  /*790b0*/  STL.64 [R1+0x378], R10 ;  /* 0x0003780a01007387 */ /* 0x0001e80000100a00 */
[----:B0-----:R-:W3:Y:S01]  /*790c0*/  LDL.LU.64 R10, [R1+0x5600] ;  /* 0x00560000010a7983 */ /* 0x001ee20000300a00 */
[----:B------:R-:W-:-:S03]  /*790d0*/  IMAD.MOV.U32 R0, RZ, RZ, R8 ;  /* 0x000000ffff007224 */ /* 0x000fc600078e0008 */
[----:B------:R-:W4:Y:S04]  /*790e0*/  LDL.LU R8, [R1+0x55f8] ;  /* 0x0055f80001087983 */ /* 0x000f280000300800 */
[----:B------:R2:W-:Y:S02]  /*790f0*/  STL.64 [R1], R20 ;  /* 0x0000001401007387 */ /* 0x0005e40000100a00 */
[----:B--2---:R-:W-:Y:S02]  /*79100*/  HMMA.16816.F32 R20, R12, R20, R16 ;  /* 0x000000140c14723c */ /* 0x004fe40000001810 */
[----:B------:R-:W2:Y:S04]  /*79110*/  LDL.LU.64 R18, [R1+0x55f0] ;  /* 0x0055f00001127983 */ /* 0x000ea80000300a00 */
[----:B------:R-:W2:-:S13]  /*79120*/  LDL.LU.64 R16, [R1+0x55e8] ;  /* 0x0055e80001107983 */ /* 0x000e9a0000300a00 */
[----:B------:R-:W-:Y:S04]  /*79130*/  STL.64 [R1+0xb0], R20 ;  /* 0x0000b01401007387 */ /* 0x000fe80000100a00 */
[----:B------:R-:W-:Y:S04]  /*79140*/  STL.64 [R1+0xb8], R22 ;  /* 0x0000b81601007387 */ /* 0x000fe80000100a00 */
[----:B------:R-:W0:Y:S04]  /*79150*/  LDSM.16.M88.4 R20, [R24+UR5+0x14000] ;  /* 0x014000051814783b */ /* 0x000e280008000200 */
[----:B0-----:R0:W-:Y:S04]  /*79160*/  STL.64 [R1+0x380], R20 ;  /* 0x0003801401007387 */ /* 0x0011e80000100a00 */
[----:B------:R1:W-:Y:S01]  /*79170*/  STL.64 [R1+0x388], R22 ;  /* 0x0003881601007387 */ /* 0x0003e20000100a00 */
[----:B---3--:R-:W-:Y:S01]  /*79180*/  F2FP.F16.E4M3.UNPACK_B R29, R10 ;  /* 0x0000000aff1d723e */ /* 0x008fe200020006ff */
[----:B------:R-:W-:-:S02]  /*79190*/  IMAD.MOV.U32 R10, RZ, RZ, R20 ;  /* 0x000000ffff0a7224 */ /* 0x000fc400078e0014 */
[----:B0-----:R-:W3:Y:S01]  /*791a0*/  LDL.LU R20, [R1+0x55e0] ;  /* 0x0055e00001147983 */ /* 0x001ee20000300800 */
[----:B------:R-:W-:Y:S01]  /*791b0*/  F2FP.F16.E4M3.UNPACK_B R28, R11 ;  /* 0x0000000bff1c723e */ /* 0x000fe200020006ff */
[----:B------:R-:W-:Y:S01]  /*791c0*/  IMAD.MOV.U32 R11, RZ, RZ, R21 ;  /* 0x000000ffff0b7224 */ /* 0x000fe200078e0015 */
[----:B----4-:R-:W-:-:S04]  /*791d0*/  F2FP.F16.E4M3.UNPACK_B R27, R8 ;  /* 0x00000008ff1b723e */ /* 0x010fc800020006ff */
[----:B------:R-:W-:Y:S04]  /*791e0*/  STL.64 [R1+0x55c8], R10 ;  /* 0x0055c80a01007387 */ /* 0x000fe80000100a00 */
[----:B------:R-:W-:Y:S04]  /*791f0*/  STL [R1+0x55c0], R9 ;  /* 0x0055c00901007387 */ /* 0x000fe80000100800 */
[----:B------:R-:W0:Y:S01]  /*79200*/  LDSM.16.M88.4 R8, [R24+UR5+0x16000] ;  /* 0x016000051808783b */ /* 0x000e220008000200 */
[----:B--2---:R-:W-:Y:S01]  /*79210*/  HMMA.16816.F32 R16, R12, R28, R16 ;  /* 0x0000001c0c10723c */ /* 0x004fe20000001810 */
[----:B---3--:R-:W-:-:S02]  /*79220*/  F2FP.F16.E4M3.UNPACK_B R26, R20 ;  /* 0x00000014ff1a723e */ /* 0x008fc400020006ff */
[----:B------:R-:W2:-:S15]  /*79230*/  LDL.LU.64 R20, [R1+0x6a0] ;  /* 0x0006a00001147983 */ /* 0x000e9e0000300a00 */
[----:B------:R-:W-:Y:S01]  /*79240*/  NOP ;  /* 0x0000000000007918 */ /* 0x000fe20000000000 */
[----:B------:R3:W-:Y:S04]  /*79250*/  STL.64 [R1+0xd0], R16 ;  /* 0x0000d01001007387 */ /* 0x0007e80000100a00 */
[----:B------:R-:W-:Y:S04]  /*79260*/  STL.64 [R1+0xd8], R18 ;  /* 0x0000d81201007387 */ /* 0x000fe80000100a00 */
[----:B-1----:R-:W2:Y:S04]  /*79270*/  LDL.LU.64 R22, [R1+0x6a8] ;  /* 0x0006a80001167983 */ /* 0x002ea80000300a00 */
[----:B0-----:R0:W-:Y:S04]  /*79280*/  STL.64 [R1+0x390], R8 ;  /* 0x0003900801007387 */ /* 0x0011e80000100a00 */
[----:B------:R1:W-:Y:S01]  /*79290*/  STL.64 [R1+0x398], R10 ;  /* 0x0003980a01007387 */ /* 0x0003e20000100a00 */
[----:B---3--:R-:W-:-:S02]  /*792a0*/  IMAD.MOV.U32 R16, RZ, RZ, R8 ;  /* 0x000000ffff107224 */ /* 0x008fc400078e0008 */
[----:B------:R-:W-:Y:S02]  /*792b0*/  IMAD.MOV.U32 R17, RZ, RZ, R9 ;  /* 0x000000ffff117224 */ /* 0x000fe400078e0009 */
[----:B0-----:R-:W3:Y:S04]  /*792c0*/  LDL.LU.64 R8, [R1+0x6c0] ;  /* 0x0006c00001087983 */ /* 0x001ee80000300a00 */
[----:B-1----:R-:W4:Y:S04]  /*792d0*/  LDL.LU.64 R10, [R1+0x6c8] ;  /* 0x0006c800010a7983 */ /* 0x002f280000300a00 */
[----:B----4-:R-:W-:Y:S04]  /*792e0*/  STL.64 [R1+0x55d8], R10 ;  /* 0x0055d80a01007387 */ /* 0x010fe80000100a00 */
[----:B---3--:R0:W-:Y:S04]  /*792f0*/  STL.64 [R1+0x55d0], R8 ;  /* 0x0055d00801007387 */ /* 0x0081e80000100a00 */
[----:B0-----:R-:W3:Y:S04]  /*79300*/  LDL.LU.64 R8, [R1+0x680] ;  /* 0x0006800001087983 */ /* 0x001ee80000300a00 */
[----:B------:R-:W3:Y:S01]  /*79310*/  LDL.LU.64 R10, [R1+0x688] ;  /* 0x00068800010a7983 */ /* 0x000ee20000300a00 */
[----:B------:R-:W-:-:S02]  /*79320*/  F2FP.F16.E4M3.UNPACK_B R2, R2 ;  /* 0x00000002ff02723e */ /* 0x000fc400020006ff */
[----:B------:R-:W-:-:S07]  /*79330*/  F2FP.F16.E4M3.UNPACK_B R3, R3 ;  /* 0x00000003ff03723e */ /* 0x000fce00020006ff */
[C---:B--2---:R-:W-:Y:S08]  /*79340*/  HMMA.16816.F32 R20, R12.reuse, R2, R20 ;  /* 0x000000020c14723c */ /* 0x044ff00000001814 */
[----:B---3--:R-:W-:-:S15]  /*79350*/  HMMA.16816.F32 R8, R12, R26, R8 ;  /* 0x0000001a0c08723c */ /* 0x008fde0000001808 */
[----:B------:R-:W-:-:S04]  /*79360*/  NOP ;  /* 0x0000000000007918 */ /* 0x000fc80000000000 */
[----:B------:R-:W-:Y:S04]  /*79370*/  STL.64 [R1+0xf0], R8 ;  /* 0x0000f00801007387 */ /* 0x000fe80000100a00 */
[----:B------:R-:W-:Y:S04]  /*79380*/  STL.64 [R1+0xf8], R10 ;  /* 0x0000f80a01007387 */ /* 0x000fe80000100a00 */
[----:B------:R-:W0:Y:S04]  /*79390*/  LDSM.16.M88.4 R8, [R24+UR5+0x18000] ;  /* 0x018000051808783b */ /* 0x000e280008000200 */
[----:B0-----:R-:W-:Y:S01]  /*793a0*/  STL.64 [R1+0x3a0], R8 ;  /* 0x0003a00801007387 */ /* 0x001fe20000100a00 */
[----:B------:R-:W-:-:S03]  /*793b0*/  IMAD.MOV.U32 R18, RZ, RZ, R8 ;  /* 0x000000ffff127224 */ /* 0x000fc600078e0008 */
[----:B------:R-:W-:Y:S01]  /*793c0*/  STL.64 [R1+0x3a8], R10 ;  /* 0x0003a80a01007387 */ /* 0x000fe20000100a00 */
[----:B------:R-:W-:-:S03]  /*793d0*/  IMAD.MOV.U32 R19, RZ, RZ, R9 ;  /* 0x000000ffff137224 */ /* 0x000fc600078e0009 */
[----:B------:R-:W0:Y:S04]  /*793e0*/  LDSM.16.M88.4 R8, [R24+UR5+0x1a000] ;  /* 0x01a000051808783b */ /* 0x000e280008000200 */
[----:B------:R-:W-:Y:S04]  /*793f0*/  STL.64 [R1+0x55b8], R18 ;  /* 0x0055b81201007387 */ /* 0x000fe80000100a00 */
[----:B------:R1:W-:Y:S04]  /*79400*/  STL.64 [R1+0x55b0], R16 ;  /* 0x0055b01001007387 */ /* 0x0003e80000100a00 */
[----:B-1----:R-:W2:Y:S04]  /*79410*/  LDL.LU.64 R16, [R1+0x6d0] ;  /* 0x0006d00001107983 */ /* 0x002ea80000300a00 */
[----:B------:R-:W2:Y:S04]  /*79420*/  LDL.LU.64 R18, [R1+0x6d8] ;  /* 0x0006d80001127983 */ /* 0x000ea80000300a00 */
[----:B------:R1:W-:Y:S04]  /*79430*/  STL.64 [R1+0x110], R20 ;  /* 0x0001101401007387 */ /* 0x0003e80000100a00 */
[----:B------:R-:W-:Y:S04]  /*79440*/  STL.64 [R1+0x118], R22 ;  /* 0x0001181601007387 */ /* 0x000fe80000100a00 */
[----:B0-----:R-:W-:Y:S04]  /*79450*/  STL.64 [R1+0x3b0], R8 ;  /* 0x0003b00801007387 */ /* 0x001fe80000100a00 */
[----:B------:R0:W-:Y:S01]  /*79460*/  STL.64 [R1+0x3b8], R10 ;  /* 0x0003b80a01007387 */ /* 0x0001e20000100a00 */
[----:B-1----:R-:W-:-:S02]  /*79470*/  IMAD.MOV.U32 R20, RZ, RZ, R8 ;  /* 0x000000ffff147224 */ /* 0x002fc400078e0008 */
[----:B------:R-:W-:Y:S01]  /*79480*/  IMAD.MOV.U32 R21, RZ, RZ, R9 ;  /* 0x000000ffff157224 */ /* 0x000fe200078e0009 */
[----:B0-----:R-:W3:Y:S04]  /*79490*/  LDL.LU.64 R10, [R1+0x55d8] ;  /* 0x0055d800010a7983 */ /* 0x001ee80000300a00 */
[----:B------:R-:W3:Y:S01]  /*794a0*/  LDL.LU.64 R8, [R1+0x55d0] ;  /* 0x0055d00001087983 */ /* 0x000ee20000300a00 */
[----:B------:R-:W-:Y:S02]  /*794b0*/  F2FP.F16.E4M3.UNPACK_B R4, R4 ;  /* 0x00000004ff04723e */ /* 0x000fe400020006ff */
[----:B------:R-:W-:Y:S02]  /*794c0*/  F2FP.F16.E4M3.UNPACK_B R5, R5 ;  /* 0x00000005ff05723e */ /* 0x000fe400020006ff */
[----:B------:R-:W-:-:S02]  /*794d0*/  F2FP.F16.E4M3.UNPACK_B R6, R6 ;  /* 0x00000006ff06723e */ /* 0x000fc400020006ff */
[----:B------:R-:W-:-:S03]  /*794e0*/  F2FP.F16.E4M3.UNPACK_B R7, R7 ;  /* 0x00000007ff07723e */ /* 0x000fc600020006ff */
[----:B---3--:R-:W-:-:S15]  /*794f0*/  HMMA.16816.F32 R8, R12, R4, R8 ;  /* 0x000000040c08723c */ /* 0x008fde0000001808 */
[----:B------:R-:W-:-:S04]  /*79500*/  NOP ;  /* 0x0000000000007918 */ /* 0x000fc80000000000 */
[----:B------:R-:W-:Y:S04]  /*79510*/  STL.64 [R1+0x130], R8 ;  /* 0x0001300801007387 */ /* 0x000fe80000100a00 */
[----:B------:R-:W-:Y:S04]  /*79520*/  STL.64 [R1+0x138], R10 ;  /* 0x0001380a01007387 */ /* 0x000fe80000100a00 */
[----:B------:R-:W0:Y:S01]  /*79530*/  LDSM.16.M88.4 R8, [R24+UR5+0x1c000] ;  /* 0x01c000051808783b */ /* 0x000e220008000200 */
[----:B--2---:R-:W-:Y:S01]  /*79540*/  HMMA.16816.F32 R16, R12, R6, R16 ;  /* 0x000000060c10723c */ /* 0x004fe20000001810 */
[----:B0-----:R-:W-:-:S02]  /*79550*/  IMAD.MOV.U32 R22, RZ, RZ, R8 ;  /* 0x000000ffff167224 */ /* 0x001fc400078e0008 */
[----:B------:R-:W-:Y:S01]  /*79560*/  IMAD.MOV.U32 R23, RZ, RZ, R9 ;  /* 0x000000ffff177224 */ /* 0x000fe200078e0009 */
[----:B------:R-:W-:Y:S04]  /*79570*/  STL.64 [R1+0x3c0], R8 ;  /* 0x0003c00801007387 */ /* 0x000fe80000100a00 */
[----:B------:R0:W-:Y:S04]  /*79580*/  STL.64 [R1+0x3c8], R10 ;  /* 0x0003c80a01007387 */ /* 0x0001e80000100a00 */
[----:B0-----:R-:W2:Y:S04]  /*79590*/  LDL.LU.64 R10, [R1+0x55c8] ;  /* 0x0055c800010a7983 */ /* 0x001ea80000300a00 */
[----:B------:R-:W3:Y:S04]  /*795a0*/  LDL.LU R9, [R1+0x55c0] ;  /* 0x0055c00001097983 */ /* 0x000ee80000300800 */
[----:B------:R-:W-:Y:S04]  /*795b0*/  STL.64 [R1+0x55a8], R22 ;  /* 0x0055a81601007387 */ /* 0x000fe80000100a00 */
[----:B------:R-:W-:Y:S01]  /*795c0*/  STL.64 [R1+0x55a0], R20 ;  /* 0x0055a01401007387 */ /* 0x000fe20000100a00 */
[----:B------:R-:W-:-:S03]  /*795d0*/  F2FP.F16.E4M3.UNPACK_B R8, R0 ;  /* 0x00000000ff08723e */ /* 0x000fc600020006ff */
[----:B------:R-:W0:Y:S04]  /*795e0*/  LDSM.16.M88.4 R20, [R24+UR5+0x1e000] ;  /* 0x01e000051814783b */ /* 0x000e280008000200 */
[----:B------:R-:W4:Y:S04]  /*795f0*/  LDL.LU R0, [R1+0x2b8] ;  /* 0x0002b80001007983 */ /* 0x000f280000300800 */
[----:B------:R-:W-:Y:S04]  /*79600*/  STL.64 [R1+0x5510], R6 ;  /* 0x0055100601007387 */ /* 0x000fe80000100a00 */
[----:B------:R-:W-:Y:S04]  /*79610*/  STL.64 [R1+0x150], R16 ;  /* 0x0001501001007387 */ /* 0x000fe80000100a00 */
[----:B------:R-:W-:Y:S04]  /*79620*/  STL.64 [R1+0x158], R18 ;  /* 0x0001581201007387 */ /* 0x000fe80000100a00 */
[----:B------:R1:W-:Y:S04]  /*79630*/  STL.64 [R1+0x5508], R4 ;  /* 0x0055080401007387 */ /* 0x0003e80000100a00 */
[----:B-1----:R-:W5:Y:S04]  /*79640*/  LDL.LU R4, [R1+0x2c8] ;  /* 0x0002c80001047983 */ /* 0x002f680000300800 */
[----:B------:R-:W5:Y:S04]  /*79650*/  LDL.LU R5, [R1+0x2c4] ;  /* 0x0002c40001057983 */ /* 0x000f680000300800 */
[----:B------:R-:W2:Y:S04]  /*79660*/  LDL.LU.64 R16, [R1+0x730] ;  /* 0x0007300001107983 */ /* 0x000ea80000300a00 */
[----:B------:R-:W2:Y:S04]  /*79670*/  LDL.LU.64 R18, [R1+0x738] ;  /* 0x0007380001127983 */ /* 0x000ea80000300a00 */
[----:B------:R-:W4:Y:S04]  /*79680*/  LDL.LU R6, [R1+0x3e8] ;  /* 0x0003e80001067983 */ /* 0x000f280000300800 */
[----:B------:R-:W4:Y:S01]  /*79690*/  LDL.LU R7, [R1+0x3e4] ;  /* 0x0003e40001077983 */ /* 0x000f220000300800 */
[----:B0-----:R-:W-:-:S02]  /*796a0*/  IMAD.MOV.U32 R24, RZ, RZ, R20 ;  /* 0x000000ffff187224 */ /* 0x001fc400078e0014 */
[----:B------:R-:W-:Y:S01]  /*796b0*/  IMAD.MOV.U32 R25, RZ, RZ, R21 ;  /* 0x000000ffff197224 */ /* 0x000fe200078e0015 */
[----:B---3--:R-:W-:-:S07]  /*796c0*/  F2FP.F16.E4M3.UNPACK_B R9, R9 ;  /* 0x00000009ff09723e */ /* 0x008fce00020006ff */
[----:B--2---:R-:W-:Y:S01]  /*796d0*/  HMMA.16816.F32 R16, R12, R8, R16 ;  /* 0x000000080c10723c */ /* 0x004fe20000001810 */
[----:B----4-:R-:W-:Y:S04]  /*796e0*/  STL.64 [R1+0x5588], R6 ;  /* 0x0055880601007387 */ /* 0x010fe80000100a00 */
[----:B-----5:R0:W-:Y:S04]  /*796f0*/  STL.64 [R1+0x5580], R4 ;  /* 0x0055800401007387 */ /* 0x0201e80000100a00 */
[----:B0-----:R-:W2:Y:S04]  /*79700*/  LDL.LU.64 R4, [R1+0x720] ;  /* 0x0007200001047983 */ /* 0x001ea80000300a00 */
[----:B------:R-:W2:Y:S04]  /*79710*/  LDL.LU.64 R6, [R1+0x728] ;  /* 0x0007280001067983 */ /* 0x000ea80000300a00 */
[----:B------:R0:W-:Y:S04]  /*79720*/  STL.64 [R1+0x3d0], R20 ;  /* 0x0003d01401007387 */ /* 0x0001e80000100a00 */
[----:B------:R1:W-:Y:S04]  /*79730*/  STL.64 [R1+0x3d8], R22 ;  /* 0x0003d81601007387 */ /* 0x0003e80000100a00 */
[----:B0-----:R-:W3:Y:S04]  /*79740*/  LDL.LU.64 R20, [R1+0x710] ;  /* 0x0007100001147983 */ /* 0x001ee80000300a00 */
[----:B-1----:R-:W3:Y:S04]  /*79750*/  LDL.LU.64 R22, [R1+0x718] ;  /* 0x0007180001167983 */ /* 0x002ee80000300a00 */
[----:B------:R-:W-:Y:S04]  /*79760*/  STL.64 [R1+0x5598], R26 ;  /* 0x0055981a01007387 */ /* 0x000fe80000100a00 */
[----:B------:R0:W-:Y:S04]  /*79770*/  STL.64 [R1+0x5590], R24 ;  /* 0x0055901801007387 */ /* 0x0001e80000100a00 */
[----:B0-----:R-:W4:Y:S04]  /*79780*/  LDL.LU.64 R24, [R1+0x700] ;  /* 0x0007000001187983 */ /* 0x001f280000300a00 */
[----:B------:R-:W4:Y:S04]  /*79790*/  LDL.LU.64 R26, [R1+0x708] ;  /* 0x00070800011a7983 */ /* 0x000f280000300a00 */
[----:B------:R-:W-:Y:S04]  /*797a0*/  STL.64 [R1+0x170], R16 ;  /* 0x0001701001007387 */ /* 0x000fe80000100a00 */
[----:B------:R0:W-:Y:S04]  /*797b0*/  STL.64 [R1+0x178], R18 ;  /* 0x0001781201007387 */ /* 0x0001e80000100a00 */
[----:B0-----:R-:W5:Y:S04]  /*797c0*/  LDL.LU.64 R18, [R1+0x55b8] ;  /* 0x0055b80001127983 */ /* 0x001f680000300a00 */
[----:B------:R-:W3:Y:S01]  /*797d0*/  LDL.LU.64 R16, [R1+0x55b0] ;  /* 0x0055b00001107983 */ /* 0x000ee20000300a00 */
[----:B------:R-:W-:-:S02]  /*797e0*/  F2FP.F16.E4M3.UNPACK_B R10, R10 ;  /* 0x0000000aff0a723e */ /* 0x000fc400020006ff */
[----:B------:R-:W-:-:S07]  /*797f0*/  F2FP.F16.E4M3.UNPACK_B R11, R11 ;  /* 0x0000000bff0b723e */ /* 0x000fce00020006ff */
[----:B--2---:R-:W-:-:S15]  /*79800*/  HMMA.16816.F32 R4, R12, R10, R4 ;  /* 0x0000000a0c04723c */ /* 0x004fde0000001804 */
[----:B------:R-:W-:-:S04]  /*79810*/  NOP ;  /* 0x0000000000007918 */ /* 0x000fc80000000000 */
[----:B------:R0:W-:Y:S04]  /*79820*/  STL.64 [R1+0x190], R4 ;  /* 0x0001900401007387 */ /* 0x0001e80000100a00 */
[----:B------:R1:W-:Y:S04]  /*79830*/  STL.64 [R1+0x198], R6 ;  /* 0x0001980601007387 */ /* 0x0003e80000100a00 */
[----:B0-----:R-:W2:Y:S04]  /*79840*/  LDL.LU.64 R4, [R1+0x6f0] ;  /* 0x0006f00001047983 */ /* 0x001ea80000300a00 */
[----:B-1----:R-:W2:Y:S01]  /*79850*/  LDL.LU.64 R6, [R1+0x6f8] ;  /* 0x0006f80001067983 */ /* 0x002ea20000300a00 */
[----:B---3--:R-:W-:-:S02]  /*79860*/  F2FP.F16.E4M3.UNPACK_B R16, R16 ;  /* 0x00000010ff10723e */ /* 0x008fc400020006ff */
[----:B------:R-:W-:-:S07]  /*79870*/  F2FP.F16.E4M3.UNPACK_B R17, R17 ;  /* 0x00000011ff11723e */ /* 0x000fce00020006ff */
[----:B------:R-:W-:Y:S01]  /*79880*/  HMMA.16816.F32 R20, R12, R16, R20 ;  /* 0x000000100c14723c */ /* 0x000fe20000001814 */
[----:B------:R0:W-:Y:S04]  /*79890*/  STL.64 [R1+0x5500], R10 ;  /* 0x0055000a01007387 */ /* 0x0001e80000100a00 */
[----:B0-----:R-:W3:Y:S04]  /*798a0*/  LDL.LU R10, [R1+0x2d8] ;  /* 0x0002d800010a7983 */ /* 0x001ee80000300800 */
[----:B------:R-:W3:Y:S04]  /*798b0*/  LDL.LU R11, [R1+0x2d0] ;  /* 0x0002d000010b7983 */ /* 0x000ee80000300800 */
[----:B------:R0:W-:Y:S04]  /*798c0*/  STL.64 [R1+0x54f8], R8 ;  /* 0x0054f80801007387 */ /* 0x0001e80000100a00 */
[----:B0-----:R-:W2:Y:S04]  /*798d0*/  LDL.LU R9, [R1+0x2bc] ;  /* 0x0002bc0001097983 */ /* 0x001ea80000300800 */
[----:B------:R-:W-:Y:S04]  /*798e0*/  STL.64 [R1+0x1b0], R20 ;  /* 0x0001b01401007387 */ /* 0x000fe80000100a00 */
[----:B------:R0:W-:Y:S04]  /*798f0*/  STL.64 [R1+0x1b8], R22 ;  /* 0x0001b81601007387 */ /* 0x0001e80000100a00 */
[----:B0-----:R-:W2:Y:S04]  /*79900*/  LDL.LU.64 R22, [R1+0x55a8] ;  /* 0x0055a80001167983 */ /* 0x001ea80000300a00 */
[----:B------:R-:W2:Y:S01]  /*79910*/  LDL.LU.64 R20, [R1+0x55a0] ;  /* 0x0055a00001147983 */ /* 0x000ea20000300a00 */
[----:B-----5:R-:W-:-:S02]  /*79920*/  F2FP.F16.E4M3.UNPACK_B R18, R18 ;  /* 0x00000012ff12723e */ /* 0x020fc400020006ff */
[----:B------:R-:W-:-:S07]  /*79930*/  F2FP.F16.E4M3.UNPACK_B R19, R19 ;  /* 0x00000013ff13723e */ /* 0x000fce00020006ff */
[----:B----4-:R-:W-:-:S15]  /*79940*/  HMMA.16816.F32 R24, R12, R18, R24 ;  /* 0x000000120c18723c */ /* 0x010fde0000001818 */
[----:B------:R-:W-:-:S04]  /*79950*/  NOP ;  /* 0x0000000000007918 */ /* 0x000fc80000000000 */
[----:B------:R-:W-:Y:S04]  /*79960*/  STL.64 [R1+0x1d0], R24 ;  /* 0x0001d01801007387 */ /* 0x000fe80000100a00 */
[----:B------:R0:W-:Y:S04]  /*79970*/  STL.64 [R1+0x1d8], R26 ;  /* 0x0001d81a01007387 */ /* 0x0001e80000100a00 */
[----:B0-----:R-:W4:Y:S04]  /*79980*/  LDL.LU.64 R26, [R1+0x5598] ;  /* 0x00559800011a7983 */ /* 0x001f280000300a00 */
[----:B------:R-:W5:Y:S04]  /*79990*/  LDL.LU.64 R24, [R1+0x5590] ;  /* 0x0055900001187983 */ /* 0x000f680000300a00 */
[----:B------:R-:W-:Y:S04]  /*799a0*/  STL.64 [R1+0x54e0], R18 ;  /* 0x0054e01201007387 */ /* 0x000fe80000100a00 */
[----:B------:R0:W-:Y:S04]  /*799b0*/  STL.64 [R1+0x54d8], R16 ;  /* 0x0054d81001007387 */ /* 0x0001e80000100a00 */
[----:B0-----:R-:W3:Y:S04]  /*799c0*/  LDL.LU.64 R16, [R1+0x6e0] ;  /* 0x0006e00001107983 */ /* 0x001ee80000300a00 */
[----:B------:R-:W3:Y:S01]  /*799d0*/  LDL.LU.64 R18, [R1+0x6e8] ;  /* 0x0006e80001127983 */ /* 0x000ee20000300a00 */
[----:B--2---:R-:W-:-:S02]  /*799e0*/  F2FP.F16.E4M3.UNPACK_B R20, R20 ;  /* 0x00000014ff14723e */ /* 0x004fc400020006ff */
[----:B------:R-:W-:-:S07]  /*799f0*/  F2FP.F16.E4M3.UNPACK_B R21, R21 ;  /* 0x00000015ff15723e */ /* 0x000fce00020006ff */
[----:B------:R-:W-:-:S15]  /*79a00*/  HMMA.16816.F32 R4, R12, R20, R4 ;  /* 0x000000140c04723c */ /* 0x000fde0000001804 */
[----:B------:R-:W-:-:S04]  /*79a10*/  NOP ;  /* 0x0000000000007918 */ /* 0x000fc80000000000 */
[----:B------:R-:W-:Y:S04]  /*79a20*/  STL.64 [R1+0x200], R4 ;  /* 0x0002000401007387 */ /* 0x000fe80000100a00 */
[----:B------:R0:W-:Y:S04]  /*79a30*/  STL.64 [R1+0x208], R6 ;  /* 0x0002080601007387 */ /* 0x0001e80000100a00 */
[----:B0-----:R-:W2:Y:S04]  /*79a40*/  LDL.LU.64 R6, [R1+0x5588] ;  /* 0x0055880001067983 */ /* 0x001ea80000300a00 */
[----:B------:R-:W4:Y:S01]  /*79a50*/  LDL.LU.64 R4, [R1+0x5580] ;  /* 0x0055800001047983 */ /* 0x000f220000300a00 */
[----:B------:R-:W-:-:S02]  /*79a60*/  F2FP.F16.E4M3.UNPACK_B R22, R22 ;  /* 0x00000016ff16723e */ /* 0x000fc400020006ff */
[----:B------:R-:W-:-:S07]  /*79a70*/  F2FP.F16.E4M3.UNPACK_B R23, R23 ;  /* 0x00000017ff17723e */ /* 0x000fce00020006ff */
[----:B---3--:R-:W-:Y:S01]  /*79a80*/  HMMA.16816.F32 R16, R12, R22, R16 ;  /* 0x000000160c10723c */ /* 0x008fe20000001810 */
[----:B------:R-:W-:Y:S04]  /*79a90*/  STL.64 [R1+0x54c0], R22 ;  /* 0x0054c01601007387 */ /* 0x000fe80000100a00 */
[----:B------:R-:W-:Y:S01]  /*79aa0*/  STL.64 [R1+0x54b8], R20 ;  /* 0x0054b81401007387 */ /* 0x000fe20000100a00 */
[----:B------:R-:W-:-:S13]  /*79ab0*/  IMAD R0, R0, 0x100, R9 ;  /* 0x0000010000007824 */ /* 0x000fda00078e0209 */
[----:B------:R0:W-:Y:S04]  /*79ac0*/  STL.64 [R1+0x210], R16 ;  /* 0x0002101001007387 */ /* 0x0001e80000100a00 */
[----:B------:R1:W-:Y:S04]  /*79ad0*/  STL.64 [R1+0x218], R18 ;  /* 0x0002181201007387 */ /* 0x0003e80000100a00 */
[----:B0-----:R-:W3:Y:S04]  /*79ae0*/  LDL.LU.64 R16, [R1+0x740] ;  /* 0x0007400001107983 */ /* 0x001ee80000300a00 */
[----:B-1----:R-:W3:Y:S01]  /*79af0*/  LDL.LU.64 R18, [R1+0x748] ;  /* 0x0007480001127983 */ /* 0x002ee20000300a00 */
[----:B--2---:R-:W-:-:S02]  /*79b00*/  IMAD R8, R7, 0x100, R6 ;  /* 0x0000010007087824 */ /* 0x004fc400078e0206 */
[----:B----4-:R-:W-:Y:S02]  /*79b10*/  IMAD R9, R5, 0x100, R4 ;  /* 0x0000010005097824 */ /* 0x010fe400078e0204 */
[----:B------:R-:W2:Y:S04]  /*79b20*/  LDL.LU.64 R4, [R1+0x630] ;  /* 0x0006300001047983 */ /* 0x000ea80000300a00 */
[----:B------:R-:W4:Y:S04]  /*79b30*/  LDL.LU.64 R6, [R1+0x638] ;  /* 0x0006380001067983 */ /* 0x000f280000300a00 */
[----:B----4-:R0:W-:Y:S04]  /*79b40*/  STL.64 [R1+0x5520], R6 ;  /* 0x0055200601007387 */ /* 0x0101e80000100a00 */
[----:B0-----:R-:W4:Y:S04]  /*79b50*/  LDL.LU R6, [R1] ;  /* 0x0000000001067983 */ /* 0x001f280000300800 */
[----:B------:R-:W4:Y:S04]  /*79b60*/  LDL.LU R7, [R1+0x4] ;  /* 0x0000040001077983 */ /* 0x000f280000300800 */
[----:B--2---:R0:W-:Y:S04]  /*79b70*/  STL.64 [R1+0x5518], R4 ;  /* 0x0055180401007387 */ /* 0x0041e80000100a00 */
[----:B0-----:R-:W2:Y:S04]  /*79b80*/  LDL.LU R4, [R1+0x8] ;  /* 0x0000080001047983 */ /* 0x001ea80000300800 */
[----:B------:R-:W2:Y:S01]  /*79b90*/  LDL.LU R5, [R1+0xc] ;  /* 0x00000c0001057983 */ /* 0x000ea20000300800 */
[----:B-----5:R-:W-:-:S02]  /*79ba0*/  F2FP.F16.E4M3.UNPACK_B R24, R24 ;  /* 0x00000018ff18723e */ /* 0x020fc400020006ff */
[----:B------:R-:W-:Y:S01]  /*79bb0*/  F2FP.F16.E4M3.UNPACK_B R25, R25 ;  /* 0x00000019ff19723e */ /* 0x000fe200020006ff */
[----:B----4-:R0:W-:Y:S04]  /*79bc0*/  STL.64 [R1+0x5538], R6 ;  /* 0x0055380601007387 */ /* 0x0101e80000100a00 */
[----:B0-----:R-:W4:Y:S04]  /*79bd0*/  LDL.LU R6, [R1+0x10] ;  /* 0x0000100001067983 */ /* 0x001f280000300800 */
[----:B------:R-:W4:Y:S01]  /*79be0*/  LDL.LU R7, [R1+0x14] ;  /* 0x0000140001077983 */ /* 0x000f220000300800 */
[----:B---3--:R-:W-:Y:S03]  /*79bf0*/  HMMA.16816.F32 R12, R12, R24, R16 ;  /* 0x000000180c0c723c */ /* 0x008fe60000001810 */
[----:B--2---:R0:W-:Y:S04]  /*79c00*/  STL.64 [R1+0x5550], R4 ;  /* 0x0055500401007387 */ /* 0x0041e80000100a00 */
[----:B0-----:R-:W2:Y:S04]  /*79c10*/  LDL.LU R4, [R1+0x18] ;  /* 0x0000180001047983 */ /* 0x001ea80000300800 */
[----:B------:R-:W2:Y:S04]  /*79c20*/  LDL.LU R5, [R1+0x1c] ;  /* 0x00001c0001057983 */ /* 0x000ea80000300800 */
[----:B----4-:R-:W-:Y:S04]  /*79c30*/  STL.64 [R1+0x5568], R6 ;  /* 0x0055680601007387 */ /* 0x010fe80000100a00 */
[----:B------:R-:W-:Y:S04]  /*79c40*/  STL.64 [R1+0x5530], R26 ;  /* 0x0055301a01007387 */ /* 0x000fe80000100a00 */
[----:B------:R0:W-:Y:S04]  /*79c50*/  STL.64 [R1+0x5528], R24 ;  /* 0x0055281801007387 */ /* 0x0001e80000100a00 */
[----:B------:R-:W-:Y:S04]  /*79c60*/  STL.64 [R1+0x1f0], R12 ;  /* 0x0001f00c01007387 */ /* 0x000fe80000100a00 */
[----:B------:R-:W-:Y:S04]  /*79c70*/  STL.64 [R1+0x1f8], R14 ;  /* 0x0001f80e01007387 */ /* 0x000fe80000100a00 */
[----:B0-----:R-:W3:Y:S04]  /*79c80*/  LDL.LU.64 R24, [R1+0x650] ;  /* 0x0006500001187983 */ /* 0x001ee80000300a00 */
[----:B------:R-:W4:Y:S04]  /*79c90*/  LDL.LU.64 R26, [R1+0x658] ;  /* 0x00065800011a7983 */ /* 0x000f280000300a00 */
[----:B----4-:R-:W-:Y:S04]  /*79ca0*/  STL.64 [R1+0x5548], R26 ;  /* 0x0055481a01007387 */ /* 0x010fe80000100a00 */
[----:B---3--:R0:W-:Y:S04]  /*79cb0*/  STL.64 [R1+0x5540], R24 ;  /* 0x0055401801007387 */ /* 0x0081e80000100a00 */
[----:B0-----:R-:W3:Y:S04]  /*79cc0*/  LDL.LU.64 R24, [R1+0x670] ;  /* 0x0006700001187983 */ /* 0x001ee80000300a00 */
[----:B------:R-:W4:Y:S04]  /*79cd0*/  LDL.LU.64 R26, [R1+0x678] ;  /* 0x00067800011a7983 */ /* 0x000f280000300a00 */
[----:B----4-:R-:W-:Y:S04]  /*79ce0*/  STL.64 [R1+0x5560], R26 ;  /* 0x0055601a01007387 */ /* 0x010fe80000100a00 */
[----:B---3--:R0:W-:Y:S04]  /*79cf0*/  STL.64 [R1+0x5558], R24 ;  /* 0x0055581801007387 */ /* 0x0081e80000100a00 */
[----:B0-----:R-:W3:Y:S04]  /*79d00*/  LDL.LU.64 R24, [R1+0x690] ;  /* 0x0006900001187983 */ /* 0x001ee80000300a00 */
[----:B------:R-:W4:Y:S01]  /*79d10*/  LDL.LU.64 R26, [R1+0x698] ;  /* 0x00069800011a7983 */ /* 0x000f220000300a00 */
[----:B------:R-:W-:Y:S01]  /*79d20*/  IMAD R10, R11, 0x100, R10 ;  /* 0x000001000b0a7824 */ /* 0x000fe200078e020a */
[----:B------:R-:W-:-:S02]  /*79d30*/  F2FP.F16.E4M3.UNPACK_B R12, R0 ;  /* 0x00000000ff0c723e */ /* 0x000fc400020006ff */
[----:B------:R-:W-:Y:S02]  /*79d40*/  F2FP.F16.E4M3.UNPACK_B R13, R9 ;  /* 0x00000009ff0d723e */ /* 0x000fe400020006ff */
[----:B------:R-:W-:Y:S01]  /*79d50*/  F2FP.F16.E4M3.UNPACK_B R15, R8 ;  /* 0x00000008ff0f723e */ /* 0x000fe200020006ff */
[----:B----4-:R-:W-:Y:S04]  /*79d60*/  STL.64 [R1+0x5578], R26 ;  /* 0x0055781a01007387 */ /* 0x010fe80000100a00 */
[----:B---3--:R0:W-:Y:S04]  /*79d70*/  STL.64 [R1+0x5570], R24 ;  /* 0x0055701801007387 */ /* 0x0081e80000100a00 */
[----:B0-----:R-:W2:Y:S04]  /*79d80*/  LDL.LU.64 R24, [R1+0x6b0] ;  /* 0x0006b00001187983 */ /* 0x001ea80000300a00 */
[----:B------:R-:W2:Y:S01]  /*79d90*/  LDL.LU.64 R26, [R1+0x6b8] ;  /* 0x0006b800011a7983 */ /* 0x000ea20000300a00 */
[----:B------:R-:W-:-:S03]  /*79da0*/  F2FP.F16.E4M3.UNPACK_B R14, R10 ;  /* 0x0000000aff0e723e */ /* 0x000fc600020006ff */
[----:B------:R-:W3:Y:S04]  /*79db0*/  LDL.LU.64 R20, [R1+0x610] ;  /* 0x0006100001147983 */ /* 0x000ee80000300a00 */
[----:B------:R-:W3:Y:S04]  /*79dc0*/  LDL.LU.64 R22, [R1+0x618] ;  /* 0x0006180001167983 */ /* 0x000ee80000300a00 */
[----:B------:R-:W4:Y:S04]  /*79dd0*/  LDL.LU.64 R16, [R1+0x5f0] ;  /* 0x0005f00001107983 */ /* 0x000f280000300a00 */
[----:B------:R-:W4:Y:S04]  /*79de0*/  LDL.LU.64 R18, [R1+0x5f8] ;  /* 0x0005f80001127983 */ /* 0x000f280000300a00 */
[----:B------:R-:W5:Y:S04]  /*79df0*/  LDL.LU.64 R8, [R1+0x5c0] ;  /* 0x0005c00001087983 */ /* 0x000f680000300a00 */
[----:B------:R-:W5:Y:S04]  /*79e00*/  LDL.LU.64 R10, [R1+0x5c8] ;  /* 0x0005c800010a7983 */ /* 0x000f680000300a00 */
[----:B------:R-:W3:Y:S01]  /*79e10*/  LDL.LU R0, [R1+0x420] ;  /* 0x0004200001007983 */ /* 0x000ee20000300800 */
[----:B--2---:R-:W-:Y:S03]  /*79e20*/  HMMA.16816.F32 R4, R12, R4, R24 ;  /* 0x000000040c04723c */ /* 0x004fe60000001818 */
[----:B------:R-:W2:Y:S04]  /*79e30*/  LDL.LU.64 R26, [R1+0x5578] ;  /* 0x00557800011a7983 */ /* 0x000ea80000300a00 */
[----:B------:R-:W2:-:S12]  /*79e40*/  LDL.LU.64 R24, [R1+0x5570] ;  /* 0x0055700001187983 */ /* 0x000e980000300a00 */
[----:B------:R-:W-:Y:S04]  /*79e50*/  STL.64 [R1+0x1e0], R4 ;  /* 0x0001e00401007387 */ /* 0x000fe80000100a00 */
[----:B------:R0:W-:Y:S04]  /*79e60*/  STL.64 [R1+0x1e8], R6 ;  /* 0x0001e80601007387 */ /* 0x0001e80000100a00 */
[----:B0-----:R-:W2:Y:S02]  /*79e70*/  LDL.LU.64 R6, [R1+0x5568] ;  /* 0x0055680001067983 */ /* 0x001ea40000300a00 */
[----:B--2---:R-:W-:Y:S02]  /*79e80*/  HMMA.16816.F32 R4, R12, R6, R24 ;  /* 0x000000060c04723c */ /* 0x004fe40000001818 */
[----:B------:R-:W2:Y:S04]  /*79e90*/  LDL.LU.64 R26, [R1+0x5560] ;  /* 0x00556000011a7983 */ /* 0x000ea80000300a00 */
[----:B------:R-:W2:-:S13]  /*79ea0*/  LDL.LU.64 R24, [R1+0x5558] ;  /* 0x0055580001187983 */ /* 0x000e9a0000300a00 */
[----:B------:R0:W-:Y:S04]  /*79eb0*/  STL.64 [R1+0x1c0], R4 ;  /* 0x0001c00401007387 */ /* 0x0001e80000100a00 */
[----:B------:R2:W-:Y:S04]  /*79ec0*/  STL.64 [R1+0x1c8], R6 ;  /* 0x0001c80601007387 */ /* 0x0005e80000100a00 */
[----:B0-----:R-:W2:Y:S02]  /*79ed0*/  LDL.LU.64 R4, [R1+0x5550] ;  /* 0x0055500001047983 */ /* 0x001ea40000300a00 */
[----:B--2---:R-:W-:Y:S02]  /*79ee0*/  HMMA.16816.F32 R4, R12, R4, R24 ;  /* 0x000000040c04723c */ /* 0x004fe40000001818 */
[----:B------:R-:W2:Y:S04]  /*79ef0*/  LDL.LU.64 R26, [R1+0x5548] ;  /* 0x00554800011a7983 */ /* 0x000ea80000300a00 */
[----:B------:R-:W2:-:S13]  /*79f00*/  LDL.LU.64 R24, [R1+0x5540] ;  /* 0x0055400001187983 */ /* 0x000e9a0000300a00 */
[----:B------:R-:W-:Y:S04]  /*79f10*/  STL.64 [R1+0x1a0], R4 ;  /* 0x0001a00401007387 */ /* 0x000fe80000100a00 */
[----:B------:R0:W-:Y:S04]  /*79f20*/  STL.64 [R1+0x1a8], R6 ;  /* 0x0001a80601007387 */ /* 0x0001e80000100a00 */
[----:B0-----:R-:W2:Y:S02]  /*79f30*/  LDL.LU.64 R6, [R1+0x5538] ;  /* 0x0055380001067983 */ /* 0x001ea40000300a00 */
[----:B--2---:R-:W-:Y:S02]  /*79f40*/  HMMA.16816.F32 R4, R12, R6, R24 ;  /* 0x000000060c04723c */ /* 0x004fe40000001818 */
[----:B------:R-:W3:Y:S04]  /*79f50*/  LDL.LU.64 R26, [R1+0x5530] ;  /* 0x00553000011a7983 */ /* 0x000ee80000300a00 */
[----:B------:R-:W2:-:S13]  /*79f60*/  LDL.LU.64 R24, [R1+0x5528] ;  /* 0x0055280001187983 */ /* 0x000e9a0000300a00 */
[----:B------:R-:W-:Y:S04]  /*79f70*/  STL.64 [R1+0x180], R4 ;  /* 0x0001800401007387 */ /* 0x000fe80000100a00 */
[----:B------:R0:W-:Y:S04]  /*79f80*/  STL.64 [R1+0x188], R6 ;  /* 0x0001880601007387 */ /* 0x0001e80000100a00 */
[----:B0-----:R-:W2:Y:S04]  /*79f90*/  LDL.LU.64 R6, [R1+0x5520] ;  /* 0x0055200001067983 */ /* 0x001ea80000300a00 */
[----:B------:R-:W2:Y:S01]  /*79fa0*/  LDL.LU.64 R4, [R1+0x5518] ;  /* 0x0055180001047983 */ /* 0x000ea20000300a00 */
[C---:B---3--:R-:W-:Y:S08]  /*79fb0*/  HMMA.16816.F32 R20, R12.reuse, R26, R20 ;  /* 0x0000001a0c14723c */ /* 0x048ff00000001814 */
[----:B--2---:R-:W-:-:S15]  /*79fc0*/  HMMA.16816.F32 R4, R12, R28, R4 ;  /* 0x0000001c0c04723c */ /* 0x004fde0000001804 */
[----:B------:R-:W-:-:S04]  /*79fd0*/  NOP ;  /* 0x0000000000007918 */ /* 0x000fc80000000000 */
[----:B------:R-:W-:Y:S04]  /*79fe0*/  STL.64 [R1+0x160], R4 ;  /* 0x0001600401007387 */ /* 0x000fe80000100a00 */
[----:B------:R0:W-:Y:S04]  /*79ff0*/  STL.64 [R1+0x168], R6 ;  /* 0x0001680601007387 */ /* 0x0001e80000100a00 */
[----:B0-----:R-:W2:Y:S04]  /*7a000*/  LDL.LU.64 R6, [R1+0x5510] ;  /* 0x0055100001067983 */ /* 0x001ea80000300a00 */
[----:B------:R-:W5:Y:S04]  /*7a010*/  LDL.LU.64 R4, [R1+0x5508] ;  /* 0x0055080001047983 */ /* 0x000f680000300a00 */
[----:B------:R-:W3:Y:S04]  /*7a020*/  LDL.LU R28, [R1+0x2e4] ;  /* 0x0002e400011c7983 */ /* 0x000ee80000300800 */
[----:B------:R-:W2:Y:S04]  /*7a030*/  LDL.LU R29, [R1+0x2f0] ;  /* 0x0002f000011d7983 */ /* 0x000ea80000300800 */
[----:B------:R-:W2:Y:S04]  /*7a040*/  LDL.LU R26, [R1+0x438] ;  /* 0x00043800011a7983 */ /* 0x000ea80000300800 */
[----:B------:R-:W2:Y:S01]  /*7a050*/  LDL.LU R27, [R1+0x2e0] ;  /* 0x0002e000011b7983 */ /* 0x000ea20000300800 */
[C---:B----4-:R-:W-:Y:S03]  /*7a060*/  HMMA.16816.F32 R16, R12.reuse, R2, R16 ;  /* 0x000000020c10723c */ /* 0x050fe60000001810 */
[----:B------:R-:W-:Y:S04]  /*7a070*/  STL.64 [R1+0x140], R20 ;  /* 0x0001401401007387 */ /* 0x000fe80000100a00 */
[----:B------:R-:W-:Y:S04]  /*7a080*/  STL.64 [R1+0x148], R22 ;  /* 0x0001481601007387 */ /* 0x000fe80000100a00 */
[----:B--2---:R-:W-:Y:S04]  /*7a090*/  STL.64 [R1+0x54a0], R26 ;  /* 0x0054a01a01007387 */ /* 0x004fe80000100a00 */
[----:B------:R-:W-:Y:S04]  /*7a0a0*/  STL.64 [R1+0x5498], R24 ;  /* 0x0054981801007387 */ /* 0x000fe80000100a00 */
[----:B------:R-:W2:Y:S04]  /*7a0b0*/  LDL.LU R2, [R1+0x430] ;  /* 0x0004300001027983 */ /* 0x000ea80000300800 */
[----:B------:R-:W4:Y:S04]  /*7a0c0*/  LDL.LU R3, [R1+0x428] ;  /* 0x0004280001037983 */ /* 0x000f280000300800 */
[----:B------:R-:W-:Y:S04]  /*7a0d0*/  STL.64 [R1+0x120], R16 ;  /* 0x0001201001007387 */ /* 0x000fe80000100a00 */
[----:B------:R5:W-:Y:S02]  /*7a0e0*/  STL.64 [R1+0x128], R18 ;  /* 0x0001281201007387 */ /* 0x000be40000100a00 */
[----:B-----5:R-:W-:Y:S02]  /*7a0f0*/  HMMA.16816.F32 R16, R12, R4, R8 ;  /* 0x000000040c10723c */ /* 0x020fe40000001808 */
[----:B------:R-:W5:Y:S04]  /*7a100*/  LDL.LU.64 R8, [R1+0x5b0] ;  /* 0x0005b00001087983 */ /* 0x000f680000300a00 */
[----:B------:R-:W5:-:S13]  /*7a110*/  LDL.LU.64 R10, [R1+0x5b8] ;  /* 0x0005b800010a7983 */ /* 0x000f5a0000300a00 */
[----:B------:R0:W-:Y:S04]  /*7a120*/  STL.64 [R1+0x100], R16 ;  /* 0x0001001001007387 */ /* 0x0001e80000100a00 */
[----:B------:R1:W-:Y:S04]  /*7a130*/  STL.64 [R1+0x108], R18 ;  /* 0x0001081201007387 */ /* 0x0003e80000100a00 */
[----:B0-----:R-:W2:Y:S04]  /*7a140*/  LDL.LU.64 R16, [R1+0x5a0] ;  /* 0x0005a00001107983 */ /* 0x001ea80000300a00 */
[----:B-1----:R-:W2:Y:S04]  /*7a150*/  LDL.LU.64 R18, [R1+0x5a8] ;  /* 0x0005a80001127983 */ /* 0x002ea80000300a00 */
[----:B--2---:R-:W-:Y:S04]  /*7a160*/  STL.64 [R1+0x54f0], R18 ;  /* 0x0054f01201007387 */ /* 0x004fe80000100a00 */
[----:B------:R0:W-:Y:S04]  /*7a170*/  STL.64 [R1+0x54e8], R16 ;  /* 0x0054e81001007387 */ /* 0x0001e80000100a00 */
[----:B0-----:R-:W2:Y:S04]  /*7a180*/  LDL.LU.64 R16, [R1+0x5e0] ;  /* 0x0005e00001107983 */ /* 0x001ea80000300a00 */
[----:B------:R-:W2:Y:S04]  /*7a190*/  LDL.LU.64 R18, [R1+0x5e8] ;  /* 0x0005e80001127983 */ /* 0x000ea80000300a00 */
[----:B------:R-:W2:Y:S04]  /*7a1a0*/  LDL.LU.64 R20, [R1+0x250] ;  /* 0x0002500001147983 */ /* 0x000ea80000300a00 */
[----:B------:R-:W2:Y:S01]  /*7a1b0*/  LDL.LU.64 R22, [R1+0x258] ;  /* 0x0002580001167983 */ /* 0x000ea20000300a00 */
[C---:B-----5:R-:W-:Y:S03]  /*7a1c0*/  HMMA.16816.F32 R8, R12.reuse, R6, R8 ;  /* 0x000000060c08723c */ /* 0x060fe60000001808 */
[----:B--2---:R-:W-:Y:S04]  /*7a1d0*/  STL.64 [R1+0x54d0], R22 ;  /* 0x0054d01601007387 */ /* 0x004fe80000100a00 */
[----:B------:R0:W-:Y:S04]  /*7a1e0*/  STL.64 [R1+0x54c8], R20 ;  /* 0x0054c81401007387 */ /* 0x0001e80000100a00 */
[----:B0-----:R-:W2:Y:S04]  /*7a1f0*/  LDL.LU.64 R20, [R1+0x590] ;  /* 0x0005900001147983 */ /* 0x001ea80000300a00 */
[----:B------:R-:W2:Y:S04]  /*7a200*/  LDL.LU.64 R22, [R1+0x598] ;  /* 0x0005980001167983 */ /* 0x000ea80000300a00 */
[----:B------:R-:W5:Y:S04]  /*7a210*/  LDL.LU.64 R24, [R1+0x220] ;  /* 0x0002200001187983 */ /* 0x000f680000300a00 */
[----:B------:R-:W2:Y:S04]  /*7a220*/  LDL.LU.64 R26, [R1+0x228] ;  /* 0x00022800011a7983 */ /* 0x000ea80000300a00 */
[----:B--2---:R-:W-:Y:S04]  /*7a230*/  STL.64 [R1+0x54b0], R26 ;  /* 0x0054b01a01007387 */ /* 0x004fe80000100a00 */
[----:B-----5:R0:W-:Y:S04]  /*7a240*/  STL.64 [R1+0x54a8], R24 ;  /* 0x0054a81801007387 */ /* 0x0201e80000100a00 */
[----:B0-----:R-:W2:Y:S04]  /*7a250*/  LDL.LU.64 R24, [R1+0x230] ;  /* 0x0002300001187983 */ /* 0x001ea80000300a00 */
[----:B------:R-:W2:Y:S04]  /*7a260*/  LDL.LU.64 R26, [R1+0x238] ;  /* 0x00023800011a7983 */ /* 0x000ea80000300a00 */
[----:B------:R-:W4:Y:S04]  /*7a270*/  LDL.LU R4, [R1+0x42c] ;  /* 0x00042c0001047983 */ /* 0x000f280000300800 */
[----:B------:R-:W5:Y:S04]  /*7a280*/  LDL.LU R5, [R1+0x43c] ;  /* 0x00043c0001057983 */ /* 0x000f680000300800 */
[----:B------:R-:W-:Y:S04]  /*7a290*/  STL.64 [R1+0xe0], R8 ;  /* 0x0000e00801007387 */ /* 0x000fe80000100a00 */
[----:B------:R0:W-:Y:S04]  /*7a2a0*/  STL.64 [R1+0xe8], R10 ;  /* 0x0000e80a01007387 */ /* 0x0001e80000100a00 */
[----:B0-----:R-:W2:Y:S04]  /*7a2b0*/  LDL.LU.64 R10, [R1+0x5500] ;  /* 0x00550000010a7983 */ /* 0x001ea80000300a00 */
[----:B------:R-:W2:Y:S04]  /*7a2c0*/  LDL.LU.64 R8, [R1+0x54f8] ;  /* 0x0054f80001087983 */ /* 0x000ea80000300a00 */
[----:B------:R-:W3:Y:S04]  /*7a2d0*/  LDL.LU R6, [R1+0x424] ;  /* 0x0004240001067983 */ /* 0x000ee80000300800 */
[----:B------:R-:W3:Y:S01]  /*7a2e0*/  LDL.LU R7, [R1+0x434] ;  /* 0x0004340001077983 */ /* 0x000ee20000300800 */
[----:B--2---:R-:W-:-:S15]  /*7a2f0*/  HMMA.16816.F32 R16, R12, R8, R16 ;  /* 0x000000080c10723c */ /* 0x004fde0000001810 */
[----:B------:R-:W-:-:S04]  /*7a300*/  NOP ;  /* 0x0000000000007918 */ /* 0x000fc80000000000 */
[----:B------:R-:W-:Y:S04]  /*7a310*/  STL.64 [R1+0xc0], R16 ;  /* 0x0000c01001007387 */ /* 0x000fe80000100a00 */
[----:B------:R0:W-:Y:S04]  /*7a320*/  STL.64 [R1+0xc8], R18 ;  /* 0x0000c81201007387 */ /* 0x0001e80000100a00 */
[----:B0-----:R-:W2:Y:S04]  /*7a330*/  LDL.LU.64 R18, [R1+0x54f0] ;  /* 0x0054f00001127983 */ /* 0x001ea80000300a00 */
[----:B------:R-:W2:Y:S02]  /*7a340*/  LDL.LU.64 R16, [R1+0x54e8] ;  /* 0x0054e80001107983 */ /* 0x000ea40000300a00 */
[----:B--2---:R-:W-:Y:S02]  /*7a350*/  HMMA.16816.F32 R8, R12, R10, R16 ;  /* 0x0000000a0c08723c */ /* 0x004fe40000001810 */
[----:B------:R-:W2:Y:S04]  /*7a360*/  LDL.LU.64 R18, [R1+0x54e0] ;  /* 0x0054e00001127983 */ /* 0x000ea80000300a00 */
[----:B------:R-:W2:-:S13]  /*7a370*/  LDL.LU.64 R16, [R1+0x54d8] ;  /* 0x0054d80001107983 */ /* 0x000e9a0000300a00 */
[----:B------:R0:W-:Y:S04]  /*7a380*/  STL.64 [R1+0xa0], R8 ;  /* 0x0000a00801007387 */ /* 0x0001e80000100a00 */
[----:B------:R1:W-:Y:S04]  /*7a390*/  STL.64 [R1+0xa8], R10 ;  /* 0x0000a80a01007387 */ /* 0x0003e80000100a00 */
[----:B0-----:R-:W3:Y:S04]  /*7a3a0*/  LDL.LU R8, [R1+0x50] ;  /* 0x0000500001087983 */ /* 0x001ee80000300800 */
[----:B------:R-:W3:Y:S04]  /*7a3b0*/  LDL.LU R9, [R1+0x54] ;  /* 0x0000540001097983 */ /* 0x000ee80000300800 */
[----:B-1----:R-:W3:Y:S04]  /*7a3c0*/  LDL.LU R10, [R1+0x58] ;  /* 0x00005800010a7983 */ /* 0x002ee80000300800 */
        /* <DEDUP_REMOVED lines=12> */
[----:B0-----:R-:W3:Y:S04]  /*7a490*/  LDL.LU.64 R16, [R1+0x240] ;  /* 0x0002400001107983 */ /* 0x001ee80000300a00 */
[----:B-1----:R-:W3:Y:S01]  /*7a4a0*/  LDL.LU.64 R18, [R1+0x248] ;  /* 0x0002480001127983 */ /* 0x002ee20000300a00 */
[----:B--2---:R-:W-:-:S15]  /*7a4b0*/  HMMA.16816.F32 R24, R12, R20, R24 ;  /* 0x000000140c18723c */ /* 0x004fde0000001818 */
[----:B------:R-:W-:-:S04]  /*7a4c0*/  NOP ;  /* 0x0000000000007918 */ /* 0x000fc80000000000 */
[----:B------:R-:W-:Y:S04]  /*7a4d0*/  STL.64 [R1+0x40], R24 ;  /* 0x0000401801007387 */ /* 0x000fe80000100a00 */
[----:B------:R0:W-:Y:S04]  /*7a4e0*/  STL.64 [R1+0x48], R26 ;  /* 0x0000481a01007387 */ /* 0x0001e80000100a00 */
[----:B0-----:R-:W2:Y:S04]  /*7a4f0*/  LDL.LU.64 R26, [R1+0x54b0] ;  /* 0x0054b000011a7983 */ /* 0x001ea80000300a00 */
[----:B------:R-:W2:Y:S02]  /*7a500*/  LDL.LU.64 R24, [R1+0x54a8] ;  /* 0x0054a80001187983 */ /* 0x000ea40000300a00 */
[----:B--2---:R-:W-:Y:S02]  /*7a510*/  HMMA.16816.F32 R20, R12, R22, R24 ;  /* 0x000000160c14723c */ /* 0x004fe40000001818 */
[----:B------:R-:W5:Y:S04]  /*7a520*/  LDL.LU.64 R26, [R1+0x54a0] ;  /* 0x0054a000011a7983 */ /* 0x000f680000300a00 */
[----:B------:R-:W2:Y:S01]  /*7a530*/  LDL.LU.64 R24, [R1+0x5498] ;  /* 0x0054980001187983 */ /* 0x000ea20000300a00 */
[----:B----4-:R-:W-:-:S02]  /*7a540*/  IMAD R3, R3, 0x100, R4 ;  /* 0x0000010003037824 */ /* 0x010fc400078e0204 */
[----:B---3--:R-:W-:Y:S02]  /*7a550*/  IMAD R0, R0, 0x100, R6 ;  /* 0x0000010000007824 */ /* 0x008fe400078e0206 */
[----:B------:R-:W-:Y:S01]  /*7a560*/  IMAD R2, R2, 0x100, R7 ;  /* 0x0000010002027824 */ /* 0x000fe200078e0207 */
[----:B------:R-:W-:-:S07]  /*7a570*/  F2FP.F16.E4M3.UNPACK_B R7, R28.H1 ;  /* 0x0000001cff07723e */ /* 0x000fce00030006ff */
[----:B------:R-:W-:Y:S04]  /*7a580*/  STL.64 [R1+0x30], R20 ;  /* 0x0000301401007387 */ /* 0x000fe80000100a00 */
[----:B------:R-:W-:Y:S01]  /*7a590*/  STL.64 [R1+0x38], R22 ;  /* 0x0000381601007387 */ /* 0x000fe20000100a00 */
[----:B-----5:R-:W-:Y:S01]  /*7a5a0*/  IMAD R4, R26, 0x100, R5 ;  /* 0x000001001a047824 */ /* 0x020fe200078e0205 */
[----:B--2---:R-:W-:Y:S01]  /*7a5b0*/  HMMA.16816.F32 R16, R12, R24, R16 ;  /* 0x000000180c10723c */ /* 0x004fe20000001810 */
[----:B------:R-:W-:Y:S02]  /*7a5c0*/  F2FP.F16.E4M3.UNPACK_B R12, R0 ;  /* 0x00000000ff0c723e */ /* 0x000fe400020006ff */
[----:B------:R-:W-:Y:S02]  /*7a5d0*/  F2FP.F16.E4M3.UNPACK_B R14, R2 ;  /* 0x00000002ff0e723e */ /* 0x000fe400020006ff */
[----:B------:R-:W-:-:S02]  /*7a5e0*/  F2FP.F16.E4M3.UNPACK_B R13, R3 ;  /* 0x00000003ff0d723e */ /* 0x000fc400020006ff */
[----:B------:R-:W-:Y:S02]  /*7a5f0*/  F2FP.F16.E4M3.UNPACK_B R15, R4 ;  /* 0x00000004ff0f723e */ /* 0x000fe400020006ff */
[----:B------:R-:W-:-:S07]  /*7a600*/  F2FP.F16.E4M3.UNPACK_B R6, R27.H1 ;  /* 0x0000001bff06723e */ /* 0x000fce00030006ff */
[----:B------:R-:W-:Y:S01]  /*7a610*/  HMMA.16816.F32 R8, R12, R6, R8 ;  /* 0x000000060c08723c */ /* 0x000fe20000001808 */
[----:B------:R-:W-:Y:S02]  /*7a620*/  F2FP.F16.E4M3.UNPACK_B R0, R29.H1 ;  /* 0x0000001dff00723e */ /* 0x000fe400030006ff */
[----:B------:R0:W-:Y:S04]  /*7a630*/  STL.64 [R1+0x20], R16 ;  /* 0x0000201001007387 */ /* 0x0001e80000100a00 */
[----:B------:R1:W-:Y:S04]  /*7a640*/  STL.64 [R1+0x28], R18 ;  /* 0x0000281201007387 */ /* 0x0003e80000100a00 */
[----:B------:R-:W-:Y:S08]  /*7a650*/  STL [R1+0x10], R0 ;  /* 0x0000100001007387 */ /* 0x000ff00000100800 */
[----:B------:R-:W-:Y:S04]  /*7a660*/  STL.64 [R1+0x50], R8 ;  /* 0x0000500801007387 */ /* 0x000fe80000100a00 */
[----:B------:R-:W-:Y:S04]  /*7a670*/  STL.64 [R1+0x58], R10 ;  /* 0x0000580a01007387 */ /* 0x000fe80000100a00 */
[----:B0-----:R-:W2:Y:S04]  /*7a680*/  LDL.LU R16, [R1+0xf0] ;  /* 0x0000f00001107983 */ /* 0x001ea80000300800 */
[----:B------:R-:W2:Y:S04]  /*7a690*/  LDL.LU R17, [R1+0xf4] ;  /* 0x0000f40001117983 */ /* 0x000ea80000300800 */
[----:B-1----:R-:W3:Y:S04]  /*7a6a0*/  LDL.LU R18, [R1+0xf8] ;  /* 0x0000f80001127983 */ /* 0x002ee80000300800 */
[----:B------:R-:W3:Y:S04]  /*7a6b0*/  LDL.LU R19, [R1+0xfc] ;  /* 0x0000fc0001137983 */ /* 0x000ee80000300800 */
[----:B------:R-:W4:Y:S04]  /*7a6c0*/  LDL.LU R20, [R1+0x324] ;  /* 0x0003240001147983 */ /* 0x000f280000300800 */
[----:B------:R-:W5:Y:S04]  /*7a6d0*/  LDL.LU R28, [R1+0x310] ;  /* 0x00031000011c7983 */ /* 0x000f680000300800 */
[----:B------:R-:W4:Y:S04]  /*7a6e0*/  LDL.LU R29, [R1+0x314] ;  /* 0x00031400011d7983 */ /* 0x000f280000300800 */
[----:B------:R-:W4:Y:S04]  /*7a6f0*/  LDL.LU R26, [R1+0x330] ;  /* 0x00033000011a7983 */ /* 0x000f280000300800 */
[----:B---3--:R-:W-:Y:S04]  /*7a700*/  STL.64 [R1+0x5458], R18 ;  /* 0x0054581201007387 */ /* 0x008fe80000100a00 */
[----:B--2---:R0:W-:Y:S04]  /*7a710*/  STL.64 [R1+0x5450], R16 ;  /* 0x0054501001007387 */ /* 0x0041e80000100a00 */
[----:B0-----:R-:W2:Y:S04]  /*7a720*/  LDL.LU R16, [R1+0xd0] ;  /* 0x0000d00001107983 */ /* 0x001ea80000300800 */
[----:B------:R-:W2:Y:S04]  /*7a730*/  LDL.LU R17, [R1+0xd4] ;  /* 0x0000d40001117983 */ /* 0x000ea80000300800 */
[----:B------:R-:W3:Y:S04]  /*7a740*/  LDL.LU R18, [R1+0xd8] ;  /* 0x0000d80001127983 */ /* 0x000ee80000300800 */
[----:B------:R-:W3:Y:S04]  /*7a750*/  LDL.LU R19, [R1+0xdc] ;  /* 0x0000dc0001137983 */ /* 0x000ee80000300800 */
[----:B------:R-:W2:Y:S04]  /*7a760*/  LDL.LU R4, [R1+0x2f4] ;  /* 0x0002f40001047983 */ /* 0x000ea80000300800 */
[----:B------:R-:W4:Y:S04]  /*7a770*/  LDL.LU R3, [R1+0x300] ;  /* 0x0003000001037983 */ /* 0x000f280000300800 */
        /* <DEDUP_REMOVED lines=8> */
[----:B---3--:R0:W-:Y:S04]  /*7a800*/  STL.64 [R1+0x5478], R18 ;  /* 0x0054781201007387 */ /* 0x0081e80000100a00 */
[----:B0-----:R-:W3:Y:S04]  /*7a810*/  LDL.LU R18, [R1+0x10] ;  /* 0x0000100001127983 */ /* 0x001ee80000300800 */
[----:B--2---:R-:W-:Y:S04]  /*7a820*/  STL.64 [R1+0x5470], R16 ;  /* 0x0054701001007387 */ /* 0x004fe80000100a00 */
[----:B------:R-:W2:Y:S04]  /*7a830*/  LDL.LU R27, [R1+0x334] ;  /* 0x00033400011b7983 */ /* 0x000ea80000300800 */
[----:B------:R-:W4:Y:S04]  /*7a840*/  LDL.LU R21, [R1+0x340] ;  /* 0x0003400001157983 */ /* 0x000f280000300800 */
[----:B----4-:R0:W-:Y:S04]  /*7a850*/  STL.64 [R1+0x5480], R20 ;  /* 0x0054801401007387 */ /* 0x0101e80000100a00 */
[----:B0-----:R-:W4:Y:S04]  /*7a860*/  LDL.LU R20, [R1+0x90] ;  /* 0x0000900001147983 */ /* 0x001f280000300800 */
[----:B------:R-:W4:Y:S04]  /*7a870*/  LDL.LU R21, [R1+0x94] ;  /* 0x0000940001157983 */ /* 0x000f280000300800 */
[----:B------:R-:W2:Y:S04]  /*7a880*/  LDL.LU R22, [R1+0x98] ;  /* 0x0000980001167983 */ /* 0x000ea80000300800 */
[----:B------:R-:W2:Y:S01]  /*7a890*/  LDL.LU R23, [R1+0x9c] ;  /* 0x00009c0001177983 */ /* 0x000ea20000300800 */
[----:B------:R-:W-:-:S03]  /*7a8a0*/  F2FP.F16.E4M3.UNPACK_B R19, R4.H1 ;  /* 0x00000004ff13723e */ /* 0x000fc600030006ff */
[----:B--2---:R-:W-:Y:S04]  /*7a8b0*/  STL.64 [R1+0x5490], R22 ;  /* 0x0054901601007387 */ /* 0x004fe80000100a00 */
[----:B----4-:R0:W-:Y:S04]  /*7a8c0*/  STL.64 [R1+0x5488], R20 ;  /* 0x0054881401007387 */ /* 0x0101e80000100a00 */
[----:B0-----:R-:W3:Y:S04]  /*7a8d0*/  LDL.LU R20, [R1+0x70] ;  /* 0x0000700001147983 */ /* 0x001ee80000300800 */
[----:B------:R-:W3:Y:S04]  /*7a8e0*/  LDL.LU R21, [R1+0x74] ;  /* 0x0000740001157983 */ /* 0x000ee80000300800 */
[----:B------:R-:W3:Y:S04]  /*7a8f0*/  LDL.LU R22, [R1+0x78] ;  /* 0x0000780001167983 */ /* 0x000ee80000300800 */
[----:B------:R-:W3:Y:S01]  /*7a900*/  LDL.LU R23, [R1+0x7c] ;  /* 0x00007c0001177983 */ /* 0x000ee20000300800 */
[----:B------:R-:W-:-:S02]  /*7a910*/  IMAD.MOV.U32 R25, RZ, RZ, R6 ;  /* 0x000000ffff197224 */ /* 0x000fc400078e0006 */
[----:B------:R-:W-:Y:S01]  /*7a920*/  IMAD.MOV.U32 R0, RZ, RZ, R7 ;  /* 0x000000ffff007224 */ /* 0x000fe200078e0007 */
[----:B------:R-:W2:Y:S04]  /*7a930*/  LDL.LU R6, [R1+0x344] ;  /* 0x0003440001067983 */ /* 0x000ea80000300800 */
[----:B------:R-:W4:Y:S04]  /*7a940*/  LDL.LU R7, [R1+0x350] ;  /* 0x0003500001077983 */ /* 0x000f280000300800 */
[----:B------:R-:W2:Y:S04]  /*7a950*/  LDL.LU R8, [R1+0x110] ;  /* 0x0001100001087983 */ /* 0x000ea80000300800 */
[----:B------:R-:W2:Y:S04]  /*7a960*/  LDL.LU R9, [R1+0x114] ;  /* 0x0001140001097983 */ /* 0x000ea80000300800 */
[----:B------:R-:W2:Y:S04]  /*7a970*/  LDL.LU R10, [R1+0x118] ;  /* 0x00011800010a7983 */ /* 0x000ea80000300800 */
[----:B------:R-:W2:Y:S04]  /*7a980*/  LDL.LU R11, [R1+0x11c] ;  /* 0x00011c00010b7983 */ /* 0x000ea80000300800 */
[----:B------:R-:W2:Y:S04]  /*7a990*/  LDL.LU R5, [R1+0x354] ;  /* 0x0003540001057983 */ /* 0x000ea80000300800 */
[----:B------:R-:W-:Y:S04]  /*7a9a0*/  STL [R1+0x53f4], R0 ;  /* 0x0053f40001007387 */ /* 0x000fe80000100800 */
[----:B------:R-:W-:Y:S01]  /*7a9b0*/  STL [R1+0x53f0], R25 ;  /* 0x0053f01901007387 */ /* 0x000fe20000100800 */
[----:B---3--:R-:W-:-:S15]  /*7a9c0*/  HMMA.16816.F32 R20, R12, R18, R20 ;  /* 0x000000120c14723c */ /* 0x008fde0000001814 */
[----:B------:R-:W-:-:S04]  /*7a9d0*/  NOP ;  /* 0x0000000000007918 */ /* 0x000fc80000000000 */
[----:B------:R-:W-:Y:S04]  /*7a9e0*/  STL.64 [R1+0x70], R20 ;  /* 0x0000701401007387 */ /* 0x000fe80000100a00 */
[----:B------:R0:W-:Y:S04]  /*7a9f0*/  STL.64 [R1+0x78], R22 ;  /* 0x0000781601007387 */ /* 0x0001e80000100a00 */
[----:B0-----:R-:W3:Y:S04]  /*7aa00*/  LDL.LU.64 R22, [R1+0x5490] ;  /* 0x0054900001167983 */ /* 0x001ee80000300a00 */
[----:B------:R-:W3:Y:S01]  /*7aa10*/  LDL.LU.64 R20, [R1+0x5488] ;  /* 0x0054880001147983 */ /* 0x000ee20000300a00 */
[----:B------:R-:W-:Y:S01]  /*7aa20*/  F2FP.F16.E4M3.UNPACK_B R16, R3.H1 ;  /* 0x00000003ff10723e */ /* 0x000fe200030006ff */
[----:B------:R-:W-:-:S02]  /*7aa30*/  IMAD.MOV.U32 R25, RZ, RZ, R19 ;  /* 0x000000ffff197224 */ /* 0x000fc400078e0013 */
[----:B------:R-:W-:Y:S01]  /*7aa40*/  IMAD.MOV.U32 R0, RZ, RZ, R18 ;  /* 0x000000ffff007224 */ /* 0x000fe200078e0012 */
[----:B------:R-:W-:Y:S01]  /*7aa50*/  F2FP.F16.E4M3.UNPACK_B R17, R2.H1 ;  /* 0x00000002ff11723e */ /* 0x000fe200030006ff */
[----:B------:R-:W-:Y:S04]  /*7aa60*/  STL [R1+0x8], R16 ;  /* 0x0000081001007387 */ /* 0x000fe80000100800 */
[----:B------:R-:W-:Y:S04]  /*7aa70*/  STL [R1+0x53fc], R25 ;  /* 0x0053fc1901007387 */ /* 0x000fe80000100800 */
[----:B------:R-:W-:Y:S04]  /*7aa80*/  STL [R1+0x53f8], R0 ;  /* 0x0053f80001007387 */ /* 0x000fe80000100800 */
[----:B------:R3:W-:Y:S02]  /*7aa90*/  STL [R1+0xc], R17 ;  /* 0x00000c1101007387 */ /* 0x0007e40000100800 */
[----:B---3--:R-:W-:Y:S02]  /*7aaa0*/  HMMA.16816.F32 R16, R12, R16, R20 ;  /* 0x000000100c10723c */ /* 0x008fe40000001814 */
[----:B------:R-:W3:-:S15]  /*7aab0*/  LDL.LU.64 R20, [R1+0x5480] ;  /* 0x0054800001147983 */ /* 0x000ede0000300a00 */
[----:B------:R-:W-:Y:S02]  /*7aac0*/  NOP ;  /* 0x0000000000007918 */ /* 0x000fe40000000000 */
[----:B------:R-:W-:Y:S04]  /*7aad0*/  STL.64 [R1+0x220], R16 ;  /* 0x0002201001007387 */ /* 0x000fe80000100a00 */
[----:B------:R0:W-:Y:S04]  /*7aae0*/  STL.64 [R1+0x228], R18 ;  /* 0x0002281201007387 */ /* 0x0001e80000100a00 */
[----:B0-----:R-:W2:Y:S04]  /*7aaf0*/  LDL.LU.64 R18, [R1+0x5478] ;  /* 0x0054780001127983 */ /* 0x001ea80000300a00 */
[----:B------:R-:W2:Y:S01]  /*7ab00*/  LDL.LU.64 R16, [R1+0x5470] ;  /* 0x0054700001107983 */ /* 0x000ea20000300a00 */
[----:B------:R-:W-:-:S02]  /*7ab10*/  F2FP.F16.E4M3.UNPACK_B R2, R24.H1 ;  /* 0x00000018ff02723e */ /* 0x000fc400030006ff */
[----:B---3--:R-:W-:-:S07]  /*7ab20*/  F2FP.F16.E4M3.UNPACK_B R3, R20.H1 ;  /* 0x00000014ff03723e */ /* 0x008fce00030006ff */
[----:B--2---:R-:W-:-:S15]  /*7ab30*/  HMMA.16816.F32 R16, R12, R2, R16 ;  /* 0x000000020c10723c */ /* 0x004fde0000001810 */
[----:B------:R-:W-:-:S04]  /*7ab40*/  NOP ;  /* 0x0000000000007918 */ /* 0x000fc80000000000 */
[----:B------:R-:W-:Y:S04]  /*7ab50*/  STL.64 [R1+0x230], R16 ;  /* 0x0002301001007387 */ /* 0x000fe80000100a00 */
[----:B------:R0:W-:Y:S04]  /*7ab60*/  STL.64 [R1+0x238], R18 ;  /* 0x0002381201007387 */ /* 0x0001e80000100a00 */
[----:B0-----:R-:W2:Y:S04]  /*7ab70*/  LDL.LU.64 R18, [R1+0x5468] ;  /* 0x0054680001127983 */ /* 0x001ea80000300a00 */
[----:B------:R-:W2:Y:S01]  /*7ab80*/  LDL.LU.64 R16, [R1+0x5460] ;  /* 0x0054600001107983 */ /* 0x000ea20000300a00 */
[----:B-----5:R-:W-:-:S02]  /*7ab90*/  F2FP.F16.E4M3.UNPACK_B R28, R28.H1 ;  /* 0x0000001cff1c723e */ /* 0x020fc400030006ff */
[----:B------:R-:W-:-:S07]  /*7aba0*/  F2FP.F16.E4M3.UNPACK_B R29, R29.H1 ;  /* 0x0000001dff1d723e */ /* 0x000fce00030006ff */
[----:B--2---:R-:W-:-:S15]  /*7abb0*/  HMMA.16816.F32 R16, R12, R28, R16 ;  /* 0x0000001c0c10723c */ /* 0x004fde0000001810 */
[----:B------:R-:W-:-:S04]  /*7abc0*/  NOP ;  /* 0x0000000000007918 */ /* 0x000fc80000000000 */
[----:B------:R-:W-:Y:S04]  /*7abd0*/  STL.64 [R1+0x240], R16 ;  /* 0x0002401001007387 */ /* 0x000fe80000100a00 */
[----:B------:R0:W-:Y:S04]  /*7abe0*/  STL.64 [R1+0x248], R18 ;  /* 0x0002481201007387 */ /* 0x0001e80000100a00 */
[----:B0-----:R-:W2:Y:S04]  /*7abf0*/  LDL.LU.64 R18, [R1+0x5458] ;  /* 0x0054580001127983 */ /* 0x001ea80000300a00 */
[----:B------:R-:W2:Y:S01]  /*7ac00*/  LDL.LU.64 R16, [R1+0x5450] ;  /* 0x0054500001107983 */ /* 0x000ea20000300a00 */
[----:B------:R-:W-:-:S02]  /*7ac10*/  F2FP.F16.E4M3.UNPACK_B R26, R26.H1 ;  /* 0x0000001aff1a723e */ /* 0x000fc400030006ff */
[----:B------:R-:W-:Y:S01]  /*7ac20*/  F2FP.F16.E4M3.UNPACK_B R27, R27.H1 ;  /* 0x0000001bff1b723e */ /* 0x000fe200030006ff */
[----:B------:R-:W-:Y:S02]  /*7ac30*/  IMAD.MOV.U32 R25, RZ, RZ, R2 ;  /* 0x000000ffff197224 */ /* 0x000fe400078e0002 */
[----:B------:R-:W-:Y:S01]  /*7ac40*/  IMAD.MOV.U32 R0, RZ, RZ, R3 ;  /* 0x000000ffff007224 */ /* 0x000fe200078e0003 */
[----:B------:R-:W-:Y:S02]  /*7ac50*/  F2FP.F16.E4M3.UNPACK_B R2, R21.H1 ;  /* 0x00000015ff02723e */ /* 0x000fe400030006ff */
[----:B------:R-:W-:-:S07]  /*7ac60*/  F2FP.F16.E4M3.UNPACK_B R3, R6.H1 ;  /* 0x00000006ff03723e */ /* 0x000fce00030006ff */
[C---:B------:R-:W-:Y:S01]  /*7ac70*/  HMMA.16816.F32 R8, R12.reuse, R2, R8 ;  /* 0x000000020c08723c */ /* 0x040fe20000001808 */
[----:B------:R-:W-:Y:S04]  /*7ac80*/  STL [R1+0x53e0], R28 ;  /* 0x0053e01c01007387 */ /* 0x000fe80000100800 */
[----:B------:R-:W-:Y:S04]  /*7ac90*/  STL [R1+0x53c8], R29 ;  /* 0x0053c81d01007387 */ /* 0x000fe80000100800 */
[----:B------:R-:W-:Y:S04]  /*7aca0*/  STL [R1+0x53e8], R26 ;  /* 0x0053e81a01007387 */ /* 0x000fe80000100800 */
[----:B------:R-:W-:Y:S01]  /*7acb0*/  STL [R1+0x53e4], R27 ;  /* 0x0053e41b01007387 */ /* 0x000fe20000100800 */
[----:B--2---:R-:W-:-:S15]  /*7acc0*/  HMMA.16816.F32 R16, R12, R26, R16 ;  /* 0x0000001a0c10723c */ /* 0x004fde0000001810 */
[----:B------:R-:W-:-:S04]  /*7acd0*/  NOP ;  /* 0x0000000000007918 */ /* 0x000fc80000000000 */
[----:B------:R-:W-:Y:S04]  /*7ace0*/  STL.64 [R1+0x250], R16 ;  /* 0x0002501001007387 */ /* 0x000fe80000100a00 */
[----:B------:R0:W-:Y:S04]  /*7acf0*/  STL.64 [R1+0x258], R18 ;  /* 0x0002581201007387 */ /* 0x0001e80000100a00 */
[----:B------:R-:W-:Y:S04]  /*7ad00*/  STL [R1+0x53ec], R3 ;  /* 0x0053ec0301007387 */ /* 0x000fe80000100800 */
[----:B------:R-:W-:Y:S04]  /*7ad10*/  STL.64 [R1+0x260], R8 ;  /* 0x0002600801007387 */ /* 0x000fe80000100a00 */
[----:B------:R-:W-:Y:S04]  /*7ad20*/  STL.64 [R1+0x268], R10 ;  /* 0x0002680a01007387 */ /* 0x000fe80000100a00 */
[----:B0-----:R-:W2:Y:S04]  /*7ad30*/  LDL.LU R19, [R1+0x3a4] ;  /* 0x0003a40001137983 */ /* 0x001ea80000300800 */
[----:B------:R-:W3:Y:S04]  /*7ad40*/  LDL.LU R20, [R1+0x3b0] ;  /* 0x0003b00001147983 */ /* 0x000ee80000300800 */
[----:B------:R-:W5:Y:S04]  /*7ad50*/  LDL.LU R23, [R1+0x3c4] ;  /* 0x0003c40001177983 */ /* 0x000f680000300800 */
[----:B-----5:R-:W-:Y:S04]  /*7ad60*/  STL [R1+0x544c], R23 ;  /* 0x00544c1701007387 */ /* 0x020fe80000100800 */
[----:B---3--:R-:W-:Y:S04]  /*7ad70*/  STL [R1+0x5448], R20 ;  /* 0x0054481401007387 */ /* 0x008fe80000100800 */
[----:B------:R-:W3:Y:S01]  /*7ad80*/  LDL.LU R24, [R1+0x3d0] ;  /* 0x0003d00001187983 */ /* 0x000ee20000300800 */
[----:B----4-:R-:W-:-:S03]  /*7ad90*/  F2FP.F16.E4M3.UNPACK_B R4, R7.H1 ;  /* 0x00000007ff04723e */ /* 0x010fc600030006ff */
[----:B---3--:R0:W-:Y:S04]  /*7ada0*/  STL.64 [R1+0x5400], R24 ;  /* 0x0054001801007387 */ /* 0x0081e80000100a00 */
[----:B0-----:R-:W3:Y:S04]  /*7adb0*/  LDL.LU R24, [R1+0x1d0] ;  /* 0x0001d00001187983 */ /* 0x001ee80000300800 */
[----:B------:R-:W3:Y:S04]  /*7adc0*/  LDL.LU R25, [R1+0x1d4] ;  /* 0x0001d40001197983 */ /* 0x000ee80000300800 */
[----:B------:R-:W4:Y:S04]  /*7add0*/  LDL.LU R26, [R1+0x1d8] ;  /* 0x0001d800011a7983 */ /* 0x000f280000300800 */
[----:B------:R-:W4:Y:S04]  /*7ade0*/  LDL.LU R27, [R1+0x1dc] ;  /* 0x0001dc00011b7983 */ /* 0x000f280000300800 */
[----:B------:R-:W5:Y:S04]  /*7adf0*/  LDL.LU R20, [R1+0x130] ;  /* 0x0001300001147983 */ /* 0x000f680000300800 */
[----:B------:R-:W5:Y:S04]  /*7ae00*/  LDL.LU R21, [R1+0x134] ;  /* 0x0001340001157983 */ /* 0x000f680000300800 */
[----:B------:R-:W5:Y:S04]  /*7ae10*/  LDL.LU R22, [R1+0x138] ;  /* 0x0001380001167983 */ /* 0x000f680000300800 */
[----:B------:R-:W5:Y:S04]  /*7ae20*/  LDL.LU R23, [R1+0x13c] ;  /* 0x00013c0001177983 */ /* 0x000f680000300800 */
        /* <DEDUP_REMOVED lines=9> */
[----:B--2---:R-:W-:Y:S04]  /*7aec0*/  STL.64 [R1+0x5430], R18 ;  /* 0x0054301201007387 */ /* 0x004fe80000100a00 */
[----:B------:R0:W-:Y:S04]  /*7aed0*/  STL.64 [R1+0x5428], R16 ;  /* 0x0054281001007387 */ /* 0x0001e80000100a00 */
[----:B0-----:R-:W2:Y:S04]  /*7aee0*/  LDL.LU R16, [R1+0x170] ;  /* 0x0001700001107983 */ /* 0x001ea80000300800 */
[----:B------:R-:W2:Y:S04]  /*7aef0*/  LDL.LU R17, [R1+0x174] ;  /* 0x0001740001117983 */ /* 0x000ea80000300800 */
[----:B------:R-:W2:Y:S04]  /*7af00*/  LDL.LU R18, [R1+0x178] ;  /* 0x0001780001127983 */ /* 0x000ea80000300800 */
[----:B------:R-:W2:Y:S01]  /*7af10*/  LDL.LU R19, [R1+0x17c] ;  /* 0x00017c0001137983 */ /* 0x000ea20000300800 */
[----:B------:R-:W-:-:S02]  /*7af20*/  F2FP.F16.E4M3.UNPACK_B R5, R5.H1 ;  /* 0x00000005ff05723e */ /* 0x000fc400030006ff */
[----:B------:R-:W-:Y:S01]  /*7af30*/  F2FP.F16.E4M3.UNPACK_B R6, R6.H1 ;  /* 0x00000006ff06723e */ /* 0x000fe200030006ff */
[----:B--2---:R-:W-:Y:S04]  /*7af40*/  STL.64 [R1+0x5440], R18 ;  /* 0x0054401201007387 */ /* 0x004fe80000100a00 */
[----:B------:R0:W-:Y:S04]  /*7af50*/  STL.64 [R1+0x5438], R16 ;  /* 0x0054381001007387 */ /* 0x0001e80000100a00 */
[----:B0-----:R-:W2:Y:S04]  /*7af60*/  LDL.LU R16, [R1+0x150] ;  /* 0x0001500001107983 */ /* 0x001ea80000300800 */
[----:B------:R-:W2:Y:S04]  /*7af70*/  LDL.LU R17, [R1+0x154] ;  /* 0x0001540001117983 */ /* 0x000ea80000300800 */
[----:B------:R-:W2:Y:S04]  /*7af80*/  LDL.LU R18, [R1+0x158] ;  /* 0x0001580001127983 */ /* 0x000ea80000300800 */
[----:B------:R-:W2:Y:S04]  /*7af90*/  LDL.LU R19, [R1+0x15c] ;  /* 0x00015c0001137983 */ /* 0x000ea80000300800 */
[----:B----4-:R-:W-:Y:S04]  /*7afa0*/  STL.64 [R1+0x5410], R26 ;  /* 0x0054101a01007387 */ /* 0x010fe80000100a00 */
[----:B---3--:R0:W-:Y:S04]  /*7afb0*/  STL.64 [R1+0x5408], R24 ;  /* 0x0054081801007387 */ /* 0x0081e80000100a00 */
[----:B0-----:R-:W3:Y:S04]  /*7afc0*/  LDL.LU R24, [R1+0x1b0] ;  /* 0x0001b00001187983 */ /* 0x001ee80000300800 */
[----:B------:R-:W3:Y:S04]  /*7afd0*/  LDL.LU R25, [R1+0x1b4] ;  /* 0x0001b40001197983 */ /* 0x000ee80000300800 */
[----:B------:R-:W4:Y:S04]  /*7afe0*/  LDL.LU R26, [R1+0x1b8] ;  /* 0x0001b800011a7983 */ /* 0x000f280000300800 */
[----:B------:R-:W4:Y:S01]  /*7aff0*/  LDL.LU R27, [R1+0x1bc] ;  /* 0x0001bc00011b7983 */ /* 0x000f220000300800 */
[----:B------:R-:W-:Y:S01]  /*7b000*/  F2FP.F16.E4M3.UNPACK_B R7, R7.H1 ;  /* 0x00000007ff07723e */ /* 0x000fe200030006ff */
[C---:B-----5:R-:W-:Y:S08]  /*7b010*/  HMMA.16816.F32 R20, R12.reuse, R4, R20 ;  /* 0x000000040c14723c */ /* 0x060ff00000001814 */
[----:B--2---:R-:W-:Y:S01]  /*7b020*/  HMMA.16816.F32 R16, R12, R6, R16 ;  /* 0x000000060c10723c */ /* 0x004fe20000001810 */
[----:B----4-:R-:W-:Y:S04]  /*7b030*/  STL.64 [R1+0x5420], R26 ;  /* 0x0054201a01007387 */ /* 0x010fe80000100a00 */
[----:B---3--:R0:W-:Y:S04]  /*7b040*/  STL.64 [R1+0x5418], R24 ;  /* 0x0054181801007387 */ /* 0x0081e80000100a00 */
[----:B0-----:R-:W2:Y:S04]  /*7b050*/  LDL.LU R24, [R1+0x190] ;  /* 0x0001900001187983 */ /* 0x001ea80000300800 */
[----:B------:R-:W2:Y:S04]  /*7b060*/  LDL.LU R25, [R1+0x194] ;  /* 0x0001940001197983 */ /* 0x000ea80000300800 */
[----:B------:R-:W2:Y:S04]  /*7b070*/  LDL.LU R26, [R1+0x198] ;  /* 0x00019800011a7983 */ /* 0x000ea80000300800 */
[----:B------:R-:W2:Y:S04]  /*7b080*/  LDL.LU R27, [R1+0x19c] ;  /* 0x00019c00011b7983 */ /* 0x000ea80000300800 */
[----:B------:R-:W-:Y:S04]  /*7b090*/  STL.64 [R1+0x270], R20 ;  /* 0x0002701401007387 */ /* 0x000fe80000100a00 */
[----:B------:R0:W-:Y:S04]  /*7b0a0*/  STL.64 [R1+0x278], R22 ;  /* 0x0002781601007387 */ /* 0x0001e80000100a00 */
[----:B0-----:R-:W3:Y:S04]  /*7b0b0*/  LDL.LU R23, [R1+0x544c] ;  /* 0x00544c0001177983 */ /* 0x001ee80000300800 */
[----:B------:R-:W4:Y:S04]  /*7b0c0*/  LDL.LU R20, [R1+0x5448] ;  /* 0x0054480001147983 */ /* 0x000f280000300800 */
[----:B------:R-:W5:Y:S04]  /*7b0d0*/  LDL.LU R21, [R1+0x3b4] ;  /* 0x0003b40001157983 */ /* 0x000f680000300800 */
[----:B------:R-:W3:Y:S04]  /*7b0e0*/  LDL.LU R22, [R1+0x3c0] ;  /* 0x0003c00001167983 */ /* 0x000ee80000300800 */
[----:B------:R-:W-:Y:S04]  /*7b0f0*/  STL.64 [R1+0x280], R16 ;  /* 0x0002801001007387 */ /* 0x000fe80000100a00 */
[----:B------:R0:W-:Y:S04]  /*7b100*/  STL.64 [R1+0x288], R18 ;  /* 0x0002881201007387 */ /* 0x0001e80000100a00 */
[----:B0-----:R-:W3:Y:S04]  /*7b110*/  LDL.LU.64 R18, [R1+0x5440] ;  /* 0x0054400001127983 */ /* 0x001ee80000300a00 */
[----:B------:R-:W3:Y:S01]  /*7b120*/  LDL.LU.64 R16, [R1+0x5438] ;  /* 0x0054380001107983 */ /* 0x000ee20000300a00 */
[----:B------:R-:W-:-:S02]  /*7b130*/  F2FP.F16.E4M3.UNPACK_B R8, R8.H1 ;  /* 0x00000008ff08723e */ /* 0x000fc400030006ff */
[----:B------:R-:W-:Y:S02]  /*7b140*/  F2FP.F16.E4M3.UNPACK_B R9, R9.H1 ;  /* 0x00000009ff09723e */ /* 0x000fe400030006ff */
[----:B------:R-:W-:Y:S02]  /*7b150*/  F2FP.F16.E4M3.UNPACK_B R10, R10.H1 ;  /* 0x0000000aff0a723e */ /* 0x000fe400030006ff */
[----:B------:R-:W-:Y:S01]  /*7b160*/  F2FP.F16.E4M3.UNPACK_B R11, R11.H1 ;  /* 0x0000000bff0b723e */ /* 0x000fe200030006ff */
[----:B------:R-:W-:Y:S04]  /*7b170*/  STL.64 [R1+0x5338], R6 ;  /* 0x0053380601007387 */ /* 0x000fe80000100a00 */
[----:B------:R0:W-:Y:S04]  /*7b180*/  STL.64 [R1+0x5330], R4 ;  /* 0x0053300401007387 */ /* 0x0001e80000100a00 */
[----:B0-----:R-:W4:Y:S04]  /*7b190*/  LDL.LU R4, [R1+0x210] ;  /* 0x0002100001047983 */ /* 0x001f280000300800 */
[----:B------:R-:W4:Y:S04]  /*7b1a0*/  LDL.LU R5, [R1+0x214] ;  /* 0x0002140001057983 */ /* 0x000f280000300800 */
[----:B------:R-:W4:Y:S04]  /*7b1b0*/  LDL.LU R6, [R1+0x218] ;  /* 0x0002180001067983 */ /* 0x000f280000300800 */
[----:B------:R-:W4:Y:S01]  /*7b1c0*/  LDL.LU R7, [R1+0x21c] ;  /* 0x00021c0001077983 */ /* 0x000f220000300800 */
[C---:B--2---:R-:W-:Y:S08]  /*7b1d0*/  HMMA.16816.F32 R24, R12.reuse, R10, R24 ;  /* 0x0000000a0c18723c */ /* 0x044ff00000001818 */
[----:B---3--:R-:W-:-:S15]  /*7b1e0*/  HMMA.16816.F32 R16, R12, R8, R16 ;  /* 0x000000080c10723c */ /* 0x008fde0000001810 */
[----:B------:R-:W-:-:S04]  /*7b1f0*/  NOP ;  /* 0x0000000000007918 */ /* 0x000fc80000000000 */
[----:B------:R-:W-:Y:S04]  /*7b200*/  STL.64 [R1+0x290], R16 ;  /* 0x0002901001007387 */ /* 0x000fe80000100a00 */
[----:B------:R0:W-:Y:S04]  /*7b210*/  STL.64 [R1+0x298], R18 ;  /* 0x0002981201007387 */ /* 0x0001e80000100a00 */
[----:B0-----:R-:W2:Y:S04]  /*7b220*/  LDL.LU.64 R18, [R1+0x5430] ;  /* 0x0054300001127983 */ /* 0x001ea80000300a00 */
[----:B------:R-:W3:Y:S04]  /*7b230*/  LDL.LU.64 R16, [R1+0x5428] ;  /* 0x0054280001107983 */ /* 0x000ee80000300a00 */
[----:B------:R-:W-:Y:S04]  /*7b240*/  STL.64 [R1+0x2a0], R24 ;  /* 0x0002a01801007387 */ /* 0x000fe80000100a00 */
[----:B------:R0:W-:Y:S04]  /*7b250*/  STL.64 [R1+0x2a8], R26 ;  /* 0x0002a81a01007387 */ /* 0x0001e80000100a00 */
[----:B0-----:R-:W2:Y:S04]  /*7b260*/  LDL.LU.64 R26, [R1+0x5420] ;  /* 0x00542000011a7983 */ /* 0x001ea80000300a00 */
[----:B------:R-:W2:Y:S04]  /*7b270*/  LDL.LU.64 R24, [R1+0x5418] ;  /* 0x0054180001187983 */ /* 0x000ea80000300a00 */
[----:B------:R-:W-:Y:S04]  /*7b280*/  STL.64 [R1+0x5318], R10 ;  /* 0x0053180a01007387 */ /* 0x000fe80000100a00 */
[----:B------:R0:W-:Y:S04]  /*7b290*/  STL.64 [R1+0x5310], R8 ;  /* 0x0053100801007387 */ /* 0x0001e80000100a00 */
[----:B0-----:R-:W4:Y:S04]  /*7b2a0*/  LDL.LU R8, [R1+0x200] ;  /* 0x0002000001087983 */ /* 0x001f280000300800 */
[----:B------:R-:W4:Y:S04]  /*7b2b0*/  LDL.LU R9, [R1+0x204] ;  /* 0x0002040001097983 */ /* 0x000f280000300800 */
[----:B------:R-:W4:Y:S04]  /*7b2c0*/  LDL.LU R10, [R1+0x208] ;  /* 0x00020800010a7983 */ /* 0x000f280000300800 */
[----:B------:R-:W4:Y:S01]  /*7b2d0*/  LDL.LU R11, [R1+0x20c] ;  /* 0x00020c00010b7983 */ /* 0x000f220000300800 */
[----:B---3--:R-:W-:-:S02]  /*7b2e0*/  F2FP.F16.E4M3.UNPACK_B R16, R16.H1 ;  /* 0x00000010ff10723e */ /* 0x008fc400030006ff */
        /* <DEDUP_REMOVED lines=8> */
[----:B------:R-:W-:Y:S02]  /*7b370*/  F2FP.F16.E4M3.UNPACK_B R19, R19.H1 ;  /* 0x00000013ff13723e */ /* 0x000fe400030006ff */
[----:B----4-:R-:W-:Y:S02]  /*7b380*/  F2FP.F16.E4M3.UNPACK_B R20, R20.H1 ;  /* 0x00000014ff14723e */ /* 0x010fe400030006ff */
[----:B-----5:R-:W-:Y:S02]  /*7b390*/  F2FP.F16.E4M3.UNPACK_B R21, R21.H1 ;  /* 0x00000015ff15723e */ /* 0x020fe400030006ff */
[----:B------:R-:W-:Y:S02]  /*7b3a0*/  F2FP.F16.E4M3.UNPACK_B R22, R22.H1 ;  /* 0x00000016ff16723e */ /* 0x000fe400030006ff */
[----:B------:R-:W-:-:S03]  /*7b3b0*/  F2FP.F16.E4M3.UNPACK_B R23, R23.H1 ;  /* 0x00000017ff17723e */ /* 0x000fc600030006ff */
[C---:B------:R-:W-:Y:S08]  /*7b3c0*/  HMMA.16816.F32 R8, R12.reuse, R20, R8 ;  /* 0x000000140c08723c */ /* 0x040ff00000001808 */
[C---:B------:R-:W-:Y:S08]  /*7b3d0*/  HMMA.16816.F32 R4, R12.reuse, R22, R4 ;  /* 0x000000160c04723c */ /* 0x040ff00000001804 */
[----:B--2---:R-:W-:-:S15]  /*7b3e0*/  HMMA.16816.F32 R24, R12, R18, R24 ;  /* 0x000000120c18723c */ /* 0x004fde0000001818 */
[----:B------:R-:W-:-:S04]  /*7b3f0*/  NOP ;  /* 0x0000000000007918 */ /* 0x000fc80000000000 */
[----:B------:R0:W-:Y:S04]  /*7b400*/  STL.64 [R1+0x2c0], R24 ;  /* 0x0002c01801007387 */ /* 0x0001e80000100a00 */
[----:B------:R-:W-:Y:S04]  /*7b410*/  STL.64 [R1+0x2c8], R26 ;  /* 0x0002c81a01007387 */ /* 0x000fe80000100a00 */
[----:B0-----:R-:W2:Y:S04]  /*7b420*/  LDL.LU.64 R24, [R1+0x5400] ;  /* 0x0054000001187983 */ /* 0x001ea80000300a00 */
[----:B------:R-:W-:Y:S04]  /*7b430*/  STL.64 [R1+0x52f8], R18 ;  /* 0x0052f81201007387 */ /* 0x000fe80000100a00 */
[----:B------:R-:W-:Y:S04]  /*7b440*/  STL.64 [R1+0x52f0], R16 ;  /* 0x0052f01001007387 */ /* 0x000fe80000100a00 */
[----:B------:R0:W-:Y:S04]  /*7b450*/  STL.64 [R1+0x200], R8 ;  /* 0x0002000801007387 */ /* 0x0001e80000100a00 */
[----:B------:R1:W-:Y:S04]  /*7b460*/  STL.64 [R1+0x208], R10 ;  /* 0x0002080a01007387 */ /* 0x0003e80000100a00 */
[----:B0-----:R-:W3:Y:S04]  /*7b470*/  LDL.LU R8, [R1+0xe0] ;  /* 0x0000e00001087983 */ /* 0x001ee80000300800 */
[----:B------:R-:W-:Y:S04]  /*7b480*/  STL.64 [R1+0x2d0], R4 ;  /* 0x0002d00401007387 */ /* 0x000fe80000100a00 */
[----:B------:R-:W-:Y:S04]  /*7b490*/  STL.64 [R1+0x2d8], R6 ;  /* 0x0002d80601007387 */ /* 0x000fe80000100a00 */
[----:B------:R-:W3:Y:S04]  /*7b4a0*/  LDL.LU R9, [R1+0xe4] ;  /* 0x0000e40001097983 */ /* 0x000ee80000300800 */
[----:B-1----:R-:W4:Y:S04]  /*7b4b0*/  LDL.LU R10, [R1+0xe8] ;  /* 0x0000e800010a7983 */ /* 0x002f280000300800 */
[----:B------:R-:W4:Y:S04]  /*7b4c0*/  LDL.LU R11, [R1+0xec] ;  /* 0x0000ec00010b7983 */ /* 0x000f280000300800 */
[----:B----4-:R-:W-:Y:S04]  /*7b4d0*/  STL.64 [R1+0x5328], R10 ;  /* 0x0053280a01007387 */ /* 0x010fe80000100a00 */
[----:B---3--:R0:W-:Y:S04]  /*7b4e0*/  STL.64 [R1+0x5320], R8 ;  /* 0x0053200801007387 */ /* 0x0081e80000100a00 */
[----:B0-----:R-:W3:Y:S04]  /*7b4f0*/  LDL.LU R8, [R1+0x100] ;  /* 0x0001000001087983 */ /* 0x001ee80000300800 */
[----:B------:R-:W3:Y:S04]  /*7b500*/  LDL.LU R9, [R1+0x104] ;  /* 0x0001040001097983 */ /* 0x000ee80000300800 */
[----:B------:R-:W4:Y:S04]  /*7b510*/  LDL.LU R10, [R1+0x108] ;  /* 0x00010800010a7983 */ /* 0x000f280000300800 */
        /* <DEDUP_REMOVED lines=13> */
[----:B----4-:R2:W-:Y:S02]  /*7b5f0*/  STL.64 [R1+0x5368], R10 ;  /* 0x0053680a01007387 */ /* 0x0105e40000100a00 */
[----:B--2---:R-:W-:-:S02]  /*7b600*/  IMAD.MOV.U32 R10, RZ, RZ, R25 ;  /* 0x000000ffff0a7224 */ /* 0x004fc400078e0019 */
[----:B------:R-:W-:Y:S01]  /*7b610*/  IMAD.MOV.U32 R11, RZ, RZ, R0 ;  /* 0x000000ffff0b7224 */ /* 0x000fe200078e0000 */
[----:B------:R-:W2:Y:S04]  /*7b620*/  LDL.LU R25, [R1+0x53fc] ;  /* 0x0053fc0001197983 */ /* 0x000ea80000300800 */
[----:B------:R-:W4:Y:S04]  /*7b630*/  LDL.LU R0, [R1+0x53f8] ;  /* 0x0053f80001007983 */ /* 0x000f280000300800 */
[----:B---3--:R0:W-:Y:S04]  /*7b640*/  STL.64 [R1+0x5360], R8 ;  /* 0x0053600801007387 */ /* 0x0081e80000100a00 */
[----:B------:R2:W-:Y:S04]  /*7b650*/  STL.64 [R1+0x5380], R10 ;  /* 0x0053800a01007387 */ /* 0x0005e80000100a00 */
[----:B------:R-:W3:Y:S04]  /*7b660*/  LDL.LU R4, [R1+0x120] ;  /* 0x0001200001047983 */ /* 0x000ee80000300800 */
[----:B------:R-:W3:Y:S04]  /*7b670*/  LDL.LU R5, [R1+0x124] ;  /* 0x0001240001057983 */ /* 0x000ee80000300800 */
[----:B------:R-:W5:Y:S04]  /*7b680*/  LDL.LU R6, [R1+0x128] ;  /* 0x0001280001067983 */ /* 0x000f680000300800 */
[----:B------:R-:W5:Y:S04]  /*7b690*/  LDL.LU R7, [R1+0x12c] ;  /* 0x00012c0001077983 */ /* 0x000f680000300800 */
[----:B0-----:R-:W3:Y:S04]  /*7b6a0*/  LDL.LU R8, [R1+0x8] ;  /* 0x0000080001087983 */ /* 0x001ee80000300800 */
[----:B------:R-:W3:Y:S01]  /*7b6b0*/  LDL.LU R9, [R1+0xc] ;  /* 0x00000c0001097983 */ /* 0x000ee20000300800 */
[----:B--2---:R-:W-:-:S02]  /*7b6c0*/  IMAD.MOV.U32 R11, RZ, RZ, R25 ;  /* 0x000000ffff0b7224 */ /* 0x004fc400078e0019 */
[----:B----4-:R-:W-:Y:S02]  /*7b6d0*/  IMAD.MOV.U32 R10, RZ, RZ, R0 ;  /* 0x000000ffff0a7224 */ /* 0x010fe400078e0000 */
[----:B------:R-:W2:Y:S04]  /*7b6e0*/  LDL.LU R0, [R1+0x53f4] ;  /* 0x0053f40001007983 */ /* 0x000ea80000300800 */
[----:B------:R-:W4:Y:S04]  /*7b6f0*/  LDL.LU R25, [R1+0x53f0] ;  /* 0x0053f00001197983 */ /* 0x000f280000300800 */
[----:B---3--:R-:W-:Y:S04]  /*7b700*/  STL.64 [R1+0x5398], R8 ;  /* 0x0053980801007387 */ /* 0x008fe80000100a00 */
[----:B------:R-:W-:Y:S04]  /*7b710*/  STL.64 [R1+0x53b0], R10 ;  /* 0x0053b00a01007387 */ /* 0x000fe80000100a00 */
[----:B-----5:R-:W-:Y:S04]  /*7b720*/  STL.64 [R1+0x5378], R6 ;  /* 0x0053780601007387 */ /* 0x020fe80000100a00 */
[----:B------:R0:W-:Y:S04]  /*7b730*/  STL.64 [R1+0x5370], R4 ;  /* 0x0053700401007387 */ /* 0x0001e80000100a00 */
[----:B0-----:R-:W3:Y:S04]  /*7b740*/  LDL.LU R4, [R1+0x180] ;  /* 0x0001800001047983 */ /* 0x001ee80000300800 */
[----:B------:R-:W3:Y:S04]  /*7b750*/  LDL.LU R5, [R1+0x184] ;  /* 0x0001840001057983 */ /* 0x000ee80000300800 */
[----:B------:R-:W5:Y:S04]  /*7b760*/  LDL.LU R6, [R1+0x188] ;  /* 0x0001880001067983 */ /* 0x000f680000300800 */
[----:B------:R-:W5:Y:S04]  /*7b770*/  LDL.LU R7, [R1+0x18c] ;  /* 0x00018c0001077983 */ /* 0x000f680000300800 */
[----:B-----5:R-:W-:Y:S04]  /*7b780*/  STL.64 [R1+0x5390], R6 ;  /* 0x0053900601007387 */ /* 0x020fe80000100a00 */
[----:B---3--:R0:W-:Y:S04]  /*7b790*/  STL.64 [R1+0x5388], R4 ;  /* 0x0053880401007387 */ /* 0x0081e80000100a00 */
[----:B0-----:R-:W3:Y:S04]  /*7b7a0*/  LDL.LU R4, [R1+0x1a0] ;  /* 0x0001a00001047983 */ /* 0x001ee80000300800 */
[----:B------:R-:W3:Y:S04]  /*7b7b0*/  LDL.LU R5, [R1+0x1a4] ;  /* 0x0001a40001057983 */ /* 0x000ee80000300800 */
[----:B------:R-:W5:Y:S04]  /*7b7c0*/  LDL.LU R6, [R1+0x1a8] ;  /* 0x0001a80001067983 */ /* 0x000f680000300800 */
[----:B------:R-:W5:Y:S01]  /*7b7d0*/  LDL.LU R7, [R1+0x1ac] ;  /* 0x0001ac0001077983 */ /* 0x000f620000300800 */
[----:B----4-:R-:W-:-:S02]  /*7b7e0*/  IMAD.MOV.U32 R8, RZ, RZ, R25 ;  /* 0x000000ffff087224 */ /* 0x010fc400078e0019 */
[----:B--2---:R-:W-:Y:S01]  /*7b7f0*/  IMAD.MOV.U32 R9, RZ, RZ, R0 ;  /* 0x000000ffff097224 */ /* 0x004fe200078e0000 */
[----:B------:R-:W2:Y:S04]  /*7b800*/  LDL.LU R25, [R1+0x3d4] ;  /* 0x0003d40001197983 */ /* 0x000ea80000300800 */
[----:B------:R-:W4:Y:S04]  /*7b810*/  LDL.LU R3, [R1+0x83c] ;  /* 0x00083c0001037983 */ /* 0x000f280000300800 */
[----:B------:R-:W4:Y:S04]  /*7b820*/  LDL.LU R0, [R1+0x838] ;  /* 0x0008380001007983 */ /* 0x000f280000300800 */
[----:B------:R-:W2:Y:S04]  /*7b830*/  LDL.LU R26, [R1+0x854] ;  /* 0x00085400011a7983 */ /* 0x000ea80000300800 */
[----:B------:R-:W2:Y:S04]  /*7b840*/  LDL.LU R29, [R1+0x850] ;  /* 0x00085000011d7983 */ /* 0x000ea80000300800 */
[----:B------:R-:W2:Y:S04]  /*7b850*/  LDL.LU R27, [R1+0x84c] ;  /* 0x00084c00011b7983 */ /* 0x000ea80000300800 */
[----:B------:R-:W2:Y:S04]  /*7b860*/  LDL.LU R11, [R1+0x848] ;  /* 0x00084800010b7983 */ /* 0x000ea80000300800 */
[----:B------:R-:W2:Y:S04]  /*7b870*/  LDL.LU R28, [R1+0x85c] ;  /* 0x00085c00011c7983 */ /* 0x000ea80000300800 */
[----:B------:R-:W2:Y:S04]  /*7b880*/  LDL.LU R10, [R1+0x858] ;  /* 0x00085800010a7983 */ /* 0x000ea80000300800 */
[----:B-----5:R-:W-:Y:S04]  /*7b890*/  STL.64 [R1+0x53a8], R6 ;  /* 0x0053a80601007387 */ /* 0x020fe80000100a00 */
[----:B---3--:R0:W-:Y:S04]  /*7b8a0*/  STL.64 [R1+0x53a0], R4 ;  /* 0x0053a00401007387 */ /* 0x0081e80000100a00 */
        /* <DEDUP_REMOVED lines=10> */
[----:B------:R-:W-:-:S02]  /*7b950*/  F2FP.F16.E4M3.UNPACK_B R24, R24.H1 ;  /* 0x00000018ff18723e */ /* 0x000fc400030006ff */
[----:B--2---:R-:W-:Y:S01]  /*7b960*/  F2FP.F16.E4M3.UNPACK_B R25, R25.H1 ;  /* 0x00000019ff19723e */ /* 0x004fe200030006ff */
[----:B-----5:R-:W-:Y:S04]  /*7b970*/  STL.64 [R1+0x53d8], R6 ;  /* 0x0053d80601007387 */ /* 0x020fe80000100a00 */
[----:B---3--:R0:W-:Y:S04]  /*7b980*/  STL.64 [R1+0x53d0], R4 ;  /* 0x0053d00401007387 */ /* 0x0081e80000100a00 */
[----:B0-----:R-:W2:Y:S04]  /*7b990*/  LDL.LU R4, [R1+0x1f0] ;  /* 0x0001f00001047983 */ /* 0x001ea80000300800 */
[----:B------:R-:W2:Y:S04]  /*7b9a0*/  LDL.LU R5, [R1+0x1f4] ;  /* 0x0001f40001057983 */ /* 0x000ea80000300800 */
[----:B------:R-:W2:Y:S04]  /*7b9b0*/  LDL.LU R6, [R1+0x1f8] ;  /* 0x0001f80001067983 */ /* 0x000ea80000300800 */
[----:B------:R-:W2:Y:S04]  /*7b9c0*/  LDL.LU R7, [R1+0x1fc] ;  /* 0x0001fc0001077983 */ /* 0x000ea80000300800 */
[----:B------:R-:W-:Y:S04]  /*7b9d0*/  STL.64 [R1+0x5308], R22 ;  /* 0x0053081601007387 */ /* 0x000fe80000100a00 */
[----:B------:R0:W-:Y:S01]  /*7b9e0*/  STL.64 [R1+0x5300], R20 ;  /* 0x0053001401007387 */ /* 0x0001e20000100a00 */
[----:B----4-:R-:W-:-:S02]  /*7b9f0*/  IMAD R0, R0, 0x100, R3 ;  /* 0x0000010000007824 */ /* 0x010fc400078e0203 */
[----:B------:R-:W-:Y:S02]  /*7ba00*/  IMAD R29, R29, 0x100, R26 ;  /* 0x000001001d1d7824 */ /* 0x000fe400078e021a */
[----:B------:R-:W-:Y:S01]  /*7ba10*/  IMAD R11, R11, 0x100, R27 ;  /* 0x000001000b0b7824 */ /* 0x000fe200078e021b */
[----:B0-----:R-:W3:Y:S04]  /*7ba20*/  LDL.LU R20, [R1+0xc0] ;  /* 0x0000c00001147983 */ /* 0x001ee80000300800 */
[----:B------:R-:W3:Y:S04]  /*7ba30*/  LDL.LU R21, [R1+0xc4] ;  /* 0x0000c40001157983 */ /* 0x000ee80000300800 */
[----:B------:R-:W3:Y:S04]  /*7ba40*/  LDL.LU R22, [R1+0xc8] ;  /* 0x0000c80001167983 */ /* 0x000ee80000300800 */
[----:B------:R-:W3:Y:S04]  /*7ba50*/  LDL.LU R23, [R1+0xcc] ;  /* 0x0000cc0001177983 */ /* 0x000ee80000300800 */
[----:B------:R-:W4:Y:S04]  /*7ba60*/  LDL.LU R16, [R1+0xa0] ;  /* 0x0000a00001107983 */ /* 0x000f280000300800 */
[----:B------:R-:W4:Y:S04]  /*7ba70*/  LDL.LU R17, [R1+0xa4] ;  /* 0x0000a40001117983 */ /* 0x000f280000300800 */
[----:B------:R-:W4:Y:S04]  /*7ba80*/  LDL.LU R18, [R1+0xa8] ;  /* 0x0000a80001127983 */ /* 0x000f280000300800 */
[----:B------:R-:W4:Y:S04]  /*7ba90*/  LDL.LU R19, [R1+0xac] ;  /* 0x0000ac0001137983 */ /* 0x000f280000300800 */
[----:B------:R-:W5:Y:S04]  /*7baa0*/  LDL.LU R3, [R1+0x53ec] ;  /* 0x0053ec0001037983 */ /* 0x000f680000300800 */
[----:B------:R-:W3:Y:S04]  /*7bab0*/  LDL.LU R26, [R1+0x53e8] ;  /* 0x0053e800011a7983 */ /* 0x000ee80000300800 */
[----:B------:R-:W3:Y:S01]  /*7bac0*/  LDL.LU R27, [R1+0x53e4] ;  /* 0x0053e400011b7983 */ /* 0x000ee20000300800 */
[----:B------:R-:W-:-:S03]  /*7bad0*/  IMAD R10, R10, 0x100, R28 ;  /* 0x000001000a0a7824 */ /* 0x000fc600078e021c */
[----:B------:R-:W3:Y:S01]  /*7bae0*/  LDL.LU R28, [R1+0x53e0] ;  /* 0x0053e000011c7983 */ /* 0x000ee20000300800 */
[----:B--2---:R-:W-:Y:S03]  /*7baf0*/  HMMA.16816.F32 R12, R12, R24, R4 ;  /* 0x000000180c0c723c */ /* 0x004fe60000001804 */
[----:B------:R-:W2:Y:S04]  /*7bb00*/  LDL.LU.64 R6, [R1+0x53d8] ;  /* 0x0053d80001067983 */ /* 0x000ea80000300a00 */
[----:B------:R-:W2:Y:S04]  /*7bb10*/  LDL.LU.64 R4, [R1+0x53d0] ;  /* 0x0053d00001047983 */ /* 0x000ea80000300a00 */
[----:B------:R-:W-:Y:S04]  /*7bb20*/  STL [R1+0x52ec], R24 ;  /* 0x0052ec1801007387 */ /* 0x000fe80000100800 */
[----:B------:R-:W-:Y:S04]  /*7bb30*/  STL [R1+0x52e8], R25 ;  /* 0x0052e81901007387 */ /* 0x000fe80000100800 */
[----:B------:R0:W-:Y:S04]  /*7bb40*/  STL.64 [R1+0x1f0], R12 ;  /* 0x0001f00c01007387 */ /* 0x0001e80000100a00 */
[----:B------:R1:W-:Y:S01]  /*7bb50*/  STL.64 [R1+0x1f8], R14 ;  /* 0x0001f80e01007387 */ /* 0x0003e20000100a00 */
[----:B0-----:R-:W-:-:S02]  /*7bb60*/  F2FP.F16.E4M3.UNPACK_B R12, R0 ;  /* 0x00000000ff0c723e */ /* 0x001fc400020006ff */
[----:B-1----:R-:W-:Y:S02]  /*7bb70*/  F2FP.F16.E4M3.UNPACK_B R14, R29 ;  /* 0x0000001dff0e723e */ /* 0x002fe400020006ff */
[----:B------:R-:W-:Y:S02]  /*7bb80*/  F2FP.F16.E4M3.UNPACK_B R13, R11 ;  /* 0x0000000bff0d723e */ /* 0x000fe400020006ff */
[----:B------:R-:W-:Y:S01]  /*7bb90*/  F2FP.F16.E4M3.UNPACK_B R15, R10 ;  /* 0x0000000aff0f723e */ /* 0x000fe200020006ff */
[----:B------:R-:W3:Y:S06]  /*7bba0*/  LDL.LU R29, [R1+0x53c8] ;  /* 0x0053c800011d7983 */ /* 0x000eec0000300800 */
[----:B--2---:R-:W-:Y:S01]  /*7bbb0*/  HMMA.16816.F32 R8, R12, R8, R4 ;  /* 0x000000080c08723c */ /* 0x004fe20000001804 */
[----:B------:R-:W2:Y:S04]  /*7bbc0*/  LDL.LU.64 R6, [R1+0x53c0] ;  /* 0x0053c00001067983 */ /* 0x000ea80000300a00 */
[----:B------:R-:W2:-:S14]  /*7bbd0*/  LDL.LU.64 R4, [R1+0x53b8] ;  /* 0x0053b80001047983 */ /* 0x000e9c0000300a00 */
        /* <DEDUP_REMOVED lines=16> */
[----:B------:R-:W5:Y:S04]  /*7bce0*/  LDL.LU.64 R6, [R1+0x5378] ;  /* 0x0053780001067983 */ /* 0x000f680000300a00 */
[----:B------:R-:W5:-:S13]  /*7bcf0*/  LDL.LU.64 R4, [R1+0x5370] ;  /* 0x0053700001047983 */ /* 0x000f5a0000300a00 */
[----:B------:R-:W-:Y:S04]  /*7bd00*/  STL.64 [R1+0x170], R8 ;  /* 0x0001700801007387 */ /* 0x000fe80000100a00 */
[----:B------:R0:W-:Y:S04]  /*7bd10*/  STL.64 [R1+0x178], R10 ;  /* 0x0001780a01007387 */ /* 0x0001e80000100a00 */
[----:B0-----:R-:W3:Y:S04]  /*7bd20*/  LDL.LU.64 R10, [R1+0x5368] ;  /* 0x00536800010a7983 */ /* 0x001ee80000300a00 */
[----:B------:R-:W3:Y:S02]  /*7bd30*/  LDL.LU.64 R8, [R1+0x5360] ;  /* 0x0053600001087983 */ /* 0x000ee40000300a00 */
[----:B---3--:R-:W-:-:S15]  /*7bd40*/  HMMA.16816.F32 R8, R12, R28, R8 ;  /* 0x0000001c0c08723c */ /* 0x008fde0000001808 */
[----:B------:R-:W-:-:S04]  /*7bd50*/  NOP ;  /* 0x0000000000007918 */ /* 0x000fc80000000000 */
[----:B------:R-:W-:Y:S04]  /*7bd60*/  STL.64 [R1+0x150], R8 ;  /* 0x0001500801007387 */ /* 0x000fe80000100a00 */
[----:B------:R0:W-:Y:S04]  /*7bd70*/  STL.64 [R1+0x158], R10 ;  /* 0x0001580a01007387 */ /* 0x0001e80000100a00 */
[----:B0-----:R-:W2:Y:S04]  /*7bd80*/  LDL.LU.64 R10, [R1+0x5358] ;  /* 0x00535800010a7983 */ /* 0x001ea80000300a00 */
[----:B------:R-:W2:Y:S01]  /*7bd90*/  LDL.LU.64 R8, [R1+0x5350] ;  /* 0x0053500001087983 */ /* 0x000ea20000300a00 */
[C---:B-----5:R-:W-:Y:S08]  /*7bda0*/  HMMA.16816.F32 R4, R12.reuse, R2, R4 ;  /* 0x000000020c04723c */ /* 0x060ff00000001804 */
[----:B--2---:R-:W-:Y:S01]  /*7bdb0*/  HMMA.16816.F32 R24, R12, R26, R8 ;  /* 0x0000001a0c18723c */ /* 0x004fe20000001808 */
[----:B------:R-:W2:Y:S04]  /*7bdc0*/  LDL.LU.64 R10, [R1+0x5348] ;  /* 0x00534800010a7983 */ /* 0x000ea80000300a00 */
[----:B------:R-:W2:-:S14]  /*7bdd0*/  LDL.LU.64 R8, [R1+0x5340] ;  /* 0x0053400001087983 */ /* 0x000e9c0000300a00 */
[----:B------:R0:W-:Y:S04]  /*7bde0*/  STL.64 [R1+0x130], R24 ;  /* 0x0001301801007387 */ /* 0x0001e80000100a00 */
[----:B------:R1:W-:Y:S04]  /*7bdf0*/  STL.64 [R1+0x138], R26 ;  /* 0x0001381a01007387 */ /* 0x0003e80000100a00 */
[----:B0-----:R-:W3:Y:S04]  /*7be00*/  LDL.LU R24, [R1+0x40] ;  /* 0x0000400001187983 */ /* 0x001ee80000300800 */
[----:B------:R-:W3:Y:S04]  /*7be10*/  LDL.LU R25, [R1+0x44] ;  /* 0x0000440001197983 */ /* 0x000ee80000300800 */
[----:B-1----:R-:W3:Y:S04]  /*7be20*/  LDL.LU R26, [R1+0x48] ;  /* 0x00004800011a7983 */ /* 0x002ee80000300800 */
[----:B------:R-:W3:Y:S04]  /*7be30*/  LDL.LU R27, [R1+0x4c] ;  /* 0x00004c00011b7983 */ /* 0x000ee80000300800 */
[----:B------:R-:W-:Y:S04]  /*7be40*/  STL.64 [R1+0x110], R4 ;  /* 0x0001100401007387 */ /* 0x000fe80000100a00 */
[----:B------:R0:W-:Y:S04]  /*7be50*/  STL.64 [R1+0x118], R6 ;  /* 0x0001180601007387 */ /* 0x0001e80000100a00 */
[----:B0-----:R-:W5:Y:S04]  /*7be60*/  LDL.LU.64 R6, [R1+0x5338] ;  /* 0x0053380001067983 */ /* 0x001f680000300a00 */
[----:B------:R-:W2:Y:S02]  /*7be70*/  LDL.LU.64 R4, [R1+0x5330] ;  /* 0x0053300001047983 */ /* 0x000ea40000300a00 */
[----:B--2---:R-:W-:-:S15]  /*7be80*/  HMMA.16816.F32 R8, R12, R4, R8 ;  /* 0x000000040c08723c */ /* 0x004fde0000001808 */
[----:B------:R-:W-:-:S04]  /*7be90*/  NOP ;  /* 0x0000000000007918 */ /* 0x000fc80000000000 */
[----:B------:R-:W-:Y:S04]  /*7bea0*/  STL.64 [R1+0xf0], R8 ;  /* 0x0000f00801007387 */ /* 0x000fe80000100a00 */
[----:B------:R0:W-:Y:S04]  /*7beb0*/  STL.64 [R1+0xf8], R10 ;  /* 0x0000f80a01007387 */ /* 0x0001e80000100a00 */
[----:B0-----:R-:W5:Y:S04]  /*7bec0*/  LDL.LU.64 R10, [R1+0x5328] ;  /* 0x00532800010a7983 */ /* 0x001f680000300a00 */
[----:B------:R-:W5:Y:S02]  /*7bed0*/  LDL.LU.64 R8, [R1+0x5320] ;  /* 0x0053200001087983 */ /* 0x000f640000300a00 */
[----:B-----5:R-:W-:Y:S02]  /*7bee0*/  HMMA.16816.F32 R4, R12, R6, R8 ;  /* 0x000000060c04723c */ /* 0x020fe40000001808 */
[----:B------:R-:W4:Y:S04]  /*7bef0*/  LDL.LU.64 R10, [R1+0x5318] ;  /* 0x00531800010a7983 */ /* 0x000f280000300a00 */
[----:B------:R-:W2:-:S13]  /*7bf00*/  LDL.LU.64 R8, [R1+0x5310] ;  /* 0x0053100001087983 */ /* 0x000e9a0000300a00 */
[----:B------:R0:W-:Y:S04]  /*7bf10*/  STL.64 [R1+0xd0], R4 ;  /* 0x0000d00401007387 */ /* 0x0001e80000100a00 */
[----:B------:R1:W-:Y:S04]  /*7bf20*/  STL.64 [R1+0xd8], R6 ;  /* 0x0000d80601007387 */ /* 0x0003e80000100a00 */
[----:B0-----:R-:W5:Y:S04]  /*7bf30*/  LDL.LU R4, [R1+0x60] ;  /* 0x0000600001047983 */ /* 0x001f680000300800 */
[----:B------:R-:W5:Y:S04]  /*7bf40*/  LDL.LU R5, [R1+0x64] ;  /* 0x0000640001057983 */ /* 0x000f680000300800 */
[----:B-1----:R-:W5:Y:S04]  /*7bf50*/  LDL.LU R6, [R1+0x68] ;  /* 0x0000680001067983 */ /* 0x002f680000300800 */
[----:B------:R-:W5:Y:S01]  /*7bf60*/  LDL.LU R7, [R1+0x6c] ;  /* 0x00006c0001077983 */ /* 0x000f620000300800 */
[C---:B--2---:R-:W-:Y:S08]  /*7bf70*/  HMMA.16816.F32 R20, R12.reuse, R8, R20 ;  /* 0x000000080c14723c */ /* 0x044ff00000001814 */
[C---:B----4-:R-:W-:Y:S11]  /*7bf80*/  HMMA.16816.F32 R8, R12.reuse, R10, R16 ;  /* 0x0000000a0c08723c */ /* 0x050ff60000001810 */
[----:B------:R-:W-:Y:S04]  /*7bf90*/  STL.64 [R1+0xb0], R20 ;  /* 0x0000b01401007387 */ /* 0x000fe80000100a00 */
[----:B------:R0:W-:Y:S04]  /*7bfa0*/  STL.64 [R1+0xb8], R22 ;  /* 0x0000b81601007387 */ /* 0x0001e80000100a00 */
[----:B0-----:R-:W2:Y:S04]  /*7bfb0*/  LDL.LU.64 R22, [R1+0x5308] ;  /* 0x0053080001167983 */ /* 0x001ea80000300a00 */
[----:B------:R-:W3:Y:S04]  /*7bfc0*/  LDL.LU.64 R20, [R1+0x5300] ;  /* 0x0053000001147983 */ /* 0x000ee80000300a00 */
[----:B------:R-:W5:Y:S04]  /*7bfd0*/  LDL.LU.64 R18, [R1+0x52f8] ;  /* 0x0052f80001127983 */ /* 0x000f680000300a00 */
[----:B------:R-:W4:Y:S04]  /*7bfe0*/  LDL.LU.64 R16, [R1+0x52f0] ;  /* 0x0052f00001107983 */ /* 0x000f280000300a00 */
[----:B------:R0:W-:Y:S04]  /*7bff0*/  STL.64 [R1+0x90], R8 ;  /* 0x0000900801007387 */ /* 0x0001e80000100a00 */
[----:B------:R1:W-:Y:S04]  /*7c000*/  STL.64 [R1+0x98], R10 ;  /* 0x0000980a01007387 */ /* 0x0003e80000100a00 */
[----:B0-----:R-:W4:Y:S04]  /*7c010*/  LDL.LU R8, [R1+0x80] ;  /* 0x0000800001087983 */ /* 0x001f280000300800 */
[----:B------:R-:W4:Y:S04]  /*7c020*/  LDL.LU R9, [R1+0x84] ;  /* 0x0000840001097983 */ /* 0x000f280000300800 */
[----:B-1----:R-:W4:Y:S04]  /*7c030*/  LDL.LU R10, [R1+0x88] ;  /* 0x00008800010a7983 */ /* 0x002f280000300800 */
[----:B------:R-:W4:Y:S02]  /*7c040*/  LDL.LU R11, [R1+0x8c] ;  /* 0x00008c00010b7983 */ /* 0x000f240000300800 */
[C---:B----4-:R-:W-:Y:S08]  /*7c050*/  HMMA.16816.F32 R8, R12.reuse, R16, R8 ;  /* 0x000000100c08723c */ /* 0x050ff00000001808 */
[C---:B-----5:R-:W-:Y:S08]  /*7c060*/  HMMA.16816.F32 R16, R12.reuse, R18, R4 ;  /* 0x000000120c10723c */ /* 0x060ff00000001804 */
[C---:B---3--:R-:W-:Y:S03]  /*7c070*/  HMMA.16816.F32 R4, R12.reuse, R20, R24 ;  /* 0x000000140c04723c */ /* 0x048fe60000001818 */
[----:B------:R0:W-:Y:S04]  /*7c080*/  STL.64 [R1+0x80], R8 ;  /* 0x0000800801007387 */ /* 0x0001e80000100a00 */
[----:B------:R1:W-:Y:S04]  /*7c090*/  STL.64 [R1+0x88], R10 ;  /* 0x0000880a01007387 */ /* 0x0003e80000100a00 */
[----:B0-----:R-:W2:Y:S04]  /*7c0a0*/  LDL.LU R8, [R1+0x30] ;  /* 0x0000300001087983 */ /* 0x001ea80000300800 */
[----:B------:R-:W-:Y:S04]  /*7c0b0*/  STL.64 [R1+0x60], R16 ;  /* 0x0000601001007387 */ /* 0x000fe80000100a00 */
[----:B------:R-:W-:Y:S04]  /*7c0c0*/  STL.64 [R1+0x68], R18 ;  /* 0x0000681201007387 */ /* 0x000fe80000100a00 */
[----:B------:R0:W-:Y:S04]  /*7c0d0*/  STL.64 [R1+0x40], R4 ;  /* 0x0000400401007387 */ /* 0x0001e80000100a00 */
[----:B------:R3:W-:Y:S04]  /*7c0e0*/  STL.64 [R1+0x48], R6 ;  /* 0x0000480601007387 */ /* 0x0007e80000100a00 */
[----:B------:R-:W2:Y:S04]  /*7c0f0*/  LDL.LU R9, [R1+0x34] ;  /* 0x0000340001097983 */ /* 0x000ea80000300800 */
[----:B-1----:R-:W2:Y:S04]  /*7c100*/  LDL.LU R10, [R1+0x38] ;  /* 0x00003800010a7983 */ /* 0x002ea80000300800 */
[----:B------:R-:W2:Y:S04]  /*7c110*/  LDL.LU R11, [R1+0x3c] ;  /* 0x00003c00010b7983 */ /* 0x000ea80000300800 */
[----:B------:R-:W4:Y:S04]  /*7c120*/  LDL R26, [R1+0x328] ;  /* 0x00032800011a7983 */ /* 0x000f280000100800 */
[----:B0-----:R-:W5:Y:S04]  /*7c130*/  LDL R5, [R1+0x30c] ;  /* 0x00030c0001057983 */ /* 0x001f680000100800 */
[----:B------:R-:W2:Y:S04]  /*7c140*/  LDL.LU R16, [R1+0x220] ;  /* 0x0002200001107983 */ /* 0x000ea80000300800 */
[----:B------:R-:W2:Y:S04]  /*7c150*/  LDL.LU R17, [R1+0x224] ;  /* 0x0002240001117983 */ /* 0x000ea80000300800 */
[----:B------:R-:W2:Y:S04]  /*7c160*/  LDL.LU R18, [R1+0x228] ;  /* 0x0002280001127983 */ /* 0x000ea80000300800 */
[----:B------:R-:W2:Y:S04]  /*7c170*/  LDL.LU R19, [R1+0x22c] ;  /* 0x00022c0001137983 */ /* 0x000ea80000300800 */
[----:B------:R-:W4:Y:S04]  /*7c180*/  LDL.LU R28, [R1+0x98c] ;  /* 0x00098c00011c7983 */ /* 0x000f280000300800 */
[----:B------:R-:W4:Y:S04]  /*7c190*/  LDL.LU R0, [R1+0x984] ;  /* 0x0009840001007983 */ /* 0x000f280000300800 */
[----:B------:R-:W4:Y:S04]  /*7c1a0*/  LDL.LU R24, [R1+0x9a8] ;  /* 0x0009a80001187983 */ /* 0x000f280000300800 */
[----:B------:R-:W4:Y:S04]  /*7c1b0*/  LDL.LU R2, [R1+0x9a4] ;  /* 0x0009a40001027983 */ /* 0x000f280000300800 */
[----:B------:R-:W4:Y:S04]  /*7c1c0*/  LDL.LU R25, [R1+0x9a0] ;  /* 0x0009a00001197983 */ /* 0x000f280000300800 */
[----:B------:R-:W4:Y:S04]  /*7c1d0*/  LDL.LU R3, [R1+0x998] ;  /* 0x0009980001037983 */ /* 0x000f280000300800 */
[----:B------:R-:W4:Y:S04]  /*7c1e0*/  LDL.LU R4, [R1+0x9b4] ;  /* 0x0009b40001047983 */ /* 0x000f280000300800 */
[----:B------:R-:W4:Y:S04]  /*7c1f0*/  LDL R20, [R1+0x2ec] ;  /* 0x0002ec0001147983 */ /* 0x000f280000100800 */
[----:B------:R-:W4:Y:S04]  /*7c200*/  LDL R21, [R1+0x2f8] ;  /* 0x0002f80001157983 */ /* 0x000f280000100800 */
[----:B---3--:R-:W3:Y:S04]  /*7c210*/  LDL R6, [R1+0x2fc] ;  /* 0x0002fc0001067983 */ /* 0x008ee80000100800 */
[----:B------:R-:W3:Y:S04]  /*7c220*/  LDL R7, [R1+0x308] ;  /* 0x0003080001077983 */ /* 0x000ee80000100800 */
[----:B--2---:R-:W-:Y:S04]  /*7c230*/  STL.64 [R1+0x52c0], R18 ;  /* 0x0052c01201007387 */ /* 0x004fe80000100a00 */
[----:B------:R0:W-:Y:S04]  /*7c240*/  STL.64 [R1+0x52b8], R16 ;  /* 0x0052b81001007387 */ /* 0x0001e80000100a00 */
[----:B0-----:R-:W2:Y:S04]  /*7c250*/  LDL.LU R16, [R1+0x70] ;  /* 0x0000700001107983 */ /* 0x001ea80000300800 */
[----:B------:R-:W2:Y:S04]  /*7c260*/  LDL.LU R17, [R1+0x74] ;  /* 0x0000740001117983 */ /* 0x000ea80000300800 */
[----:B------:R-:W2:Y:S04]  /*7c270*/  LDL.LU R18, [R1+0x78] ;  /* 0x0000780001127983 */ /* 0x000ea80000300800 */
[----:B------:R-:W2:Y:S01]  /*7c280*/  LDL.LU R19, [R1+0x7c] ;  /* 0x00007c0001137983 */ /* 0x000ea20000300800 */
[----:B------:R-:W-:Y:S03]  /*7c290*/  HMMA.16816.F32 R8, R12, R22, R8 ;  /* 0x000000160c08723c */ /* 0x000fe60000001808 */
[----:B--2---:R-:W-:Y:S04]  /*7c2a0*/  STL.64 [R1+0x52d0], R18 ;  /* 0x0052d01201007387 */ /* 0x004fe80000100a00 */
[----:B------:R0:W-:Y:S04]  /*7c2b0*/  STL.64 [R1+0x52c8], R16 ;  /* 0x0052c81001007387 */ /* 0x0001e80000100a00 */
[----:B0-----:R-:W2:Y:S04]  /*7c2c0*/  LDL.LU R16, [R1+0x50] ;  /* 0x0000500001107983 */ /* 0x001ea80000300800 */
[----:B------:R-:W2:Y:S04]  /*7c2d0*/  LDL.LU R17, [R1+0x54] ;  /* 0x0000540001117983 */ /* 0x000ea80000300800 */
[----:B------:R-:W2:Y:S04]  /*7c2e0*/  LDL.LU R18, [R1+0x58] ;  /* 0x0000580001127983 */ /* 0x000ea80000300800 */
[----:B------:R-:W2:Y:S01]  /*7c2f0*/  LDL.LU R19, [R1+0x5c] ;  /* 0x00005c0001137983 */ /* 0x000ea20000300800 */
[----:B----4-:R-:W-:-:S02]  /*7c300*/  IMAD R0, R0, 0x100, R28 ;  /* 0x0000010000007824 */ /* 0x010fc400078e021c */
[----:B------:R-:W-:Y:S02]  /*7c310*/  IMAD R2, R2, 0x100, R24 ;  /* 0x0000010002027824 */ /* 0x000fe400078e0218 */
[----:B------:R-:W-:Y:S01]  /*7c320*/  IMAD R3, R3, 0x100, R25 ;  /* 0x0000010003037824 */ /* 0x000fe200078e0219 */
[----:B--2---:R-:W-:Y:S04]  /*7c330*/  STL.64 [R1+0x52e0], R18 ;  /* 0x0052e01201007387 */ /* 0x004fe80000100a00 */
[----:B------:R0:W-:Y:S04]  /*7c340*/  STL.64 [R1+0x52d8], R16 ;  /* 0x0052d81001007387 */ /* 0x0001e80000100a00 */
[----:B0-----:R-:W2:Y:S04]  /*7c350*/  LDL.LU R16, [R1+0x20] ;  /* 0x0000200001107983 */ /* 0x001ea80000300800 */
[----:B------:R-:W2:Y:S04]  /*7c360*/  LDL.LU R17, [R1+0x24] ;  /* 0x0000240001117983 */ /* 0x000ea80000300800 */
[----:B------:R-:W2:Y:S04]  /*7c370*/  LDL.LU R18, [R1+0x28] ;  /* 0x0000280001127983 */ /* 0x000ea80000300800 */
[----:B------:R-:W2:Y:S04]  /*7c380*/  LDL.LU R19, [R1+0x2c] ;  /* 0x00002c0001137983 */ /* 0x000ea80000300800 */
[----:B------:R-:W4:Y:S04]  /*7c390*/  LDL.LU R22, [R1+0x9b8] ;  /* 0x0009b80001167983 */ /* 0x000f280000300800 */
[----:B------:R-:W2:Y:S04]  /*7c3a0*/  LDL R23, [R1+0x2e8] ;  /* 0x0002e80001177983 */ /* 0x000ea80000100800 */
[----:B------:R0:W-:Y:S04]  /*7c3b0*/  STL.64 [R1+0x30], R8 ;  /* 0x0000300801007387 */ /* 0x0001e80000100a00 */
[----:B------:R1:W-:Y:S04]  /*7c3c0*/  STL.64 [R1+0x38], R10 ;  /* 0x0000380a01007387 */ /* 0x0003e80000100a00 */
[----:B------:R-:W2:Y:S04]  /*7c3d0*/  LDL R29, [R1+0x31c] ;  /* 0x00031c00011d7983 */ /* 0x000ea80000100800 */
[----:B------:R-:W2:Y:S04]  /*7c3e0*/  LDL R27, [R1+0x32c] ;  /* 0x00032c00011b7983 */ /* 0x000ea80000100800 */
[----:B------:R-:W2:Y:S04]  /*7c3f0*/  LDL R28, [R1+0x318] ;  /* 0x00031800011c7983 */ /* 0x000ea80000100800 */
[----:B0-----:R-:W2:Y:S04]  /*7c400*/  LDL.LU R8, [R1+0x230] ;  /* 0x0002300001087983 */ /* 0x001ea80000300800 */
[----:B------:R-:W2:Y:S04]  /*7c410*/  LDL.LU R9, [R1+0x234] ;  /* 0x0002340001097983 */ /* 0x000ea80000300800 */
[----:B-1----:R-:W2:Y:S04]  /*7c420*/  LDL.LU R10, [R1+0x238] ;  /* 0x00023800010a7983 */ /* 0x002ea80000300800 */
[----:B------:R-:W2:Y:S04]  /*7c430*/  LDL.LU R11, [R1+0x23c] ;  /* 0x00023c00010b7983 */ /* 0x000ea80000300800 */
[----:B------:R-:W2:Y:S04]  /*7c440*/  LDL.LU R24, [R1+0x52ec] ;  /* 0x0052ec0001187983 */ /* 0x000ea80000300800 */
[----:B------:R-:W2:Y:S02]  /*7c450*/  LDL.LU R25, [R1+0x52e8] ;  /* 0x0052e80001197983 */ /* 0x000ea40000300800 */
[----:B--2---:R-:W-:Y:S02]  /*7c460*/  HMMA.16816.F32 R12, R12, R24, R16 ;  /* 0x000000180c0c723c */ /* 0x004fe40000001810 */
[----:B------:R-:W2:Y:S04]  /*7c470*/  LDL.LU.64 R18, [R1+0x52e0] ;  /* 0x0052e00001127983 */ /* 0x000ea80000300a00 */
[----:B------:R-:W2:Y:S01]  /*7c480*/  LDL.LU.64 R16, [R1+0x52d8] ;  /* 0x0052d80001107983 */ /* 0x000ea20000300a00 */
[----:B----4-:R-:W-:Y:S01]  /*7c490*/  IMAD R4, R4, 0x100, R22 ;  /* 0x0000010004047824 */ /* 0x010fe200078e0216 */
[----:B------:R-:W-:-:S02]  /*7c4a0*/  F2FP.F16.E4M3.UNPACK_B R22, R23 ;  /* 0x00000017ff16723e */ /* 0x000fc400020006ff */
[----:B------:R-:W-:-:S09]  /*7c4b0*/  F2FP.F16.E4M3.UNPACK_B R23, R20 ;  /* 0x00000014ff17723e */ /* 0x000fd200020006ff */
[----:B------:R0:W-:Y:S04]  /*7c4c0*/  STL.64 [R1+0x20], R12 ;  /* 0x0000200c01007387 */ /* 0x0001e80000100a00 */
[----:B------:R1:W-:Y:S01]  /*7c4d0*/  STL.64 [R1+0x28], R14 ;  /* 0x0000280e01007387 */ /* 0x0003e20000100a00 */
[----:B0-----:R-:W-:Y:S02]  /*7c4e0*/  F2FP.F16.E4M3.UNPACK_B R12, R0 ;  /* 0x00000000ff0c723e */ /* 0x001fe400020006ff */
[----:B-1----:R-:W-:Y:S02]  /*7c4f0*/  F2FP.F16.E4M3.UNPACK_B R14, R2 ;  /* 0x00000002ff0e723e */ /* 0x002fe400020006ff */
[----:B------:R-:W-:Y:S02]  /*7c500*/  F2FP.F16.E4M3.UNPACK_B R13, R3 ;  /* 0x00000003ff0d723e */ /* 0x000fe400020006ff */
[----:B------:R-:W-:-:S07]  /*7c510*/  F2FP.F16.E4M3.UNPACK_B R15, R4 ;  /* 0x00000004ff0f723e */ /* 0x000fce00020006ff */
[----:B--2---:R-:W-:-:S15]  /*7c520*/  HMMA.16816.F32 R16, R12, R22, R16 ;  /* 0x000000160c10723c */ /* 0x004fde0000001810 */
[----:B------:R-:W-:-:S04]  /*7c530*/  NOP ;  /* 0x0000000000007918 */ /* 0x000fc80000000000 */
[----:B------:R-:W-:Y:S04]  /*7c540*/  STL.64 [R1+0x50], R16 ;  /* 0x0000501001007387 */ /* 0x000fe80000100a00 */
[----:B------:R0:W-:Y:S04]  /*7c550*/  STL.64 [R1+0x58], R18 ;  /* 0x0000581201007387 */ /* 0x0001e80000100a00 */
[----:B0-----:R-:W2:Y:S04]  /*7c560*/  LDL.LU.64 R18, [R1+0x52d0] ;  /* 0x0052d00001127983 */ /* 0x001ea80000300a00 */
[----:B------:R-:W2:Y:S01]  /*7c570*/  LDL.LU.64 R16, [R1+0x52c8] ;  /* 0x0052c80001107983 */ /* 0x000ea20000300a00 */
[----:B------:R-:W-:-:S02]  /*7c580*/  F2FP.F16.E4M3.UNPACK_B R2, R21 ;  /* 0x00000015ff02723e */ /* 0x000fc400020006ff */
[----:B---3--:R-:W-:-:S07]  /*7c590*/  F2FP.F16.E4M3.UNPACK_B R3, R6 ;  /* 0x00000006ff03723e */ /* 0x008fce00020006ff */
[----:B--2---:R-:W-:-:S15]  /*7c5a0*/  HMMA.16816.F32 R16, R12, R2, R16 ;  /* 0x000000020c10723c */ /* 0x004fde0000001810 */
[----:B------:R-:W-:-:S04]  /*7c5b0*/  NOP ;  /* 0x0000000000007918 */ /* 0x000fc80000000000 */
[----:B------:R-:W-:Y:S04]  /*7c5c0*/  STL.64 [R1+0x70], R16 ;  /* 0x0000701001007387 */ /* 0x000fe80000100a00 */
[----:B------:R0:W-:Y:S04]  /*7c5d0*/  STL.64 [R1+0x78], R18 ;  /* 0x0000781201007387 */ /* 0x0001e80000100a00 */
[----:B0-----:R-:W2:Y:S04]  /*7c5e0*/  LDL.LU.64 R18, [R1+0x52c0] ;  /* 0x0052c00001127983 */ /* 0x001ea80000300a00 */
[----:B------:R-:W2:Y:S01]  /*7c5f0*/  LDL.LU.64 R16, [R1+0x52b8] ;  /* 0x0052b80001107983 */ /* 0x000ea20000300a00 */
[----:B------:R-:W-:-:S02]  /*7c600*/  F2FP.F16.E4M3.UNPACK_B R4, R7 ;  /* 0x00000007ff04723e */ /* 0x000fc400020006ff */
[----:B-----5:R-:W-:Y:S01]  /*7c610*/  F2FP.F16.E4M3.UNPACK_B R5, R5 ;  /* 0x00000005ff05723e */ /* 0x020fe200020006ff */
[----:B------:R-:W-:Y:S02]  /*7c620*/  IMAD.MOV.U32 R20, RZ, RZ, R22 ;  /* 0x000000ffff147224 */ /* 0x000fe400078e0016 */
[----:B------:R-:W-:Y:S02]  /*7c630*/  IMAD.MOV.U32 R22, RZ, RZ, R2 ;  /* 0x000000ffff167224 */ /* 0x000fe400078e0002 */
[----:B------:R-:W-:Y:S01]  /*7c640*/  IMAD.MOV.U32 R21, RZ, RZ, R3 ;  /* 0x000000ffff157224 */ /* 0x000fe200078e0003 */
[----:B------:R-:W-:Y:S02]  /*7c650*/  F2FP.F16.E4M3.UNPACK_B R2, R26 ;  /* 0x0000001aff02723e */ /* 0x000fe400020006ff */
[----:B------:R-:W-:Y:S01]  /*7c660*/  F2FP.F16.E4M3.UNPACK_B R3, R27 ;  /* 0x0000001bff03723e */ /* 0x000fe200020006ff */
[----:B------:R-:W-:Y:S02]  /*7c670*/  IMAD.MOV.U32 R0, RZ, RZ, R23 ;  /* 0x000000ffff007224 */ /* 0x000fe400078e0017 */
[----:B------:R-:W-:-:S02]  /*7c680*/  IMAD.MOV.U32 R24, RZ, RZ, R4 ;  /* 0x000000ffff187224 */ /* 0x000fc400078e0004 */
[----:B------:R-:W-:Y:S01]  /*7c690*/  IMAD.MOV.U32 R23, RZ, RZ, R5 ;  /* 0x000000ffff177224 */ /* 0x000fe200078e0005 */
[C---:B--2---:R-:W-:Y:S08]  /*7c6a0*/  HMMA.16816.F32 R16, R12.reuse, R4, R16 ;  /* 0x000000040c10723c */ /* 0x044ff00000001810 */
[----:B------:R-:W-:Y:S11]  /*7c6b0*/  HMMA.16816.F32 R4, R12, R2, R8 ;  /* 0x000000020c04723c */ /* 0x000ff60000001808 */
[----:B------:R-:W-:Y:S04]  /*7c6c0*/  STL.64 [R1+0xa0], R16 ;  /* 0x0000a01001007387 */ /* 0x000fe80000100a00 */
[----:B------:R-:W-:Y:S04]  /*7c6d0*/  STL.64 [R1+0xa8], R18 ;  /* 0x0000a81201007387 */ /* 0x000fe80000100a00 */
[----:B------:R-:W-:Y:S04]  /*7c6e0*/  STL [R1], R2 ;  /* 0x0000000201007387 */ /* 0x000fe80000100800 */
[----:B------:R-:W-:Y:S04]  /*7c6f0*/  STL.64 [R1+0x5250], R22 ;  /* 0x0052501601007387 */ /* 0x000fe80000100a00 */
[----:B------:R0:W-:Y:S04]  /*7c700*/  STL.64 [R1+0x5248], R20 ;  /* 0x0052481401007387 */ /* 0x0001e80000100a00 */
[----:B------:R-:W-:Y:S04]  /*7c710*/  STL [R1+0x4], R3 ;  /* 0x0000040301007387 */ /* 0x000fe80000100800 */
[----:B0-----:R-:W2:Y:S04]  /*7c720*/  LDL.LU R20, [R1+0x2a0] ;  /* 0x0002a00001147983 */ /* 0x001ea80000300800 */
[----:B------:R0:W-:Y:S04]  /*7c730*/  STL.64 [R1+0xc0], R4 ;  /* 0x0000c00401007387 */ /* 0x0001e80000100a00 */
[----:B------:R1:W-:Y:S04]  /*7c740*/  STL.64 [R1+0xc8], R6 ;  /* 0x0000c80601007387 */ /* 0x0003e80000100a00 */
[----:B------:R-:W2:Y:S04]  /*7c750*/  LDL.LU R21, [R1+0x2a4] ;  /* 0x0002a40001157983 */ /* 0x000ea80000300800 */
[----:B------:R-:W3:Y:S04]  /*7c760*/  LDL.LU R22, [R1+0x2a8] ;  /* 0x0002a80001167983 */ /* 0x000ee80000300800 */
[----:B------:R-:W3:Y:S04]  /*7c770*/  LDL.LU R23, [R1+0x2ac] ;  /* 0x0002ac0001177983 */ /* 0x000ee80000300800 */
[----:B0-----:R-:W4:Y:S04]  /*7c780*/  LDL R5, [R1+0x35c] ;  /* 0x00035c0001057983 */ /* 0x001f280000100800 */
[----:B-1----:R-:W5:Y:S04]  /*7c790*/  LDL R6, [R1+0x368] ;  /* 0x0003680001067983 */ /* 0x002f680000100800 */
[----:B------:R-:W5:Y:S04]  /*7c7a0*/  LDL R7, [R1+0x36c] ;  /* 0x00036c0001077983 */ /* 0x000f680000100800 */
[----:B-----5:R-:W-:Y:S04]  /*7c7b0*/  STL.64 [R1+0x52a0], R6 ;  /* 0x0052a00601007387 */ /* 0x020fe80000100a00 */
[----:B----4-:R-:W-:Y:S04]  /*7c7c0*/  STL [R1+0x5298], R5 ;  /* 0x0052980501007387 */ /* 0x010fe80000100800 */
[----:B------:R-:W4:Y:S04]  /*7c7d0*/  LDL R8, [R1+0x378] ;  /* 0x0003780001087983 */ /* 0x000f280000100800 */
[----:B------:R-:W5:Y:S04]  /*7c7e0*/  LDL R9, [R1+0x37c] ;  /* 0x00037c0001097983 */ /* 0x000f680000100800 */
[----:B------:R-:W4:Y:S04]  /*7c7f0*/  LDL R10, [R1+0x388] ;  /* 0x00038800010a7983 */ /* 0x000f280000100800 */
[----:B---3--:R-:W-:Y:S04]  /*7c800*/  STL.64 [R1+0x5260], R22 ;  /* 0x0052601601007387 */ /* 0x008fe80000100a00 */
[----:B--2---:R0:W-:Y:S04]  /*7c810*/  STL.64 [R1+0x5258], R20 ;  /* 0x0052581401007387 */ /* 0x0041e80000100a00 */
[----:B0-----:R-:W2:Y:S04]  /*7c820*/  LDL.LU R20, [R1+0x290] ;  /* 0x0002900001147983 */ /* 0x001ea80000300800 */
[----:B------:R-:W2:Y:S04]  /*7c830*/  LDL.LU R21, [R1+0x294] ;  /* 0x0002940001157983 */ /* 0x000ea80000300800 */
[----:B------:R-:W3:Y:S04]  /*7c840*/  LDL.LU R22, [R1+0x298] ;  /* 0x0002980001167983 */ /* 0x000ee80000300800 */
[----:B------:R-:W3:Y:S04]  /*7c850*/  LDL.LU R23, [R1+0x29c] ;  /* 0x00029c0001177983 */ /* 0x000ee80000300800 */
[----:B------:R-:W2:Y:S04]  /*7c860*/  LDL.LU R4, [R1+0x250] ;  /* 0x0002500001047983 */ /* 0x000ea80000300800 */
[----:B------:R-:W2:Y:S04]  /*7c870*/  LDL.LU R5, [R1+0x254] ;  /* 0x0002540001057983 */ /* 0x000ea80000300800 */
[----:B------:R-:W2:Y:S04]  /*7c880*/  LDL.LU R6, [R1+0x258] ;  /* 0x0002580001067983 */ /* 0x000ea80000300800 */
[----:B------:R-:W2:Y:S04]  /*7c890*/  LDL.LU R7, [R1+0x25c] ;  /* 0x00025c0001077983 */ /* 0x000ea80000300800 */
[----:B------:R-:W3:Y:S04]  /*7c8a0*/  LDL R26, [R1+0x338] ;  /* 0x00033800011a7983 */ /* 0x000ee80000100800 */
[----:B--2---:R-:W-:Y:S04]  /*7c8b0*/  STL.64 [R1+0x52b0], R6 ;  /* 0x0052b00601007387 */ /* 0x004fe80000100a00 */
[----:B------:R0:W-:Y:S04]  /*7c8c0*/  STL.64 [R1+0x52a8], R4 ;  /* 0x0052a80401007387 */ /* 0x0001e80000100a00 */
[----:B0-----:R-:W2:Y:S04]  /*7c8d0*/  LDL.LU R4, [R1+0x240] ;  /* 0x0002400001047983 */ /* 0x001ea80000300800 */
[----:B------:R-:W2:Y:S04]  /*7c8e0*/  LDL.LU R5, [R1+0x244] ;  /* 0x0002440001057983 */ /* 0x000ea80000300800 */
[----:B------:R-:W2:Y:S04]  /*7c8f0*/  LDL.LU R6, [R1+0x248] ;  /* 0x0002480001067983 */ /* 0x000ea80000300800 */
[----:B------:R-:W2:Y:S04]  /*7c900*/  LDL.LU R7, [R1+0x24c] ;  /* 0x00024c0001077983 */ /* 0x000ea80000300800 */
[----:B------:R-:W2:Y:S04]  /*7c910*/  LDL R27, [R1+0x33c] ;  /* 0x00033c00011b7983 */ /* 0x000ea80000100800 */
[----:B------:R-:W2:Y:S04]  /*7c920*/  LDL R2, [R1+0x348] ;  /* 0x0003480001027983 */ /* 0x000ea80000100800 */
[----:B------:R-:W2:Y:S04]  /*7c930*/  LDL R3, [R1+0x34c] ;  /* 0x00034c0001037983 */ /* 0x000ea80000100800 */
[----:B------:R-:W2:Y:S04]  /*7c940*/  LDL R25, [R1+0x358] ;  /* 0x0003580001197983 */ /* 0x000ea80000100800 */
[----:B---3--:R-:W-:Y:S04]  /*7c950*/  STL.64 [R1+0x5270], R22 ;  /* 0x0052701601007387 */ /* 0x008fe80000100a00 */
[----:B------:R0:W-:Y:S04]  /*7c960*/  STL.64 [R1+0x5268], R20 ;  /* 0x0052681401007387 */ /* 0x0001e80000100a00 */
[----:B0-----:R-:W3:Y:S04]  /*7c970*/  LDL.LU R20, [R1+0x280] ;  /* 0x0002800001147983 */ /* 0x001ee80000300800 */
[----:B------:R-:W3:Y:S04]  /*7c980*/  LDL.LU R21, [R1+0x284] ;  /* 0x0002840001157983 */ /* 0x000ee80000300800 */
[----:B------:R-:W2:Y:S04]  /*7c990*/  LDL.LU R22, [R1+0x288] ;  /* 0x0002880001167983 */ /* 0x000ea80000300800 */
[----:B------:R-:W2:Y:S01]  /*7c9a0*/  LDL.LU R23, [R1+0x28c] ;  /* 0x00028c0001177983 */ /* 0x000ea20000300800 */
[----:B------:R-:W-:-:S02]  /*7c9b0*/  F2FP.F16.E4M3.UNPACK_B R28, R28 ;  /* 0x0000001cff1c723e */ /* 0x000fc400020006ff */
[----:B------:R-:W-:Y:S01]  /*7c9c0*/  F2FP.F16.E4M3.UNPACK_B R29, R29 ;  /* 0x0000001dff1d723e */ /* 0x000fe200020006ff */
[----:B--2---:R-:W-:Y:S04]  /*7c9d0*/  STL.64 [R1+0x5280], R22 ;  /* 0x0052801601007387 */ /* 0x004fe80000100a00 */
[----:B---3--:R0:W-:Y:S04]  /*7c9e0*/  STL.64 [R1+0x5278], R20 ;  /* 0x0052781401007387 */ /* 0x0081e80000100a00 */
[----:B0-----:R-:W2:Y:S04]  /*7c9f0*/  LDL.LU R20, [R1+0x270] ;  /* 0x0002700001147983 */ /* 0x001ea80000300800 */
[----:B------:R-:W2:Y:S04]  /*7ca00*/  LDL.LU R21, [R1+0x274] ;  /* 0x0002740001157983 */ /* 0x000ea80000300800 */
[----:B------:R-:W3:Y:S04]  /*7ca10*/  LDL.LU R22, [R1+0x278] ;  /* 0x0002780001167983 */ /* 0x000ee80000300800 */
[----:B------:R-:W3:Y:S01]  /*7ca20*/  LDL.LU R23, [R1+0x27c] ;  /* 0x00027c0001177983 */ /* 0x000ee20000300800 */
[----:B------:R-:W-:Y:S03]  /*7ca30*/  HMMA.16816.F32 R4, R12, R28, R4 ;  /* 0x0000001c0c04723c */ /* 0x000fe60000001804 */
[----:B---3--:R-:W-:Y:S04]  /*7ca40*/  STL.64 [R1+0x5290], R22 ;  /* 0x0052901601007387 */ /* 0x008fe80000100a00 */
[----:B--2---:R0:W-:Y:S04]  /*7ca50*/  STL.64 [R1+0x5288], R20 ;  /* 0x0052881401007387 */ /* 0x0041e80000100a00 */
[----:B0-----:R-:W2:Y:S04]  /*7ca60*/  LDL.LU R20, [R1+0x260] ;  /* 0x0002600001147983 */ /* 0x001ea80000300800 */
[----:B------:R-:W2:Y:S04]  /*7ca70*/  LDL.LU R21, [R1+0x264] ;  /* 0x0002640001157983 */ /* 0x000ea80000300800 */
[----:B------:R-:W2:Y:S04]  /*7ca80*/  LDL.LU R22, [R1+0x268] ;  /* 0x0002680001167983 */ /* 0x000ea80000300800 */
[----:B------:R-:W2:Y:S04]  /*7ca90*/  LDL.LU R23, [R1+0x26c] ;  /* 0x00026c0001177983 */ /* 0x000ea80000300800 */
[----:B------:R-:W3:Y:S04]  /*7caa0*/  LDL R11, [R1+0x38c] ;  /* 0x00038c00010b7983 */ /* 0x000ee80000100800 */
[----:B------:R-:W3:Y:S04]  /*7cab0*/  LDL R16, [R1+0x398] ;  /* 0x0003980001107983 */ /* 0x000ee80000100800 */
[----:B------:R-:W3:Y:S04]  /*7cac0*/  LDL R19, [R1+0x3ac] ;  /* 0x0003ac0001137983 */ /* 0x000ee80000100800 */
[----:B------:R-:W-:Y:S04]  /*7cad0*/  STL.64 [R1+0xe0], R4 ;  /* 0x0000e00401007387 */ /* 0x000fe80000100a00 */
[----:B------:R0:W-:Y:S04]  /*7cae0*/  STL.64 [R1+0xe8], R6 ;  /* 0x0000e80601007387 */ /* 0x0001e80000100a00 */
[----:B0-----:R-:W3:Y:S04]  /*7caf0*/  LDL.LU.64 R6, [R1+0x52b0] ;  /* 0x0052b00001067983 */ /* 0x001ee80000300a00 */
[----:B------:R-:W3:Y:S01]  /*7cb00*/  LDL.LU.64 R4, [R1+0x52a8] ;  /* 0x0052a80001047983 */ /* 0x000ee20000300a00 */
[----:B------:R-:W-:-:S02]  /*7cb10*/  F2FP.F16.E4M3.UNPACK_B R26, R26 ;  /* 0x0000001aff1a723e */ /* 0x000fc400020006ff */
[----:B------:R-:W-:Y:S02]  /*7cb20*/  F2FP.F16.E4M3.UNPACK_B R27, R27 ;  /* 0x0000001bff1b723e */ /* 0x000fe400020006ff */
[----:B------:R-:W-:Y:S02]  /*7cb30*/  F2FP.F16.E4M3.UNPACK_B R2, R2 ;  /* 0x00000002ff02723e */ /* 0x000fe400020006ff */
[----:B------:R-:W-:Y:S01]  /*7cb40*/  F2FP.F16.E4M3.UNPACK_B R3, R3 ;  /* 0x00000003ff03723e */ /* 0x000fe200020006ff */
[----:B------:R-:W4:Y:S04]  /*7cb50*/  LDL R17, [R1+0x39c] ;  /* 0x00039c0001117983 */ /* 0x000f280000100800 */
[----:B------:R-:W4:Y:S04]  /*7cb60*/  LDL R18, [R1+0x3a8] ;  /* 0x0003a80001127983 */ /* 0x000f280000100800 */
[----:B------:R-:W-:Y:S04]  /*7cb70*/  STL [R1+0x520c], R28 ;  /* 0x00520c1c01007387 */ /* 0x000fe80000100800 */
[----:B------:R-:W-:Y:S01]  /*7cb80*/  STL [R1+0x5208], R29 ;  /* 0x0052081d01007387 */ /* 0x000fe20000100800 */
[C---:B--2---:R-:W-:Y:S08]  /*7cb90*/  HMMA.16816.F32 R20, R12.reuse, R2, R20 ;  /* 0x000000020c14723c */ /* 0x044ff00000001814 */
[----:B---3--:R-:W-:-:S15]  /*7cba0*/  HMMA.16816.F32 R4, R12, R26, R4 ;  /* 0x0000001a0c04723c */ /* 0x008fde0000001804 */
[----:B------:R-:W-:-:S04]  /*7cbb0*/  NOP ;  /* 0x0000000000007918 */ /* 0x000fc80000000000 */
[----:B------:R-:W-:Y:S04]  /*7cbc0*/  STL.64 [R1+0x100], R4 ;  /* 0x0001000401007387 */ /* 0x000fe80000100a00 */
[----:B------:R0:W-:Y:S04]  /*7cbd0*/  STL.64 [R1+0x108], R6 ;  /* 0x0001080601007387 */ /* 0x0001e80000100a00 */
[----:B0-----:R-:W2:Y:S04]  /*7cbe0*/  LDL.LU.64 R6, [R1+0x52a0] ;  /* 0x0052a00001067983 */ /* 0x001ea80000300a00 */
[----:B------:R-:W3:Y:S04]  /*7cbf0*/  LDL.LU R5, [R1+0x5298] ;  /* 0x0052980001057983 */ /* 0x000ee80000300800 */
[----:B------:R-:W-:Y:S04]  /*7cc00*/  STL [R1+0x5210], R27 ;  /* 0x0052101b01007387 */ /* 0x000fe80000100800 */
        /* <DEDUP_REMOVED lines=13> */
[----:B------:R-:W-:-:S07]  /*7cce0*/  F2FP.F16.E4M3.UNPACK_B R7, R7 ;  /* 0x00000007ff07723e */ /* 0x000fce00020006ff */
[----:B--2---:R-:W-:-:S15]  /*7ccf0*/  HMMA.16816.F32 R20, R12, R6, R20 ;  /* 0x000000060c14723c */ /* 0x004fde0000001814 */
[----:B------:R-:W-:-:S04]  /*7cd00*/  NOP ;  /* 0x0000000000007918 */ /* 0x000fc80000000000 */
[----:B------:R-:W-:Y:S04]  /*7cd10*/  STL.64 [R1+0x160], R20 ;  /* 0x0001601401007387 */ /* 0x000fe80000100a00 */
[----:B------:R0:W-:Y:S04]  /*7cd20*/  STL.64 [R1+0x168], R22 ;  /* 0x0001681601007387 */ /* 0x0001e80000100a00 */
[----:B0-----:R-:W2:Y:S04]  /*7cd30*/  LDL.LU.64 R22, [R1+0x5270] ;  /* 0x0052700001167983 */ /* 0x001ea80000300a00 */
[----:B------:R-:W2:Y:S01]  /*7cd40*/  LDL.LU.64 R20, [R1+0x5268] ;  /* 0x0052680001147983 */ /* 0x000ea20000300a00 */
[----:B----4-:R-:W-:-:S02]  /*7cd50*/  F2FP.F16.E4M3.UNPACK_B R8, R8 ;  /* 0x00000008ff08723e */ /* 0x010fc400020006ff */
[----:B-----5:R-:W-:Y:S01]  /*7cd60*/  F2FP.F16.E4M3.UNPACK_B R9, R9 ;  /* 0x00000009ff09723e */ /* 0x020fe200020006ff */
[----:B------:R-:W-:Y:S04]  /*7cd70*/  STL.64 [R1+0x51a0], R6 ;  /* 0x0051a00601007387 */ /* 0x000fe80000100a00 */
[----:B------:R0:W-:Y:S04]  /*7cd80*/  STL.64 [R1+0x5198], R4 ;  /* 0x0051980401007387 */ /* 0x0001e80000100a00 */
[----:B0-----:R-:W3:Y:S04]  /*7cd90*/  LDL.LU R4, [R1+0x2b0] ;  /* 0x0002b00001047983 */ /* 0x001ee80000300800 */
[----:B------:R-:W3:Y:S04]  /*7cda0*/  LDL.LU R5, [R1+0x2b4] ;  /* 0x0002b40001057983 */ /* 0x000ee80000300800 */
[----:B------:R-:W3:Y:S04]  /*7cdb0*/  LDL.LU R6, [R1+0x2b8] ;  /* 0x0002b80001067983 */ /* 0x000ee80000300800 */
[----:B------:R-:W3:Y:S01]  /*7cdc0*/  LDL.LU R7, [R1+0x2bc] ;  /* 0x0002bc0001077983 */ /* 0x000ee20000300800 */
[----:B--2---:R-:W-:-:S15]  /*7cdd0*/  HMMA.16816.F32 R20, R12, R8, R20 ;  /* 0x000000080c14723c */ /* 0x004fde0000001814 */
[----:B------:R-:W-:-:S04]  /*7cde0*/  NOP ;  /* 0x0000000000007918 */ /* 0x000fc80000000000 */
[----:B------:R-:W-:Y:S04]  /*7cdf0*/  STL.64 [R1+0x180], R20 ;  /* 0x0001801401007387 */ /* 0x000fe80000100a00 */
[----:B------:R0:W-:Y:S04]  /*7ce00*/  STL.64 [R1+0x188], R22 ;  /* 0x0001881601007387 */ /* 0x0001e80000100a00 */
[----:B0-----:R-:W2:Y:S04]  /*7ce10*/  LDL.LU.64 R22, [R1+0x5260] ;  /* 0x0052600001167983 */ /* 0x001ea80000300a00 */
[----:B------:R-:W2:Y:S01]  /*7ce20*/  LDL.LU.64 R20, [R1+0x5258] ;  /* 0x0052580001147983 */ /* 0x000ea20000300a00 */
[----:B------:R-:W-:-:S02]  /*7ce30*/  F2FP.F16.E4M3.UNPACK_B R10, R10 ;  /* 0x0000000aff0a723e */ /* 0x000fc400020006ff */
[----:B------:R-:W-:Y:S02]  /*7ce40*/  F2FP.F16.E4M3.UNPACK_B R11, R11 ;  /* 0x0000000bff0b723e */ /* 0x000fe400020006ff */
[----:B------:R-:W-:Y:S02]  /*7ce50*/  F2FP.F16.E4M3.UNPACK_B R16, R16 ;  /* 0x00000010ff10723e */ /* 0x000fe400020006ff */
[----:B------:R-:W-:-:S07]  /*7ce60*/  F2FP.F16.E4M3.UNPACK_B R17, R17 ;  /* 0x00000011ff11723e */ /* 0x000fce00020006ff */
[C---:B---3--:R-:W-:Y:S08]  /*7ce70*/  HMMA.16816.F32 R4, R12.reuse, R16, R4 ;  /* 0x000000100c04723c */ /* 0x048ff00000001804 */
[----:B--2---:R-:W-:-:S15]  /*7ce80*/  HMMA.16816.F32 R20, R12, R10, R20 ;  /* 0x0000000a0c14723c */ /* 0x004fde0000001814 */
[----:B------:R-:W-:-:S04]  /*7ce90*/  NOP ;  /* 0x0000000000007918 */ /* 0x000fc80000000000 */
[----:B------:R-:W-:Y:S04]  /*7cea0*/  STL.64 [R1+0x1a0], R20 ;  /* 0x0001a01401007387 */ /* 0x000fe80000100a00 */
[----:B------:R0:W-:Y:S04]  /*7ceb0*/  STL.64 [R1+0x1a8], R22 ;  /* 0x0001a81601007387 */ /* 0x0001e80000100a00 */
[----:B0-----:R-:W2:Y:S04]  /*7cec0*/  LDL.LU.64 R22, [R1+0x5250] ;  /* 0x0052500001167983 */ /* 0x001ea80000300a00 */
[----:B------:R-:W3:Y:S04]  /*7ced0*/  LDL.LU.64 R20, [R1+0x5248] ;  /* 0x0052480001147983 */ /* 0x000ee80000300a00 */
[----:B------:R-:W-:Y:S04]  /*7cee0*/  STL.64 [R1+0x5180], R10 ;  /* 0x0051800a01007387 */ /* 0x000fe80000100a00 */
[----:B------:R0:W-:Y:S04]  /*7cef0*/  STL.64 [R1+0x5178], R8 ;  /* 0x0051780801007387 */ /* 0x0001e80000100a00 */
[----:B0-----:R-:W4:Y:S04]  /*7cf00*/  LDL.LU R8, [R1+0x150] ;  /* 0x0001500001087983 */ /* 0x001f280000300800 */
[----:B------:R0:W-:Y:S04]  /*7cf10*/  STL.64 [R1+0x1c0], R4 ;  /* 0x0001c00401007387 */ /* 0x0001e80000100a00 */
[----:B------:R1:W-:Y:S04]  /*7cf20*/  STL.64 [R1+0x1c8], R6 ;  /* 0x0001c80601007387 */ /* 0x0003e80000100a00 */
[----:B------:R-:W4:Y:S04]  /*7cf30*/  LDL.LU R9, [R1+0x154] ;  /* 0x0001540001097983 */ /* 0x000f280000300800 */
[----:B------:R-:W5:Y:S04]  /*7cf40*/  LDL.LU R10, [R1+0x158] ;  /* 0x00015800010a7983 */ /* 0x000f680000300800 */
[----:B------:R-:W5:Y:S04]  /*7cf50*/  LDL.LU R11, [R1+0x15c] ;  /* 0x00015c00010b7983 */ /* 0x000f680000300800 */
[----:B-----5:R5:W-:Y:S04]  /*7cf60*/  STL.64 [R1+0x51b0], R10 ;  /* 0x0051b00a01007387 */ /* 0x020be80000100a00 */
[----:B----4-:R4:W-:Y:S04]  /*7cf70*/  STL.64 [R1+0x51a8], R8 ;  /* 0x0051a80801007387 */ /* 0x0109e80000100a00 */
[----:B0-----:R-:W3:Y:S04]  /*7cf80*/  LDL.LU R4, [R1+0x130] ;  /* 0x0001300001047983 */ /* 0x001ee80000300800 */
[----:B------:R-:W3:Y:S04]  /*7cf90*/  LDL.LU R5, [R1+0x134] ;  /* 0x0001340001057983 */ /* 0x000ee80000300800 */
[----:B-1----:R-:W3:Y:S04]  /*7cfa0*/  LDL.LU R6, [R1+0x138] ;  /* 0x0001380001067983 */ /* 0x002ee80000300800 */
[----:B------:R-:W3:Y:S01]  /*7cfb0*/  LDL.LU R7, [R1+0x13c] ;  /* 0x00013c0001077983 */ /* 0x000ee20000300800 */
[----:B-----5:R-:W-:-:S02]  /*7cfc0*/  IMAD.MOV.U32 R10, RZ, RZ, R24 ;  /* 0x000000ffff0a7224 */ /* 0x020fc400078e0018 */
[----:B--2---:R-:W-:Y:S02]  /*7cfd0*/  IMAD.MOV.U32 R11, RZ, RZ, R23 ;  /* 0x000000ffff0b7224 */ /* 0x004fe400078e0017 */
[----:B----4-:R-:W-:Y:S02]  /*7cfe0*/  IMAD.MOV.U32 R8, RZ, RZ, R22 ;  /* 0x000000ffff087224 */ /* 0x010fe400078e0016 */
[----:B---3--:R-:W-:Y:S01]  /*7cff0*/  IMAD.MOV.U32 R9, RZ, RZ, R21 ;  /* 0x000000ffff097224 */ /* 0x008fe200078e0015 */
[----:B------:R-:W-:Y:S04]  /*7d000*/  STL.64 [R1+0x51c0], R6 ;  /* 0x0051c00601007387 */ /* 0x000fe80000100a00 */
[----:B------:R0:W-:Y:S04]  /*7d010*/  STL.64 [R1+0x51b8], R4 ;  /* 0x0051b80401007387 */ /* 0x0001e80000100a00 */
[----:B------:R-:W-:Y:S04]  /*7d020*/  STL.64 [R1+0x51c8], R10 ;  /* 0x0051c80a01007387 */ /* 0x000fe80000100a00 */
[----:B------:R-:W-:Y:S04]  /*7d030*/  STL.64 [R1+0x51e0], R8 ;  /* 0x0051e00801007387 */ /* 0x000fe80000100a00 */
[----:B0-----:R-:W2:Y:S04]  /*7d040*/  LDL.LU R4, [R1+0x190] ;  /* 0x0001900001047983 */ /* 0x001ea80000300800 */
[----:B------:R-:W2:Y:S04]  /*7d050*/  LDL.LU R5, [R1+0x194] ;  /* 0x0001940001057983 */ /* 0x000ea80000300800 */
[----:B------:R-:W3:Y:S04]  /*7d060*/  LDL.LU R6, [R1+0x198] ;  /* 0x0001980001067983 */ /* 0x000ee80000300800 */
[----:B------:R-:W3:Y:S04]  /*7d070*/  LDL.LU R7, [R1+0x19c] ;  /* 0x00019c0001077983 */ /* 0x000ee80000300800 */
[----:B---3--:R-:W-:Y:S04]  /*7d080*/  STL.64 [R1+0x51d8], R6 ;  /* 0x0051d80601007387 */ /* 0x008fe80000100a00 */
[----:B--2---:R0:W-:Y:S04]  /*7d090*/  STL.64 [R1+0x51d0], R4 ;  /* 0x0051d00401007387 */ /* 0x0041e80000100a00 */
[----:B0-----:R-:W2:Y:S04]  /*7d0a0*/  LDL.LU R4, [R1+0x1b0] ;  /* 0x0001b00001047983 */ /* 0x001ea80000300800 */
[----:B------:R-:W2:Y:S04]  /*7d0b0*/  LDL.LU R5, [R1+0x1b4] ;  /* 0x0001b40001057983 */ /* 0x000ea80000300800 */
[----:B------:R-:W3:Y:S04]  /*7d0c0*/  LDL.LU R6, [R1+0x1b8] ;  /* 0x0001b80001067983 */ /* 0x000ee80000300800 */
[----:B------:R-:W3:Y:S04]  /*7d0d0*/  LDL.LU R7, [R1+0x1bc] ;  /* 0x0001bc0001077983 */ /* 0x000ee80000300800 */
[----:B------:R-:W4:Y:S04]  /*7d0e0*/  LDL R23, [R1+0x3cc] ;  /* 0x0003cc0001177983 */ /* 0x000f280000100800 */
[----:B------:R-:W5:Y:S04]  /*7d0f0*/  LDL R24, [R1+0x3d8] ;  /* 0x0003d80001187983 */ /* 0x000f680000100800 */
[----:B------:R-:W5:Y:S04]  /*7d100*/  LDL R25, [R1+0x3dc] ;  /* 0x0003dc0001197983 */ /* 0x000f680000100800 */
[----:B------:R-:W2:Y:S04]  /*7d110*/  LDL.LU R27, [R1+0xb44] ;  /* 0x000b4400011b7983 */ /* 0x000ea80000300800 */
[----:B--2---:R-:W-:Y:S04]  /*7d120*/  STL.64 [R1+0x5230], R26 ;  /* 0x0052301a01007387 */ /* 0x004fe80000100a00 */
[----:B-----5:R0:W-:Y:S04]  /*7d130*/  STL.64 [R1+0x5228], R24 ;  /* 0x0052281801007387 */ /* 0x0201e80000100a00 */
[----:B0-----:R-:W2:Y:S04]  /*7d140*/  LDL.LU R24, [R1+0x200] ;  /* 0x0002000001187983 */ /* 0x001ea80000300800 */
[----:B------:R-:W2:Y:S04]  /*7d150*/  LDL.LU R25, [R1+0x204] ;  /* 0x0002040001197983 */ /* 0x000ea80000300800 */
[----:B------:R-:W5:Y:S04]  /*7d160*/  LDL.LU R26, [R1+0x208] ;  /* 0x00020800011a7983 */ /* 0x000f680000300800 */
[----:B------:R-:W5:Y:S01]  /*7d170*/  LDL.LU R27, [R1+0x20c] ;  /* 0x00020c00011b7983 */ /* 0x000f620000300800 */
[----:B------:R-:W-:-:S03]  /*7d180*/  IMAD.MOV.U32 R10, RZ, RZ, R20 ;  /* 0x000000ffff0a7224 */ /* 0x000fc600078e0014 */
[----:B------:R-:W2:Y:S01]  /*7d190*/  LDL R20, [R1+0x3b8] ;  /* 0x0003b80001147983 */ /* 0x000ea20000100800 */
[----:B------:R-:W-:-:S03]  /*7d1a0*/  IMAD.MOV.U32 R11, RZ, RZ, R0 ;  /* 0x000000ffff0b7224 */ /* 0x000fc600078e0000 */
[----:B-----5:R-:W-:Y:S04]  /*7d1b0*/  STL.64 [R1+0x5240], R26 ;  /* 0x0052401a01007387 */ /* 0x020fe80000100a00 */
[----:B--2---:R0:W-:Y:S04]  /*7d1c0*/  STL.64 [R1+0x5238], R24 ;  /* 0x0052381801007387 */ /* 0x0041e80000100a00 */
[----:B0-----:R-:W2:Y:S04]  /*7d1d0*/  LDL.LU R24, [R1+0x2c0] ;  /* 0x0002c00001187983 */ /* 0x001ea80000300800 */
[----:B------:R-:W2:Y:S04]  /*7d1e0*/  LDL.LU R25, [R1+0x2c4] ;  /* 0x0002c40001197983 */ /* 0x000ea80000300800 */
[----:B------:R-:W2:Y:S04]  /*7d1f0*/  LDL.LU R26, [R1+0x2c8] ;  /* 0x0002c800011a7983 */ /* 0x000ea80000300800 */
[----:B------:R-:W2:Y:S04]  /*7d200*/  LDL.LU R27, [R1+0x2cc] ;  /* 0x0002cc00011b7983 */ /* 0x000ea80000300800 */
[----:B------:R-:W5:Y:S04]  /*7d210*/  LDL R21, [R1+0x3bc] ;  /* 0x0003bc0001157983 */ /* 0x000f680000100800 */
[----:B------:R-:W2:Y:S04]  /*7d220*/  LDL R22, [R1+0x3c8] ;  /* 0x0003c80001167983 */ /* 0x000ea80000100800 */
[----:B------:R-:W2:Y:S04]  /*7d230*/  LDL.LU R0, [R1+0xb40] ;  /* 0x000b400001007983 */ /* 0x000ea80000300800 */
[----:B------:R-:W2:Y:S04]  /*7d240*/  LDL.LU R28, [R1+0xb60] ;  /* 0x000b6000011c7983 */ /* 0x000ea80000300800 */
[----:B------:R-:W2:Y:S04]  /*7d250*/  LDL.LU R29, [R1+0xb50] ;  /* 0x000b5000011d7983 */ /* 0x000ea80000300800 */
[----:B------:R-:W2:Y:S04]  /*7d260*/  LDL.LU R9, [R1+0xb4c] ;  /* 0x000b4c0001097983 */ /* 0x000ea80000300800 */
[----:B------:R-:W2:Y:S04]  /*7d270*/  LDL.LU R8, [R1+0xb6c] ;  /* 0x000b6c0001087983 */ /* 0x000ea80000300800 */
[----:B------:R-:W-:Y:S01]  /*7d280*/  STL.64 [R1+0x5220], R10 ;  /* 0x0052200a01007387 */ /* 0x000fe20000100a00 */
[----:B------:R-:W-:-:S02]  /*7d290*/  F2FP.F16.E4M3.UNPACK_B R18, R18 ;  /* 0x00000012ff12723e */ /* 0x000fc400020006ff */
[----:B------:R-:W-:Y:S01]  /*7d2a0*/  F2FP.F16.E4M3.UNPACK_B R19, R19 ;  /* 0x00000013ff13723e */ /* 0x000fe200020006ff */
[----:B--2---:R0:W-:Y:S04]  /*7d2b0*/  STL.64 [R1+0x5218], R8 ;  /* 0x0052180801007387 */ /* 0x0041e80000100a00 */
[----:B0-----:R-:W2:Y:S04]  /*7d2c0*/  LDL.LU R8, [R1+0x2d0] ;  /* 0x0002d00001087983 */ /* 0x001ea80000300800 */
[----:B------:R-:W2:Y:S04]  /*7d2d0*/  LDL.LU R9, [R1+0x2d4] ;  /* 0x0002d40001097983 */ /* 0x000ea80000300800 */
[----:B------:R-:W2:Y:S04]  /*7d2e0*/  LDL.LU R10, [R1+0x2d8] ;  /* 0x0002d800010a7983 */ /* 0x000ea80000300800 */
[----:B------:R-:W2:Y:S04]  /*7d2f0*/  LDL.LU R11, [R1+0x2dc] ;  /* 0x0002dc00010b7983 */ /* 0x000ea80000300800 */
[----:B---3--:R-:W-:Y:S04]  /*7d300*/  STL.64 [R1+0x51f0], R6 ;  /* 0x0051f00601007387 */ /* 0x008fe80000100a00 */
[----:B------:R0:W-:Y:S04]  /*7d310*/  STL.64 [R1+0x51e8], R4 ;  /* 0x0051e80401007387 */ /* 0x0001e80000100a00 */
[----:B0-----:R-:W3:Y:S04]  /*7d320*/  LDL.LU R4, [R1+0x1d0] ;  /* 0x0001d00001047983 */ /* 0x001ee80000300800 */
[----:B------:R-:W3:Y:S04]  /*7d330*/  LDL.LU R5, [R1+0x1d4] ;  /* 0x0001d40001057983 */ /* 0x000ee80000300800 */
[----:B------:R-:W2:Y:S04]  /*7d340*/  LDL.LU R6, [R1+0x1d8] ;  /* 0x0001d80001067983 */ /* 0x000ea80000300800 */
[----:B------:R-:W2:Y:S01]  /*7d350*/  LDL.LU R7, [R1+0x1dc] ;  /* 0x0001dc0001077983 */ /* 0x000ea20000300800 */
[----:B------:R-:W-:Y:S03]  /*7d360*/  HMMA.16816.F32 R24, R12, R18, R24 ;  /* 0x000000120c18723c */ /* 0x000fe60000001818 */
[----:B--2---:R-:W-:Y:S04]  /*7d370*/  STL.64 [R1+0x5200], R6 ;  /* 0x0052000601007387 */ /* 0x004fe80000100a00 */
[----:B---3--:R0:W-:Y:S04]  /*7d380*/  STL.64 [R1+0x51f8], R4 ;  /* 0x0051f80401007387 */ /* 0x0081e80000100a00 */
[----:B0-----:R-:W2:Y:S04]  /*7d390*/  LDL.LU R4, [R1+0x1f0] ;  /* 0x0001f00001047983 */ /* 0x001ea80000300800 */
[----:B------:R-:W2:Y:S04]  /*7d3a0*/  LDL.LU R5, [R1+0x1f4] ;  /* 0x0001f40001057983 */ /* 0x000ea80000300800 */
[----:B------:R-:W2:Y:S04]  /*7d3b0*/  LDL.LU R6, [R1+0x1f8] ;  /* 0x0001f80001067983 */ /* 0x000ea80000300800 */
[----:B------:R-:W2:Y:S04]  /*7d3c0*/  LDL.LU R7, [R1+0x1fc] ;  /* 0x0001fc0001077983 */ /* 0x000ea80000300800 */
[----:B------:R-:W-:Y:S04]  /*7d3d0*/  STL.64 [R1+0x1e0], R24 ;  /* 0x0001e01801007387 */ /* 0x000fe80000100a00 */
[----:B------:R0:W-:Y:S04]  /*7d3e0*/  STL.64 [R1+0x1e8], R26 ;  /* 0x0001e81a01007387 */ /* 0x0001e80000100a00 */
[----:B0-----:R-:W3:Y:S04]  /*7d3f0*/  LDL.LU.64 R26, [R1+0x5240] ;  /* 0x00524000011a7983 */ /* 0x001ee80000300a00 */
[----:B------:R-:W3:Y:S01]  /*7d400*/  LDL.LU.64 R24, [R1+0x5238] ;  /* 0x0052380001187983 */ /* 0x000ee20000300a00 */
[----:B------:R-:W-:-:S02]  /*7d410*/  F2FP.F16.E4M3.UNPACK_B R20, R20 ;  /* 0x00000014ff14723e */ /* 0x000fc400020006ff */
[----:B-----5:R-:W-:Y:S02]  /*7d420*/  F2FP.F16.E4M3.UNPACK_B R21, R21 ;  /* 0x00000015ff15723e */ /* 0x020fe400020006ff */
[----:B------:R-:W-:Y:S02]  /*7d430*/  F2FP.F16.E4M3.UNPACK_B R22, R22 ;  /* 0x00000016ff16723e */ /* 0x000fe400020006ff */
[----:B----4-:R-:W-:-:S07]  /*7d440*/  F2FP.F16.E4M3.UNPACK_B R23, R23 ;  /* 0x00000017ff17723e */ /* 0x010fce00020006ff */
[C---:B------:R-:W-:Y:S01]  /*7d450*/  HMMA.16816.F32 R8, R12.reuse, R22, R8 ;  /* 0x000000160c08723c */ /* 0x040fe20000001808 */
[----:B------:R0:W-:Y:S04]  /*7d460*/  STL.64 [R1+0x5160], R18 ;  /* 0x0051601201007387 */ /* 0x0001e80000100a00 */
[----:B0-----:R-:W4:Y:S04]  /*7d470*/  LDL.LU R18, [R1] ;  /* 0x0000000001127983 */ /* 0x001f280000300800 */
[----:B------:R-:W4:Y:S04]  /*7d480*/  LDL.LU R19, [R1+0x4] ;  /* 0x0000040001137983 */ /* 0x000f280000300800 */
[----:B------:R0:W-:Y:S04]  /*7d490*/  STL.64 [R1+0x5158], R16 ;  /* 0x0051581001007387 */ /* 0x0001e80000100a00 */
[----:B0-----:R-:W5:Y:S04]  /*7d4a0*/  LDL.LU R16, [R1+0xb58] ;  /* 0x000b580001107983 */ /* 0x001f680000300800 */
[----:B------:R-:W2:Y:S01]  /*7d4b0*/  LDL.LU R17, [R1+0xb70] ;  /* 0x000b700001117983 */ /* 0x000ea20000300800 */
[----:B---3--:R-:W-:-:S15]  /*7d4c0*/  HMMA.16816.F32 R24, R12, R20, R24 ;  /* 0x000000140c18723c */ /* 0x008fde0000001818 */
[----:B------:R-:W-:-:S04]  /*7d4d0*/  NOP ;  /* 0x0000000000007918 */ /* 0x000fc80000000000 */
[----:B------:R-:W-:Y:S04]  /*7d4e0*/  STL.64 [R1+0x210], R24 ;  /* 0x0002101801007387 */ /* 0x000fe80000100a00 */
[----:B------:R0:W-:Y:S04]  /*7d4f0*/  STL.64 [R1+0x218], R26 ;  /* 0x0002181a01007387 */ /* 0x0001e80000100a00 */
[----:B0-----:R-:W3:Y:S04]  /*7d500*/  LDL.LU.64 R26, [R1+0x5230] ;  /* 0x00523000011a7983 */ /* 0x001ee80000300a00 */
[----:B------:R-:W2:Y:S04]  /*7d510*/  LDL.LU.64 R24, [R1+0x5228] ;  /* 0x0052280001187983 */ /* 0x000ea80000300a00 */
[----:B------:R-:W-:Y:S04]  /*7d520*/  STL.64 [R1+0x220], R8 ;  /* 0x0002200801007387 */ /* 0x000fe80000100a00 */
[----:B------:R0:W-:Y:S04]  /*7d530*/  STL.64 [R1+0x228], R10 ;  /* 0x0002280a01007387 */ /* 0x0001e80000100a00 */
[----:B0-----:R-:W4:Y:S04]  /*7d540*/  LDL.LU.64 R10, [R1+0x5220] ;  /* 0x00522000010a7983 */ /* 0x001f280000300a00 */
[----:B------:R-:W4:Y:S04]  /*7d550*/  LDL.LU.64 R8, [R1+0x5218] ;  /* 0x0052180001087983 */ /* 0x000f280000300a00 */
[----:B------:R-:W-:Y:S04]  /*7d560*/  STL.64 [R1+0x5140], R22 ;  /* 0x0051401601007387 */ /* 0x000fe80000100a00 */
[----:B------:R0:W-:Y:S01]  /*7d570*/  STL.64 [R1+0x5138], R20 ;  /* 0x0051381401007387 */ /* 0x0001e20000100a00 */
[----:B-----5:R-:W-:-:S03]  /*7d580*/  IMAD R16, R16, 0x100, R28 ;  /* 0x0000010010107824 */ /* 0x020fc600078e021c */
[----:B0-----:R-:W5:Y:S04]  /*7d590*/  LDL.LU R20, [R1+0x170] ;  /* 0x0001700001147983 */ /* 0x001f680000300800 */
[----:B------:R-:W5:Y:S04]  /*7d5a0*/  LDL.LU R21, [R1+0x174] ;  /* 0x0001740001157983 */ /* 0x000f680000300800 */
[----:B------:R-:W5:Y:S04]  /*7d5b0*/  LDL.LU R22, [R1+0x178] ;  /* 0x0001780001167983 */ /* 0x000f680000300800 */
[----:B------:R-:W5:Y:S01]  /*7d5c0*/  LDL.LU R23, [R1+0x17c] ;  /* 0x00017c0001177983 */ /* 0x000f620000300800 */
[----:B--2---:R-:W-:-:S02]  /*7d5d0*/  F2FP.F16.E4M3.UNPACK_B R24, R24 ;  /* 0x00000018ff18723e */ /* 0x004fc400020006ff */
[----:B------:R-:W-:Y:S01]  /*7d5e0*/  F2FP.F16.E4M3.UNPACK_B R25, R25 ;  /* 0x00000019ff19723e */ /* 0x000fe200020006ff */
[----:B---3--:R-:W-:Y:S02]  /*7d5f0*/  IMAD R0, R0, 0x100, R27 ;  /* 0x0000010000007824 */ /* 0x008fe400078e021b */
[----:B------:R-:W2:Y:S04]  /*7d600*/  LDL.LU R27, [R1+0x5210] ;  /* 0x00521000011b7983 */ /* 0x000ea80000300800 */
[----:B------:R-:W3:Y:S01]  /*7d610*/  LDL.LU R28, [R1+0x520c] ;  /* 0x00520c00011c7983 */ /* 0x000ee20000300800 */
[----:B------:R-:W-:Y:S01]  /*7d620*/  HMMA.16816.F32 R12, R12, R24, R4 ;  /* 0x000000180c0c723c */ /* 0x000fe20000001804 */
[----:B----4-:R-:W-:Y:S02]  /*7d630*/  IMAD R9, R9, 0x100, R29 ;  /* 0x0000010009097824 */ /* 0x010fe400078e021d */
[----:B------:R-:W3:Y:S04]  /*7d640*/  LDL.LU R29, [R1+0x5208] ;  /* 0x00520800011d7983 */ /* 0x000ee80000300800 */
[----:B------:R-:W4:Y:S04]  /*7d650*/  LDL.LU.64 R6, [R1+0x5200] ;  /* 0x0052000001067983 */ /* 0x000f280000300a00 */
[----:B------:R-:W4:Y:S01]  /*7d660*/  LDL.LU.64 R4, [R1+0x51f8] ;  /* 0x0051f80001047983 */ /* 0x000f220000300a00 */
[----:B------:R-:W-:-:S07]  /*7d670*/  IMAD R8, R8, 0x100, R17 ;  /* 0x0000010008087824 */ /* 0x000fce00078e0211 */
[----:B------:R0:W-:Y:S04]  /*7d680*/  STL.64 [R1+0x200], R12 ;  /* 0x0002000c01007387 */ /* 0x0001e80000100a00 */
[----:B------:R1:W-:Y:S01]  /*7d690*/  STL.64 [R1+0x208], R14 ;  /* 0x0002080e01007387 */ /* 0x0003e20000100a00 */
[----:B0-----:R-:W-:Y:S02]  /*7d6a0*/  F2FP.F16.E4M3.UNPACK_B R12, R0 ;  /* 0x00000000ff0c723e */ /* 0x001fe400020006ff */
[----:B-1----:R-:W-:Y:S02]  /*7d6b0*/  F2FP.F16.E4M3.UNPACK_B R14, R16 ;  /* 0x00000010ff0e723e */ /* 0x002fe400020006ff */
[----:B------:R-:W-:Y:S02]  /*7d6c0*/  F2FP.F16.E4M3.UNPACK_B R13, R9 ;  /* 0x00000009ff0d723e */ /* 0x000fe400020006ff */
[----:B------:R-:W-:-:S07]  /*7d6d0*/  F2FP.F16.E4M3.UNPACK_B R15, R8 ;  /* 0x00000008ff0f723e */ /* 0x000fce00020006ff */
[----:B----4-:R-:W-:Y:S01]  /*7d6e0*/  HMMA.16816.F32 R8, R12, R10, R4 ;  /* 0x0000000a0c08723c */ /* 0x010fe20000001804 */
[----:B------:R-:W4:Y:S04]  /*7d6f0*/  LDL.LU.64 R6, [R1+0x51f0] ;  /* 0x0051f00001067983 */ /* 0x000f280000300a00 */
[----:B------:R-:W4:-:S14]  /*7d700*/  LDL.LU.64 R4, [R1+0x51e8] ;  /* 0x0051e80001047983 */ /* 0x000f1c0000300a00 */
[----:B------:R0:W-:Y:S04]  /*7d710*/  STL.64 [R1+0x1f0], R8 ;  /* 0x0001f00801007387 */ /* 0x0001e80000100a00 */
[----:B------:R4:W-:Y:S04]  /*7d720*/  STL.64 [R1+0x1f8], R10 ;  /* 0x0001f80a01007387 */ /* 0x0009e80000100a00 */
[----:B0-----:R-:W4:Y:S02]  /*7d730*/  LDL.LU.64 R8, [R1+0x51e0] ;  /* 0x0051e00001087983 */ /* 0x001f240000300a00 */
[----:B----4-:R-:W-:Y:S02]  /*7d740*/  HMMA.16816.F32 R8, R12, R8, R4 ;  /* 0x000000080c08723c */ /* 0x010fe40000001804 */
[----:B------:R-:W4:Y:S04]  /*7d750*/  LDL.LU.64 R6, [R1+0x51d8] ;  /* 0x0051d80001067983 */ /* 0x000f280000300a00 */
[----:B------:R-:W4:-:S13]  /*7d760*/  LDL.LU.64 R4, [R1+0x51d0] ;  /* 0x0051d00001047983 */ /* 0x000f1a0000300a00 */
[----:B------:R-:W-:Y:S04]  /*7d770*/  STL.64 [R1+0x1d0], R8 ;  /* 0x0001d00801007387 */ /* 0x000fe80000100a00 */
[----:B------:R0:W-:Y:S04]  /*7d780*/  STL.64 [R1+0x1d8], R10 ;  /* 0x0001d80a01007387 */ /* 0x0001e80000100a00 */
[----:B0-----:R-:W4:Y:S04]  /*7d790*/  LDL.LU.64 R10, [R1+0x51c8] ;  /* 0x0051c800010a7983 */ /* 0x001f280000300a00 */
[----:B------:R-:W2:Y:S01]  /*7d7a0*/  LDL.LU R0, [R1+0xca0] ;  /* 0x000ca00001007983 */ /* 0x000ea20000300800 */
[----:B----4-:R-:W-:Y:S03]  /*7d7b0*/  HMMA.16816.F32 R8, R12, R10, R4 ;  /* 0x0000000a0c08723c */ /* 0x010fe60000001804 */
[----:B------:R-:W2:Y:S04]  /*7d7c0*/  LDL.LU.64 R6, [R1+0x51c0] ;  /* 0x0051c00001067983 */ /* 0x000ea80000300a00 */
[----:B------:R-:W2:-:S12]  /*7d7d0*/  LDL.LU.64 R4, [R1+0x51b8] ;  /* 0x0051b80001047983 */ /* 0x000e980000300a00 */
[----:B------:R-:W-:Y:S04]  /*7d7e0*/  STL.64 [R1+0x1b0], R8 ;  /* 0x0001b00801007387 */ /* 0x000fe80000100a00 */
[----:B------:R0:W-:Y:S04]  /*7d7f0*/  STL.64 [R1+0x1b8], R10 ;  /* 0x0001b80a01007387 */ /* 0x0001e80000100a00 */
[----:B0-----:R-:W3:Y:S04]  /*7d800*/  LDL.LU.64 R10, [R1+0x51b0] ;  /* 0x0051b000010a7983 */ /* 0x001ee80000300a00 */
[----:B------:R-:W3:Y:S01]  /*7d810*/  LDL.LU.64 R8, [R1+0x51a8] ;  /* 0x0051a80001087983 */ /* 0x000ee20000300a00 */
[C---:B-----5:R-:W-:Y:S08]  /*7d820*/  HMMA.16816.F32 R16, R12.reuse, R18, R20 ;  /* 0x000000120c10723c */ /* 0x060ff00000001814 */
[C---:B--2---:R-:W-:Y:S08]  /*7d830*/  HMMA.16816.F32 R4, R12.reuse, R26, R4 ;  /* 0x0000001a0c04723c */ /* 0x044ff00000001804 */
[C---:B---3--:R-:W-:Y:S01]  /*7d840*/  HMMA.16816.F32 R8, R12.reuse, R28, R8 ;  /* 0x0000001c0c08723c */ /* 0x048fe20000001808 */
[----:B------:R-:W2:Y:S04]  /*7d850*/  LDL.LU R28, [R1+0x2ec] ;  /* 0x0002ec00011c7983 */ /* 0x000ea80000300800 */
[----:B------:R0:W-:Y:S04]  /*7d860*/  STL.64 [R1+0x190], R16 ;  /* 0x0001901001007387 */ /* 0x0001e80000100a00 */
[----:B------:R1:W-:Y:S04]  /*7d870*/  STL.64 [R1+0x198], R18 ;  /* 0x0001981201007387 */ /* 0x0003e80000100a00 */
[----:B------:R-:W3:Y:S06]  /*7d880*/  LDL.LU R29, [R1+0x2f8] ;  /* 0x0002f800011d7983 */ /* 0x000eec0000300800 */
[----:B------:R4:W-:Y:S04]  /*7d890*/  STL.64 [R1+0x170], R8 ;  /* 0x0001700801007387 */ /* 0x0009e80000100a00 */
[----:B------:R5:W-:Y:S04]  /*7d8a0*/  STL.64 [R1+0x178], R10 ;  /* 0x0001780a01007387 */ /* 0x000be80000100a00 */
[----:B------:R-:W2:Y:S04]  /*7d8b0*/  LDL.LU R20, [R1+0x60] ;  /* 0x0000600001147983 */ /* 0x000ea80000300800 */
[----:B------:R0:W-:Y:S04]  /*7d8c0*/  STL.64 [R1+0x150], R4 ;  /* 0x0001500401007387 */ /* 0x0001e80000100a00 */
[----:B------:R0:W-:Y:S04]  /*7d8d0*/  STL.64 [R1+0x158], R6 ;  /* 0x0001580601007387 */ /* 0x0001e80000100a00 */
[----:B------:R-:W2:Y:S04]  /*7d8e0*/  LDL.LU R21, [R1+0x64] ;  /* 0x0000640001157983 */ /* 0x000ea80000300800 */
[----:B------:R-:W2:Y:S04]  /*7d8f0*/  LDL.LU R22, [R1+0x68] ;  /* 0x0000680001167983 */ /* 0x000ea80000300800 */
[----:B------:R-:W2:Y:S04]  /*7d900*/  LDL.LU R23, [R1+0x6c] ;  /* 0x00006c0001177983 */ /* 0x000ea80000300800 */
[----:B0-----:R-:W2:Y:S04]  /*7d910*/  LDL.LU R16, [R1+0x90] ;  /* 0x0000900001107983 */ /* 0x001ea80000300800 */
[----:B------:R-:W2:Y:S04]  /*7d920*/  LDL.LU R17, [R1+0x94] ;  /* 0x0000940001117983 */ /* 0x000ea80000300800 */
[----:B-1----:R-:W2:Y:S04]  /*7d930*/  LDL.LU R18, [R1+0x98] ;  /* 0x0000980001127983 */ /* 0x002ea80000300800 */
[----:B------:R-:W2:Y:S04]  /*7d940*/  LDL.LU R19, [R1+0x9c] ;  /* 0x00009c0001137983 */ /* 0x000ea80000300800 */
[----:B----4-:R-:W4:Y:S04]  /*7d950*/  LDL.LU R8, [R1+0xd0] ;  /* 0x0000d00001087983 */ /* 0x010f280000300800 */
[----:B------:R-:W4:Y:S04]  /*7d960*/  LDL.LU R9, [R1+0xd4] ;  /* 0x0000d40001097983 */ /* 0x000f280000300800 */
[----:B-----5:R-:W5:Y:S04]  /*7d970*/  LDL.LU R10, [R1+0xd8] ;  /* 0x0000d800010a7983 */ /* 0x020f680000300800 */
[----:B------:R-:W5:Y:S04]  /*7d980*/  LDL.LU R11, [R1+0xdc] ;  /* 0x0000dc00010b7983 */ /* 0x000f680000300800 */
[----:B------:R-:W2:Y:S04]  /*7d990*/  LDL.LU R4, [R1+0x110] ;  /* 0x0001100001047983 */ /* 0x000ea80000300800 */
[----:B------:R-:W2:Y:S04]  /*7d9a0*/  LDL.LU R5, [R1+0x114] ;  /* 0x0001140001057983 */ /* 0x000ea80000300800 */
[----:B------:R-:W2:Y:S04]  /*7d9b0*/  LDL.LU R6, [R1+0x118] ;  /* 0x0001180001067983 */ /* 0x000ea80000300800 */
[----:B------:R-:W2:Y:S04]  /*7d9c0*/  LDL.LU R7, [R1+0x11c] ;  /* 0x00011c0001077983 */ /* 0x000ea80000300800 */
[----:B-----5:R-:W-:Y:S04]  /*7d9d0*/  STL.64 [R1+0x5190], R10 ;  /* 0x0051900a01007387 */ /* 0x020fe80000100a00 */
[----:B----4-:R0:W-:Y:S04]  /*7d9e0*/  STL.64 [R1+0x5188], R8 ;  /* 0x0051880801007387 */ /* 0x0101e80000100a00 */
[----:B0-----:R-:W4:Y:S04]  /*7d9f0*/  LDL.LU R8, [R1+0xf0] ;  /* 0x0000f00001087983 */ /* 0x001f280000300800 */
[----:B------:R-:W4:Y:S04]  /*7da00*/  LDL.LU R9, [R1+0xf4] ;  /* 0x0000f40001097983 */ /* 0x000f280000300800 */
[----:B------:R-:W4:Y:S04]  /*7da10*/  LDL.LU R10, [R1+0xf8] ;  /* 0x0000f800010a7983 */ /* 0x000f280000300800 */
[----:B------:R-:W4:Y:S04]  /*7da20*/  LDL.LU R11, [R1+0xfc] ;  /* 0x0000fc00010b7983 */ /* 0x000f280000300800 */
[----:B--2---:R-:W-:Y:S04]  /*7da30*/  STL.64 [R1+0x5170], R18 ;  /* 0x0051701201007387 */ /* 0x004fe80000100a00 */
[----:B------:R0:W-:Y:S04]  /*7da40*/  STL.64 [R1+0x5168], R16 ;  /* 0x0051681001007387 */ /* 0x0001e80000100a00 */
[----:B0-----:R-:W2:Y:S04]  /*7da50*/  LDL.LU R16, [R1+0xb0] ;  /* 0x0000b00001107983 */ /* 0x001ea80000300800 */
[----:B------:R-:W2:Y:S04]  /*7da60*/  LDL.LU R17, [R1+0xb4] ;  /* 0x0000b40001117983 */ /* 0x000ea80000300800 */
[----:B------:R-:W2:Y:S04]  /*7da70*/  LDL.LU R18, [R1+0xb8] ;  /* 0x0000b80001127983 */ /* 0x000ea80000300800 */
[----:B------:R-:W2:Y:S04]  /*7da80*/  LDL.LU R19, [R1+0xbc] ;  /* 0x0000bc0001137983 */ /* 0x000ea80000300800 */
[----:B------:R-:W-:Y:S04]  /*7da90*/  STL.64 [R1+0x5150], R22 ;  /* 0x0051501601007387 */ /* 0x000fe80000100a00 */
[----:B------:R0:W-:Y:S04]  /*7daa0*/  STL.64 [R1+0x5148], R20 ;  /* 0x0051481401007387 */ /* 0x0001e80000100a00 */
[----:B0-----:R-:W5:Y:S04]  /*7dab0*/  LDL.LU R20, [R1+0x80] ;  /* 0x0000800001147983 */ /* 0x001f680000300800 */
[----:B------:R-:W5:Y:S04]  /*7dac0*/  LDL.LU R21, [R1+0x84] ;  /* 0x0000840001157983 */ /* 0x000f680000300800 */
[----:B------:R-:W5:Y:S04]  /*7dad0*/  LDL.LU R22, [R1+0x88] ;  /* 0x0000880001167983 */ /* 0x000f680000300800 */
[----:B------:R-:W5:Y:S04]  /*7dae0*/  LDL.LU R23, [R1+0x8c] ;  /* 0x00008c0001177983 */ /* 0x000f680000300800 */
[----:B------:R-:W2:Y:S04]  /*7daf0*/  LDL.LU R26, [R1+0xcb8] ;  /* 0x000cb800011a7983 */ /* 0x000ea80000300800 */
[----:B------:R-:W2:Y:S01]  /*7db00*/  LDL.LU R27, [R1+0x2e8] ;  /* 0x0002e800011b7983 */ /* 0x000ea20000300800 */
[C---:B------:R-:W-:Y:S03]  /*7db10*/  HMMA.16816.F32 R4, R12.reuse, R2, R4 ;  /* 0x000000020c04723c */ /* 0x040fe60000001804 */
[----:B--2---:R-:W-:Y:S04]  /*7db20*/  STL.64 [R1+0x5120], R26 ;  /* 0x0051201a01007387 */ /* 0x004fe80000100a00 */
[----:B------:R0:W-:Y:S04]  /*7db30*/  STL.64 [R1+0x5118], R24 ;  /* 0x0051181801007387 */ /* 0x0001e80000100a00 */
[----:B0-----:R-:W2:Y:S04]  /*7db40*/  LDL.LU R24, [R1+0x30] ;  /* 0x0000300001187983 */ /* 0x001ea80000300800 */
        /* <DEDUP_REMOVED lines=11> */
[----:B0-----:R-:W2:Y:S04]  /*7dc00*/  LDL.LU.64 R6, [R1+0x51a0] ;  /* 0x0051a00001067983 */ /* 0x001ea80000300a00 */
[----:B------:R-:W4:Y:S04]  /*7dc10*/  LDL.LU.64 R4, [R1+0x5198] ;  /* 0x0051980001047983 */ /* 0x000f280000300a00 */
[----:B------:R-:W2:Y:S04]  /*7dc20*/  LDL.LU R2, [R1+0xcb0] ;  /* 0x000cb00001027983 */ /* 0x000ea80000300800 */
[----:B------:R-:W2:Y:S01]  /*7dc30*/  LDL.LU R3, [R1+0xca8] ;  /* 0x000ca80001037983 */ /* 0x000ea20000300800 */
[----:B----4-:R-:W-:-:S15]  /*7dc40*/  HMMA.16816.F32 R8, R12, R4, R8 ;  /* 0x000000040c08723c */ /* 0x010fde0000001808 */
[----:B------:R-:W-:-:S04]  /*7dc50*/  NOP ;  /* 0x0000000000007918 */ /* 0x000fc80000000000 */
[----:B------:R-:W-:Y:S04]  /*7dc60*/  STL.64 [R1+0x110], R8 ;  /* 0x0001100801007387 */ /* 0x000fe80000100a00 */
[----:B------:R0:W-:Y:S04]  /*7dc70*/  STL.64 [R1+0x118], R10 ;  /* 0x0001180a01007387 */ /* 0x0001e80000100a00 */
[----:B0-----:R-:W2:Y:S04]  /*7dc80*/  LDL.LU.64 R10, [R1+0x5190] ;  /* 0x00519000010a7983 */ /* 0x001ea80000300a00 */
[----:B------:R-:W2:Y:S04]  /*7dc90*/  LDL.LU.64 R8, [R1+0x5188] ;  /* 0x0051880001087983 */ /* 0x000ea80000300a00 */
[----:B------:R-:W4:Y:S04]  /*7dca0*/  LDL.LU R4, [R1+0xcac] ;  /* 0x000cac0001047983 */ /* 0x000f280000300800 */
[----:B------:R-:W3:Y:S01]  /*7dcb0*/  LDL.LU R5, [R1+0xcbc] ;  /* 0x000cbc0001057983 */ /* 0x000ee20000300800 */
[----:B--2---:R-:W-:-:S15]  /*7dcc0*/  HMMA.16816.F32 R8, R12, R6, R8 ;  /* 0x000000060c08723c */ /* 0x004fde0000001808 */
[----:B------:R-:W-:-:S04]  /*7dcd0*/  NOP ;  /* 0x0000000000007918 */ /* 0x000fc80000000000 */
        /* <DEDUP_REMOVED lines=14> */
[----:B------:R-:W5:-:S13]  /*7ddc0*/  LDL.LU.64 R16, [R1+0x5158] ;  /* 0x0051580001107983 */ /* 0x000f5a0000300a00 */
[----:B------:R0:W-:Y:S04]  /*7ddd0*/  STL.64 [R1+0xb0], R8 ;  /* 0x0000b00801007387 */ /* 0x0001e80000100a00 */
[----:B------:R1:W-:Y:S04]  /*7dde0*/  STL.64 [R1+0xb8], R10 ;  /* 0x0000b80a01007387 */ /* 0x0003e80000100a00 */
[----:B0-----:R-:W2:Y:S04]  /*7ddf0*/  LDL.LU R8, [R1+0x50] ;  /* 0x0000500001087983 */ /* 0x001ea80000300800 */
[----:B------:R-:W2:Y:S04]  /*7de00*/  LDL.LU R9, [R1+0x54] ;  /* 0x0000540001097983 */ /* 0x000ea80000300800 */
[----:B-1----:R-:W2:Y:S04]  /*7de10*/  LDL.LU R10, [R1+0x58] ;  /* 0x00005800010a7983 */ /* 0x002ea80000300800 */
[----:B------:R-:W2:Y:S01]  /*7de20*/  LDL.LU R11, [R1+0x5c] ;  /* 0x00005c00010b7983 */ /* 0x000ea20000300800 */
[----:B-----5:R-:W-:-:S15]  /*7de30*/  HMMA.16816.F32 R20, R12, R16, R20 ;  /* 0x000000100c14723c */ /* 0x020fde0000001814 */
        /* <DEDUP_REMOVED lines=22> */
[----:B------:R-:W5:Y:S01]  /*7dfa0*/  LDL.LU.64 R24, [R1+0x5118] ;  /* 0x0051180001187983 */ /* 0x000f620000300a00 */
[----:B----4-:R-:W-:-:S02]  /*7dfb0*/  IMAD R3, R3, 0x100, R4 ;  /* 0x0000010003037824 */ /* 0x010fc400078e0204 */
[----:B---3--:R-:W-:Y:S02]  /*7dfc0*/  IMAD R0, R0, 0x100, R6 ;  /* 0x0000010000007824 */ /* 0x008fe400078e0206 */
[----:B------:R-:W-:Y:S01]  /*7dfd0*/  IMAD R2, R2, 0x100, R7 ;  /* 0x0000010002027824 */ /* 0x000fe200078e0207 */
[----:B------:R-:W-:-:S07]  /*7dfe0*/  F2FP.F16.E4M3.UNPACK_B R7, R28.H1 ;  /* 0x0000001cff07723e */ /* 0x000fce00030006ff */
[----:B------:R-:W-:Y:S04]  /*7dff0*/  STL.64 [R1+0x30], R20 ;  /* 0x0000301401007387 */ /* 0x000fe80000100a00 */
[----:B------:R-:W-:Y:S01]  /*7e000*/  STL.64 [R1+0x38], R22 ;  /* 0x0000381601007387 */ /* 0x000fe20000100a00 */
[----:B-----5:R-:W-:Y:S01]  /*7e010*/  HMMA.16816.F32 R12, R12, R24, R16 ;  /* 0x000000180c0c723c */ /* 0x020fe20000001810 */
[----:B--2---:R-:W-:Y:S01]  /*7e020*/  IMAD R4, R26, 0x100, R5 ;  /* 0x000001001a047824 */ /* 0x004fe200078e0205 */
[----:B------:R-:W-:-:S15]  /*7e030*/  F2FP.F16.E4M3.UNPACK_B R6, R27.H1 ;  /* 0x0000001bff06723e */ /* 0x000fde00030006ff */
[----:B------:R-:W-:Y:S02]  /*7e040*/  NOP ;  /* 0x0000000000007918 */ /* 0x000fe40000000000 */
[----:B------:R0:W-:Y:S04]  /*7e050*/  STL.64 [R1+0x20], R12 ;  /* 0x0000200c01007387 */ /* 0x0001e80000100a00 */
[----:B------:R1:W-:Y:S01]  /*7e060*/  STL.64 [R1+0x28], R14 ;  /* 0x0000280e01007387 */ /* 0x0003e20000100a00 */
[----:B0-----:R-:W-:Y:S02]  /*7e070*/  F2FP.F16.E4M3.UNPACK_B R12, R0 ;  /* 0x00000000ff0c723e */ /* 0x001fe400020006ff */
[----:B-1----:R-:W-:Y:S02]  /*7e080*/  F2FP.F16.E4M3.UNPACK_B R14, R2 ;  /* 0x00000002ff0e723e */ /* 0x002fe400020006ff */
[----:B------:R-:W-:Y:S02]  /*7e090*/  F2FP.F16.E4M3.UNPACK_B R13, R3 ;  /* 0x00000003ff0d723e */ /* 0x000fe400020006ff */
[----:B------:R-:W-:-:S07]  /*7e0a0*/  F2FP.F16.E4M3.UNPACK_B R15, R4 ;  /* 0x00000004ff0f723e */ /* 0x000fce00020006ff */
[----:B------:R-:W-:Y:S01]  /*7e0b0*/  HMMA.16816.F32 R8, R12, R6, R8 ;  /* 0x000000060c08723c */ /* 0x000fe20000001808 */
[----:B------:R-:W-:-:S05]  /*7e0c0*/  F2FP.F16.E4M3.UNPACK_B R0, R29.H1 ;  /* 0x0000001dff00723e */ /* 0x000fca00030006ff */
[----:B------:R-:W-:-:S13]  /*7e0d0*/  STL [R1+0x10], R0 ;  /* 0x0000100001007387 */ /* 0x000fda0000100800 */
[----:B------:R-:W-:Y:S04]  /*7e0e0*/  STL.64 [R1+0x50], R8 ;  /* 0x0000500801007387 */ /* 0x000fe80000100a00 */
[----:B------:R-:W-:Y:S04]  /*7e0f0*/  STL.64 [R1+0x58], R10 ;  /* 0x0000580a01007387 */ /* 0x000fe80000100a00 */
[----:B------:R-:W2:Y:S04]  /*7e100*/  LDL.LU R20, [R1+0xe0] ;  /* 0x0000e00001147983 */ /* 0x000ea80000300800 */
[----:B------:R-:W2:Y:S04]  /*7e110*/  LDL.LU R21, [R1+0xe4] ;  /* 0x0000e40001157983 */ /* 0x000ea80000300800 */
[----:B------:R-:W3:Y:S04]  /*7e120*/  LDL.LU R22, [R1+0xe8] ;  /* 0x0000e80001167983 */ /* 0x000ee80000300800 */
[----:B------:R-:W3:Y:S04]  /*7e130*/  LDL.LU R23, [R1+0xec] ;  /* 0x0000ec0001177983 */ /* 0x000ee80000300800 */
[----:B------:R-:W4:Y:S04]  /*7e140*/  LDL.LU R3, [R1+0x32c] ;  /* 0x00032c0001037983 */ /* 0x000f280000300800 */
[----:B------:R-:W5:Y:S04]  /*7e150*/  LDL.LU R28, [R1+0x318] ;  /* 0x00031800011c7983 */ /* 0x000f680000300800 */
        /* <DEDUP_REMOVED lines=8> */
[----:B------:R-:W4:Y:S04]  /*7e1e0*/  LDL.LU R2, [R1+0x328] ;  /* 0x0003280001027983 */ /* 0x000f280000300800 */
[----:B----4-:R0:W-:Y:S04]  /*7e1f0*/  STL.64 [R1+0x5100], R2 ;  /* 0x0051000201007387 */ /* 0x0101e80000100a00 */
[----:B0-----:R-:W4:Y:S04]  /*7e200*/  LDL.LU R3, [R1+0x2fc] ;  /* 0x0002fc0001037983 */ /* 0x001f280000300800 */
[----:B------:R-:W4:Y:S04]  /*7e210*/  LDL.LU R2, [R1+0x10] ;  /* 0x0000100001027983 */ /* 0x000f280000300800 */
[----:B---3--:R-:W-:Y:S04]  /*7e220*/  STL.64 [R1+0x50f8], R22 ;  /* 0x0050f81601007387 */ /* 0x008fe80000100a00 */
[----:B--2---:R0:W-:Y:S04]  /*7e230*/  STL.64 [R1+0x50f0], R20 ;  /* 0x0050f01401007387 */ /* 0x0041e80000100a00 */
        /* <DEDUP_REMOVED lines=8> */
[----:B------:R-:W2:Y:S04]  /*7e2c0*/  LDL.LU R22, [R1+0x78] ;  /* 0x0000780001167983 */ /* 0x000ea80000300800 */
[----:B------:R-:W2:Y:S04]  /*7e2d0*/  LDL.LU R23, [R1+0x7c] ;  /* 0x00007c0001177983 */ /* 0x000ea80000300800 */
[----:B------:R-:W3:Y:S04]  /*7e2e0*/  LDL.LU R29, [R1+0x31c] ;  /* 0x00031c00011d7983 */ /* 0x000ee80000300800 */
[----:B------:R-:W3:Y:S04]  /*7e2f0*/  LDL.LU R26, [R1+0x338] ;  /* 0x00033800011a7983 */ /* 0x000ee80000300800 */
[----:B------:R-:W3:Y:S04]  /*7e300*/  LDL.LU R16, [R1+0x100] ;  /* 0x0001000001107983 */ /* 0x000ee80000300800 */
[----:B------:R-:W3:Y:S01]  /*7e310*/  LDL.LU R17, [R1+0x104] ;  /* 0x0001040001117983 */ /* 0x000ee20000300800 */
[----:B----4-:R-:W-:Y:S01]  /*7e320*/  F2FP.F16.E4M3.UNPACK_B R3, R3.H1 ;  /* 0x00000003ff03723e */ /* 0x010fe200030006ff */
[----:B------:R-:W-:-:S02]  /*7e330*/  IMAD.MOV.U32 R24, RZ, RZ, R6 ;  /* 0x000000ffff187224 */ /* 0x000fc400078e0006 */
[----:B------:R-:W-:-:S04]  /*7e340*/  IMAD.MOV.U32 R0, RZ, RZ, R7 ;  /* 0x000000ffff007224 */ /* 0x000fc800078e0007 */
[----:B--2---:R-:W-:Y:S01]  /*7e350*/  HMMA.16816.F32 R20, R12, R2, R20 ;  /* 0x000000020c14723c */ /* 0x004fe20000001814 */
[----:B---3--:R-:W-:Y:S04]  /*7e360*/  STL.64 [R1+0x50e8], R16 ;  /* 0x0050e81001007387 */ /* 0x008fe80000100a00 */
[----:B------:R-:W2:Y:S04]  /*7e370*/  LDL.LU R18, [R1+0x108] ;  /* 0x0001080001127983 */ /* 0x000ea80000300800 */
[----:B------:R-:W2:Y:S04]  /*7e380*/  LDL.LU R19, [R1+0x10c] ;  /* 0x00010c0001137983 */ /* 0x000ea80000300800 */
[----:B------:R-:W3:Y:S04]  /*7e390*/  LDL.LU R27, [R1+0x33c] ;  /* 0x00033c00011b7983 */ /* 0x000ee80000300800 */
[----:B------:R-:W4:Y:S04]  /*7e3a0*/  LDL.LU R6, [R1+0x348] ;  /* 0x0003480001067983 */ /* 0x000f280000300800 */
[----:B------:R-:W2:Y:S04]  /*7e3b0*/  LDL.LU R8, [R1+0x120] ;  /* 0x0001200001087983 */ /* 0x000ea80000300800 */
[----:B------:R-:W2:Y:S04]  /*7e3c0*/  LDL.LU R9, [R1+0x124] ;  /* 0x0001240001097983 */ /* 0x000ea80000300800 */
[----:B------:R-:W2:Y:S04]  /*7e3d0*/  LDL.LU R10, [R1+0x128] ;  /* 0x00012800010a7983 */ /* 0x000ea80000300800 */
[----:B------:R-:W2:Y:S04]  /*7e3e0*/  LDL.LU R11, [R1+0x12c] ;  /* 0x00012c00010b7983 */ /* 0x000ea80000300800 */
[----:B------:R-:W2:Y:S04]  /*7e3f0*/  LDL.LU R7, [R1+0x34c] ;  /* 0x00034c0001077983 */ /* 0x000ea80000300800 */
[----:B------:R-:W2:Y:S04]  /*7e400*/  LDL.LU R5, [R1+0x358] ;  /* 0x0003580001057983 */ /* 0x000ea80000300800 */
[----:B------:R-:W-:Y:S04]  /*7e410*/  STL [R1+0x5084], R0 ;  /* 0x0050840001007387 */ /* 0x000fe80000100800 */
[----:B------:R-:W-:Y:S04]  /*7e420*/  STL [R1+0x5080], R24 ;  /* 0x0050801801007387 */ /* 0x000fe80000100800 */
[----:B------:R-:W-:Y:S04]  /*7e430*/  STL.64 [R1+0x70], R20 ;  /* 0x0000701401007387 */ /* 0x000fe80000100a00 */
[----:B------:R0:W-:Y:S04]  /*7e440*/  STL.64 [R1+0x78], R22 ;  /* 0x0000781601007387 */ /* 0x0001e80000100a00 */
[----:B0-----:R-:W2:Y:S04]  /*7e450*/  LDL.LU.64 R22, [R1+0x5110] ;  /* 0x0051100001167983 */ /* 0x001ea80000300a00 */
[----:B------:R-:W2:Y:S01]  /*7e460*/  LDL.LU.64 R20, [R1+0x5108] ;  /* 0x0051080001147983 */ /* 0x000ea20000300a00 */
[----:B------:R-:W-:-:S02]  /*7e470*/  F2FP.F16.E4M3.UNPACK_B R16, R25.H1 ;  /* 0x00000019ff10723e */ /* 0x000fc400030006ff */
[----:B------:R-:W-:Y:S01]  /*7e480*/  F2FP.F16.E4M3.UNPACK_B R17, R4.H1 ;  /* 0x00000004ff11723e */ /* 0x000fe200030006ff */
[----:B------:R-:W-:Y:S02]  /*7e490*/  IMAD.MOV.U32 R25, RZ, RZ, R3 ;  /* 0x000000ffff197224 */ /* 0x000fe400078e0003 */
[----:B------:R-:W-:Y:S02]  /*7e4a0*/  IMAD.MOV.U32 R24, RZ, RZ, R2 ;  /* 0x000000ffff187224 */ /* 0x000fe400078e0002 */
[----:B------:R-:W3:Y:S04]  /*7e4b0*/  LDL.LU.64 R2, [R1+0x5100] ;  /* 0x0051000001027983 */ /* 0x000ee80000300a00 */
[----:B------:R-:W-:Y:S04]  /*7e4c0*/  STL [R1+0x8], R16 ;  /* 0x0000081001007387 */ /* 0x000fe80000100800 */
[----:B------:R-:W-:Y:S04]  /*7e4d0*/  STL [R1+0x508c], R25 ;  /* 0x00508c1901007387 */ /* 0x000fe80000100800 */
[----:B------:R-:W-:Y:S01]  /*7e4e0*/  STL [R1+0x5088], R24 ;  /* 0x0050881801007387 */ /* 0x000fe20000100800 */
[----:B--2---:R-:W-:-:S15]  /*7e4f0*/  HMMA.16816.F32 R20, R12, R16, R20 ;  /* 0x000000100c14723c */ /* 0x004fde0000001814 */
[----:B------:R-:W-:-:S04]  /*7e500*/  NOP ;  /* 0x0000000000007918 */ /* 0x000fc80000000000 */
[----:B------:R-:W-:Y:S04]  /*7e510*/  STL.64 [R1+0x90], R20 ;  /* 0x0000901401007387 */ /* 0x000fe80000100a00 */
[----:B------:R0:W-:Y:S04]  /*7e520*/  STL.64 [R1+0x98], R22 ;  /* 0x0000981601007387 */ /* 0x0001e80000100a00 */
[----:B0-----:R-:W2:Y:S04]  /*7e530*/  LDL.LU.64 R22, [R1+0x50f8] ;  /* 0x0050f80001167983 */ /* 0x001ea80000300a00 */
[----:B------:R-:W2:Y:S01]  /*7e540*/  LDL.LU.64 R20, [R1+0x50f0] ;  /* 0x0050f00001147983 */ /* 0x000ea20000300a00 */
[----:B---3--:R-:W-:-:S02]  /*7e550*/  F2FP.F16.E4M3.UNPACK_B R2, R2.H1 ;  /* 0x00000002ff02723e */ /* 0x008fc400030006ff */
[----:B------:R-:W-:Y:S01]  /*7e560*/  F2FP.F16.E4M3.UNPACK_B R3, R3.H1 ;  /* 0x00000003ff03723e */ /* 0x000fe200030006ff */
[----:B------:R-:W-:Y:S02]  /*7e570*/  IMAD.MOV.U32 R0, RZ, RZ, R17 ;  /* 0x000000ffff007224 */ /* 0x000fe400078e0011 */
[----:B------:R-:W3:Y:S04]  /*7e580*/  LDL.LU.64 R16, [R1+0x50e8] ;  /* 0x0050e80001107983 */ /* 0x000ee80000300a00 */
[----:B--2---:R-:W-:-:S15]  /*7e590*/  HMMA.16816.F32 R20, R12, R2, R20 ;  /* 0x000000020c14723c */ /* 0x004fde0000001814 */
[----:B------:R-:W-:-:S04]  /*7e5a0*/  NOP ;  /* 0x0000000000007918 */ /* 0x000fc80000000000 */
[----:B------:R-:W-:Y:S04]  /*7e5b0*/  STL.64 [R1+0xc0], R20 ;  /* 0x0000c01401007387 */ /* 0x000fe80000100a00 */
[----:B------:R0:W-:Y:S04]  /*7e5c0*/  STL.64 [R1+0xc8], R22 ;  /* 0x0000c81601007387 */ /* 0x0001e80000100a00 */
[----:B0-----:R-:W2:Y:S04]  /*7e5d0*/  LDL.LU.64 R22, [R1+0x50e0] ;  /* 0x0050e00001167983 */ /* 0x001ea80000300a00 */
[----:B------:R-:W2:Y:S01]  /*7e5e0*/  LDL.LU.64 R20, [R1+0x50d8] ;  /* 0x0050d80001147983 */ /* 0x000ea20000300a00 */
[----:B-----5:R-:W-:-:S02]  /*7e5f0*/  F2FP.F16.E4M3.UNPACK_B R28, R28.H1 ;  /* 0x0000001cff1c723e */ /* 0x020fc400030006ff */
[----:B------:R-:W-:Y:S02]  /*7e600*/  F2FP.F16.E4M3.UNPACK_B R29, R29.H1 ;  /* 0x0000001dff1d723e */ /* 0x000fe400030006ff */
[----:B------:R-:W-:Y:S02]  /*7e610*/  F2FP.F16.E4M3.UNPACK_B R26, R26.H1 ;  /* 0x0000001aff1a723e */ /* 0x000fe400030006ff */
[----:B------:R-:W-:-:S07]  /*7e620*/  F2FP.F16.E4M3.UNPACK_B R27, R27.H1 ;  /* 0x0000001bff1b723e */ /* 0x000fce00030006ff */
[C---:B---3--:R-:W-:Y:S01]  /*7e630*/  HMMA.16816.F32 R16, R12.reuse, R26, R16 ;  /* 0x0000001a0c10723c */ /* 0x048fe20000001810 */
[----:B------:R-:W-:Y:S01]  /*7e640*/  STL [R1+0x505c], R28 ;  /* 0x00505c1c01007387 */ /* 0x000fe20000100800 */
[----:B------:R-:W-:Y:S02]  /*7e650*/  IMAD.MOV.U32 R25, RZ, RZ, R2 ;  /* 0x000000ffff197224 */ /* 0x000fe400078e0002 */
[----:B------:R-:W-:Y:S01]  /*7e660*/  IMAD.MOV.U32 R24, RZ, RZ, R3 ;  /* 0x000000ffff187224 */ /* 0x000fe200078e0003 */
[----:B------:R-:W-:Y:S01]  /*7e670*/  STL [R1+0x5058], R29 ;  /* 0x0050581d01007387 */ /* 0x000fe20000100800 */
[----:B----4-:R-:W-:Y:S02]  /*7e680*/  F2FP.F16.E4M3.UNPACK_B R2, R6.H1 ;  /* 0x00000006ff02723e */ /* 0x010fe400030006ff */
[----:B------:R-:W-:Y:S02]  /*7e690*/  F2FP.F16.E4M3.UNPACK_B R3, R7.H1 ;  /* 0x00000007ff03723e */ /* 0x000fe400030006ff */
[----:B------:R-:W-:Y:S01]  /*7e6a0*/  F2FP.F16.E4M3.UNPACK_B R4, R5.H1 ;  /* 0x00000005ff04723e */ /* 0x000fe200030006ff */
[----:B--2---:R-:W-:-:S15]  /*7e6b0*/  HMMA.16816.F32 R20, R12, R28, R20 ;  /* 0x0000001c0c14723c */ /* 0x004fde0000001814 */
[----:B------:R-:W-:-:S04]  /*7e6c0*/  NOP ;  /* 0x0000000000007918 */ /* 0x000fc80000000000 */
[----:B------:R-:W-:Y:S04]  /*7e6d0*/  STL.64 [R1+0xe0], R20 ;  /* 0x0000e01401007387 */ /* 0x000fe80000100a00 */
[----:B------:R0:W-:Y:S04]  /*7e6e0*/  STL.64 [R1+0xe8], R22 ;  /* 0x0000e81601007387 */ /* 0x0001e80000100a00 */
[----:B------:R-:W-:Y:S04]  /*7e6f0*/  STL [R1+0x5064], R26 ;  /* 0x0050641a01007387 */ /* 0x000fe80000100800 */
[----:B------:R-:W-:Y:S04]  /*7e700*/  STL [R1+0x5060], R27 ;  /* 0x0050601b01007387 */ /* 0x000fe80000100800 */
[----:B------:R-:W-:Y:S04]  /*7e710*/  STL.64 [R1+0x100], R16 ;  /* 0x0001001001007387 */ /* 0x000fe80000100a00 */
[----:B------:R-:W-:Y:S04]  /*7e720*/  STL.64 [R1+0x108], R18 ;  /* 0x0001081201007387 */ /* 0x000fe80000100a00 */
[----:B------:R1:W-:Y:S04]  /*7e730*/  STL.64 [R1+0x5090], R24 ;  /* 0x0050901801007387 */ /* 0x0003e80000100a00 */
[----:B0-----:R-:W2:Y:S01]  /*7e740*/  LDL.LU R23, [R1+0x3cc] ;  /* 0x0003cc0001177983 */ /* 0x001ea20000300800 */
[----:B-1----:R-:W-:Y:S03]  /*7e750*/  HMMA.16816.F32 R24, R12, R2, R8 ;  /* 0x000000020c18723c */ /* 0x002fe60000001808 */
[----:B------:R-:W3:Y:S04]  /*7e760*/  LDL.LU R11, [R1+0x38c] ;  /* 0x00038c00010b7983 */ /* 0x000ee80000300800 */
[----:B------:R-:W4:-:S12]  /*7e770*/  LDL.LU R16, [R1+0x398] ;  /* 0x0003980001107983 */ /* 0x000f180000300800 */
[----:B------:R0:W-:Y:S04]  /*7e780*/  STL.64 [R1+0x120], R24 ;  /* 0x0001201801007387 */ /* 0x0001e80000100a00 */
[----:B------:R1:W-:Y:S04]  /*7e790*/  STL.64 [R1+0x128], R26 ;  /* 0x0001281a01007387 */ /* 0x0003e80000100a00 */
[----:B0-----:R-:W5:Y:S04]  /*7e7a0*/  LDL.LU R24, [R1+0x1c0] ;  /* 0x0001c00001187983 */ /* 0x001f680000300800 */
[----:B------:R-:W5:Y:S04]  /*7e7b0*/  LDL.LU R25, [R1+0x1c4] ;  /* 0x0001c40001197983 */ /* 0x000f680000300800 */
[----:B-1----:R-:W2:Y:S04]  /*7e7c0*/  LDL.LU R26, [R1+0x1c8] ;  /* 0x0001c800011a7983 */ /* 0x002ea80000300800 */
[----:B------:R-:W2:Y:S04]  /*7e7d0*/  LDL.LU R27, [R1+0x1cc] ;  /* 0x0001cc00011b7983 */ /* 0x000ea80000300800 */
[----:B------:R-:W2:Y:S04]  /*7e7e0*/  LDL.LU R5, [R1+0x35c] ;  /* 0x00035c0001057983 */ /* 0x000ea80000300800 */
[----:B------:R-:W2:Y:S04]  /*7e7f0*/  LDL.LU R6, [R1+0x368] ;  /* 0x0003680001067983 */ /* 0x000ea80000300800 */
[----:B------:R-:W2:Y:S04]  /*7e800*/  LDL.LU R7, [R1+0x36c] ;  /* 0x00036c0001077983 */ /* 0x000ea80000300800 */
[----:B------:R-:W2:Y:S04]  /*7e810*/  LDL.LU R8, [R1+0x378] ;  /* 0x0003780001087983 */ /* 0x000ea80000300800 */
[----:B------:R-:W2:Y:S04]  /*7e820*/  LDL.LU R9, [R1+0x37c] ;  /* 0x00037c0001097983 */ /* 0x000ea80000300800 */
[----:B------:R-:W3:Y:S04]  /*7e830*/  LDL.LU R10, [R1+0x388] ;  /* 0x00038800010a7983 */ /* 0x000ee80000300800 */
[----:B---3--:R-:W-:Y:S04]  /*7e840*/  STL.64 [R1+0x50d0], R10 ;  /* 0x0050d00a01007387 */ /* 0x008fe80000100a00 */
[----:B--2---:R0:W-:Y:S04]  /*7e850*/  STL.64 [R1+0x50c8], R8 ;  /* 0x0050c80801007387 */ /* 0x0041e80000100a00 */
[----:B0-----:R-:W2:Y:S04]  /*7e860*/  LDL.LU R8, [R1+0x140] ;  /* 0x0001400001087983 */ /* 0x001ea80000300800 */
[----:B------:R-:W2:Y:S04]  /*7e870*/  LDL.LU R9, [R1+0x144] ;  /* 0x0001440001097983 */ /* 0x000ea80000300800 */
[----:B------:R-:W2:Y:S04]  /*7e880*/  LDL.LU R10, [R1+0x148] ;  /* 0x00014800010a7983 */ /* 0x000ea80000300800 */
[----:B------:R-:W2:Y:S04]  /*7e890*/  LDL.LU R11, [R1+0x14c] ;  /* 0x00014c00010b7983 */ /* 0x000ea80000300800 */
[----:B------:R-:W-:Y:S04]  /*7e8a0*/  STL.64 [R1+0x50a0], R26 ;  /* 0x0050a01a01007387 */ /* 0x000fe80000100a00 */
[----:B-----5:R0:W-:Y:S04]  /*7e8b0*/  STL.64 [R1+0x5098], R24 ;  /* 0x0050981801007387 */ /* 0x0201e80000100a00 */
        /* <DEDUP_REMOVED lines=11> */
[----:B------:R-:W-:Y:S01]  /*7e970*/  F2FP.F16.E4M3.UNPACK_B R6, R6.H1 ;  /* 0x00000006ff06723e */ /* 0x000fe200030006ff */
[----:B-----5:R-:W-:Y:S04]  /*7e980*/  STL.64 [R1+0x50c0], R26 ;  /* 0x0050c01a01007387 */ /* 0x020fe80000100a00 */
[----:B---3--:R0:W-:Y:S04]  /*7e990*/  STL.64 [R1+0x50b8], R24 ;  /* 0x0050b81801007387 */ /* 0x0081e80000100a00 */
[----:B0-----:R-:W3:Y:S04]  /*7e9a0*/  LDL.LU R24, [R1+0x160] ;  /* 0x0001600001187983 */ /* 0x001ee80000300800 */
[----:B------:R-:W3:Y:S04]  /*7e9b0*/  LDL.LU R25, [R1+0x164] ;  /* 0x0001640001197983 */ /* 0x000ee80000300800 */
[----:B------:R-:W3:Y:S04]  /*7e9c0*/  LDL.LU R26, [R1+0x168] ;  /* 0x00016800011a7983 */ /* 0x000ee80000300800 */
[----:B------:R-:W3:Y:S01]  /*7e9d0*/  LDL.LU R27, [R1+0x16c] ;  /* 0x00016c00011b7983 */ /* 0x000ee20000300800 */
[----:B--2---:R-:W-:Y:S01]  /*7e9e0*/  HMMA.16816.F32 R8, R12, R4, R8 ;  /* 0x000000040c08723c */ /* 0x004fe20000001808 */
[----:B------:R-:W-:-:S02]  /*7e9f0*/  F2FP.F16.E4M3.UNPACK_B R7, R7.H1 ;  /* 0x00000007ff07723e */ /* 0x000fc400030006ff */
[----:B------:R-:W2:Y:S04]  /*7ea00*/  LDL.LU R17, [R1+0x39c] ;  /* 0x00039c0001117983 */ /* 0x000ea80000300800 */
[----:B------:R-:W5:Y:S04]  /*7ea10*/  LDL.LU R18, [R1+0x3a8] ;  /* 0x0003a80001127983 */ /* 0x000f680000300800 */
[----:B------:R-:W2:Y:S04]  /*7ea20*/  LDL.LU R19, [R1+0x3ac] ;  /* 0x0003ac0001137983 */ /* 0x000ea80000300800 */
[----:B------:R-:W2:Y:S04]  /*7ea30*/  LDL.LU R20, [R1+0x3b8] ;  /* 0x0003b80001147983 */ /* 0x000ea80000300800 */
[----:B------:R-:W2:Y:S04]  /*7ea40*/  LDL.LU R21, [R1+0x3bc] ;  /* 0x0003bc0001157983 */ /* 0x000ea80000300800 */
[----:B------:R-:W2:Y:S04]  /*7ea50*/  LDL.LU R22, [R1+0x3c8] ;  /* 0x0003c80001167983 */ /* 0x000ea80000300800 */
[----:B------:R-:W-:Y:S04]  /*7ea60*/  STL [R1+0x5068], R3 ;  /* 0x0050680301007387 */ /* 0x000fe80000100800 */
[----:B------:R-:W-:Y:S04]  /*7ea70*/  STL.64 [R1+0x140], R8 ;  /* 0x0001400801007387 */ /* 0x000fe80000100a00 */
[----:B------:R0:W-:Y:S04]  /*7ea80*/  STL.64 [R1+0x148], R10 ;  /* 0x0001480a01007387 */ /* 0x0001e80000100a00 */
[----:B0-----:R-:W2:Y:S04]  /*7ea90*/  LDL.LU.64 R10, [R1+0x50d0] ;  /* 0x0050d000010a7983 */ /* 0x001ea80000300a00 */
[----:B------:R-:W2:Y:S01]  /*7eaa0*/  LDL.LU.64 R8, [R1+0x50c8] ;  /* 0x0050c80001087983 */ /* 0x000ea20000300a00 */
[----:B---3--:R-:W-:-:S15]  /*7eab0*/  HMMA.16816.F32 R24, R12, R6, R24 ;  /* 0x000000060c18723c */ /* 0x008fde0000001818 */
[----:B------:R-:W-:-:S04]  /*7eac0*/  NOP ;  /* 0x0000000000007918 */ /* 0x000fc80000000000 */
[----:B------:R-:W-:Y:S04]  /*7ead0*/  STL.64 [R1+0x160], R24 ;  /* 0x0001601801007387 */ /* 0x000fe80000100a00 */
[----:B------:R0:W-:Y:S04]  /*7eae0*/  STL.64 [R1+0x168], R26 ;  /* 0x0001681a01007387 */ /* 0x0001e80000100a00 */
[----:B0-----:R-:W3:Y:S04]  /*7eaf0*/  LDL.LU.64 R26, [R1+0x50c0] ;  /* 0x0050c000011a7983 */ /* 0x001ee80000300a00 */
[----:B------:R-:W3:Y:S01]  /*7eb00*/  LDL.LU.64 R24, [R1+0x50b8] ;  /* 0x0050b80001187983 */ /* 0x000ee20000300a00 */
[----:B--2---:R-:W-:-:S02]  /*7eb10*/  F2FP.F16.E4M3.UNPACK_B R8, R8.H1 ;  /* 0x00000008ff08723e */ /* 0x004fc400030006ff */
[----:B------:R-:W-:Y:S01]  /*7eb20*/  F2FP.F16.E4M3.UNPACK_B R9, R9.H1 ;  /* 0x00000009ff09723e */ /* 0x000fe200030006ff */
[----:B------:R-:W-:Y:S04]  /*7eb30*/  STL.64 [R1+0x4fc8], R6 ;  /* 0x004fc80601007387 */ /* 0x000fe80000100a00 */
[----:B------:R0:W-:Y:S04]  /*7eb40*/  STL.64 [R1+0x4fc0], R4 ;  /* 0x004fc00401007387 */ /* 0x0001e80000100a00 */
[----:B0-----:R-:W2:Y:S04]  /*7eb50*/  LDL.LU R4, [R1+0x210] ;  /* 0x0002100001047983 */ /* 0x001ea80000300800 */
[----:B------:R-:W2:Y:S04]  /*7eb60*/  LDL.LU R5, [R1+0x214] ;  /* 0x0002140001057983 */ /* 0x000ea80000300800 */
[----:B------:R-:W2:Y:S04]  /*7eb70*/  LDL.LU R6, [R1+0x218] ;  /* 0x0002180001067983 */ /* 0x000ea80000300800 */
[----:B------:R-:W2:Y:S01]  /*7eb80*/  LDL.LU R7, [R1+0x21c] ;  /* 0x00021c0001077983 */ /* 0x000ea20000300800 */
[----:B---3--:R-:W-:-:S15]  /*7eb90*/  HMMA.16816.F32 R24, R12, R8, R24 ;  /* 0x000000080c18723c */ /* 0x008fde0000001818 */
[----:B------:R-:W-:-:S04]  /*7eba0*/  NOP ;  /* 0x0000000000007918 */ /* 0x000fc80000000000 */
[----:B------:R-:W-:Y:S04]  /*7ebb0*/  STL.64 [R1+0x180], R24 ;  /* 0x0001801801007387 */ /* 0x000fe80000100a00 */
[----:B------:R0:W-:Y:S04]  /*7ebc0*/  STL.64 [R1+0x188], R26 ;  /* 0x0001881a01007387 */ /* 0x0001e80000100a00 */
[----:B0-----:R-:W3:Y:S04]  /*7ebd0*/  LDL.LU.64 R26, [R1+0x50b0] ;  /* 0x0050b000011a7983 */ /* 0x001ee80000300a00 */
[----:B------:R-:W3:Y:S01]  /*7ebe0*/  LDL.LU.64 R24, [R1+0x50a8] ;  /* 0x0050a80001187983 */ /* 0x000ee20000300a00 */
[----:B------:R-:W-:-:S02]  /*7ebf0*/  F2FP.F16.E4M3.UNPACK_B R10, R10.H1 ;  /* 0x0000000aff0a723e */ /* 0x000fc400030006ff */
[----:B------:R-:W-:-:S07]  /*7ec00*/  F2FP.F16.E4M3.UNPACK_B R11, R11.H1 ;  /* 0x0000000bff0b723e */ /* 0x000fce00030006ff */
[----:B---3--:R-:W-:-:S15]  /*7ec10*/  HMMA.16816.F32 R24, R12, R10, R24 ;  /* 0x0000000a0c18723c */ /* 0x008fde0000001818 */
[----:B------:R-:W-:-:S04]  /*7ec20*/  NOP ;  /* 0x0000000000007918 */ /* 0x000fc80000000000 */
[----:B------:R-:W-:Y:S04]  /*7ec30*/  STL.64 [R1+0x1a0], R24 ;  /* 0x0001a01801007387 */ /* 0x000fe80000100a00 */
[----:B------:R0:W-:Y:S04]  /*7ec40*/  STL.64 [R1+0x1a8], R26 ;  /* 0x0001a81a01007387 */ /* 0x0001e80000100a00 */
[----:B0-----:R-:W3:Y:S04]  /*7ec50*/  LDL.LU.64 R26, [R1+0x50a0] ;  /* 0x0050a000011a7983 */ /* 0x001ee80000300a00 */
[----:B------:R-:W3:Y:S04]  /*7ec60*/  LDL.LU.64 R24, [R1+0x5098] ;  /* 0x0050980001187983 */ /* 0x000ee80000300a00 */
[----:B------:R-:W-:Y:S04]  /*7ec70*/  STL.64 [R1+0x4fa8], R10 ;  /* 0x004fa80a01007387 */ /* 0x000fe80000100a00 */
[----:B------:R0:W-:Y:S04]  /*7ec80*/  STL.64 [R1+0x4fa0], R8 ;  /* 0x004fa00801007387 */ /* 0x0001e80000100a00 */
[----:B0-----:R-:W3:Y:S04]  /*7ec90*/  LDL.LU R8, [R1+0x1e0] ;  /* 0x0001e00001087983 */ /* 0x001ee80000300800 */
[----:B------:R-:W3:Y:S04]  /*7eca0*/  LDL.LU R9, [R1+0x1e4] ;  /* 0x0001e40001097983 */ /* 0x000ee80000300800 */
[----:B------:R-:W3:Y:S04]  /*7ecb0*/  LDL.LU R10, [R1+0x1e8] ;  /* 0x0001e800010a7983 */ /* 0x000ee80000300800 */
[----:B------:R-:W3:Y:S01]  /*7ecc0*/  LDL.LU R11, [R1+0x1ec] ;  /* 0x0001ec00010b7983 */ /* 0x000ee20000300800 */
[----:B----4-:R-:W-:-:S02]  /*7ecd0*/  F2FP.F16.E4M3.UNPACK_B R16, R16.H1 ;  /* 0x00000010ff10723e */ /* 0x010fc400030006ff */
[----:B------:R-:W-:Y:S02]  /*7ece0*/  F2FP.F16.E4M3.UNPACK_B R17, R17.H1 ;  /* 0x00000011ff11723e */ /* 0x000fe400030006ff */
[----:B-----5:R-:W-:Y:S02]  /*7ecf0*/  F2FP.F16.E4M3.UNPACK_B R18, R18.H1 ;  /* 0x00000012ff12723e */ /* 0x020fe400030006ff */
[----:B------:R-:W-:Y:S02]  /*7ed00*/  F2FP.F16.E4M3.UNPACK_B R19, R19.H1 ;  /* 0x00000013ff13723e */ /* 0x000fe400030006ff */
[----:B------:R-:W-:Y:S02]  /*7ed10*/  F2FP.F16.E4M3.UNPACK_B R20, R20.H1 ;  /* 0x00000014ff14723e */ /* 0x000fe400030006ff */
[----:B------:R-:W-:-:S07]  /*7ed20*/  F2FP.F16.E4M3.UNPACK_B R21, R21.H1 ;  /* 0x00000015ff15723e */ /* 0x000fce00030006ff */
[C---:B--2---:R-:W-:Y:S08]  /*7ed30*/  HMMA.16816.F32 R4, R12.reuse, R20, R4 ;  /* 0x000000140c04723c */ /* 0x044ff00000001804 */
[C---:B---3--:R-:W-:Y:S08]  /*7ed40*/  HMMA.16816.F32 R24, R12.reuse, R16, R24 ;  /* 0x000000100c18723c */ /* 0x048ff00000001818 */
[----:B------:R-:W-:Y:S11]  /*7ed50*/  HMMA.16816.F32 R8, R12, R18, R8 ;  /* 0x000000120c08723c */ /* 0x000ff60000001808 */
        /* <DEDUP_REMOVED lines=8> */
[----:B------:R0:W-:Y:S04]  /*7ede0*/  STL.64 [R1+0x210], R4 ;  /* 0x0002100401007387 */ /* 0x0001e80000100a00 */
[----:B------:R4:W-:Y:S04]  /*7edf0*/  STL.64 [R1+0x218], R6 ;  /* 0x0002180601007387 */ /* 0x0009e80000100a00 */
[----:B------:R-:W3:Y:S04]  /*7ee00*/  LDL.LU R9, [R1+0xf4] ;  /* 0x0000f40001097983 */ /* 0x000ee80000300800 */
[----:B-1----:R-:W5:Y:S04]  /*7ee10*/  LDL.LU R10, [R1+0xf8] ;  /* 0x0000f800010a7983 */ /* 0x002f680000300800 */
[----:B------:R-:W5:Y:S04]  /*7ee20*/  LDL.LU R11, [R1+0xfc] ;  /* 0x0000fc00010b7983 */ /* 0x000f680000300800 */
[----:B0-----:R-:W2:Y:S04]  /*7ee30*/  LDL.LU R4, [R1+0x130] ;  /* 0x0001300001047983 */ /* 0x001ea80000300800 */
[----:B------:R-:W2:Y:S04]  /*7ee40*/  LDL.LU R5, [R1+0x134] ;  /* 0x0001340001057983 */ /* 0x000ea80000300800 */
[----:B----4-:R-:W4:Y:S04]  /*7ee50*/  LDL.LU R6, [R1+0x138] ;  /* 0x0001380001067983 */ /* 0x010f280000300800 */
[----:B------:R-:W4:Y:S04]  /*7ee60*/  LDL.LU R7, [R1+0x13c] ;  /* 0x00013c0001077983 */ /* 0x000f280000300800 */
[----:B----4-:R-:W-:Y:S04]  /*7ee70*/  STL.64 [R1+0x4fd8], R6 ;  /* 0x004fd80601007387 */ /* 0x010fe80000100a00 */
[----:B--2---:R0:W-:Y:S04]  /*7ee80*/  STL.64 [R1+0x4fd0], R4 ;  /* 0x004fd00401007387 */ /* 0x0041e80000100a00 */
[----:B0-----:R-:W2:Y:S04]  /*7ee90*/  LDL.LU R4, [R1+0x150] ;  /* 0x0001500001047983 */ /* 0x001ea80000300800 */
[----:B------:R-:W2:Y:S04]  /*7eea0*/  LDL.LU R5, [R1+0x154] ;  /* 0x0001540001057983 */ /* 0x000ea80000300800 */
[----:B------:R-:W4:Y:S04]  /*7eeb0*/  LDL.LU R6, [R1+0x158] ;  /* 0x0001580001067983 */ /* 0x000f280000300800 */
[----:B------:R-:W4:Y:S04]  /*7eec0*/  LDL.LU R7, [R1+0x15c] ;  /* 0x00015c0001077983 */ /* 0x000f280000300800 */
[----:B----4-:R-:W-:Y:S04]  /*7eed0*/  STL.64 [R1+0x4fe8], R6 ;  /* 0x004fe80601007387 */ /* 0x010fe80000100a00 */
[----:B--2---:R0:W-:Y:S04]  /*7eee0*/  STL.64 [R1+0x4fe0], R4 ;  /* 0x004fe00401007387 */ /* 0x0041e80000100a00 */
[----:B0-----:R-:W2:Y:S04]  /*7eef0*/  LDL.LU R4, [R1+0x170] ;  /* 0x0001700001047983 */ /* 0x001ea80000300800 */
[----:B------:R-:W2:Y:S04]  /*7ef00*/  LDL.LU R5, [R1+0x174] ;  /* 0x0001740001057983 */ /* 0x000ea80000300800 */
[----:B------:R-:W4:Y:S04]  /*7ef10*/  LDL.LU R6, [R1+0x178] ;  /* 0x0001780001067983 */ /* 0x000f280000300800 */
[----:B------:R-:W4:Y:S04]  /*7ef20*/  LDL.LU R7, [R1+0x17c] ;  /* 0x00017c0001077983 */ /* 0x000f280000300800 */
[----:B----4-:R0:W-:Y:S02]  /*7ef30*/  STL.64 [R1+0x4ff8], R6 ;  /* 0x004ff80601007387 */ /* 0x0101e40000100a00 */
[----:B0-----:R-:W-:-:S02]  /*7ef40*/  IMAD.MOV.U32 R6, RZ, RZ, R25 ;  /* 0x000000ffff067224 */ /* 0x001fc400078e0019 */
[----:B------:R-:W-:Y:S01]  /*7ef50*/  IMAD.MOV.U32 R7, RZ, RZ, R24 ;  /* 0x000000ffff077224 */ /* 0x000fe200078e0018 */
[----:B------:R-:W4:Y:S04]  /*7ef60*/  LDL.LU R25, [R1+0x508c] ;  /* 0x00508c0001197983 */ /* 0x000f280000300800 */
[----:B------:R-:W4:Y:S04]  /*7ef70*/  LDL.LU R24, [R1+0x5088] ;  /* 0x0050880001187983 */ /* 0x000f280000300800 */
[----:B--2---:R-:W-:Y:S04]  /*7ef80*/  STL.64 [R1+0x4ff0], R4 ;  /* 0x004ff00401007387 */ /* 0x004fe80000100a00 */
[----:B------:R-:W-:Y:S04]  /*7ef90*/  STL.64 [R1+0x5010], R6 ;  /* 0x0050100601007387 */ /* 0x000fe80000100a00 */
[----:B-----5:R-:W-:Y:S04]  /*7efa0*/  STL.64 [R1+0x4fb8], R10 ;  /* 0x004fb80a01007387 */ /* 0x020fe80000100a00 */
[----:B---3--:R0:W-:Y:S04]  /*7efb0*/  STL.64 [R1+0x4fb0], R8 ;  /* 0x004fb00801007387 */ /* 0x0081e80000100a00 */
[----:B0-----:R-:W2:Y:S04]  /*7efc0*/  LDL.LU R8, [R1+0x110] ;  /* 0x0001100001087983 */ /* 0x001ea80000300800 */
[----:B------:R-:W2:Y:S04]  /*7efd0*/  LDL.LU R9, [R1+0x114] ;  /* 0x0001140001097983 */ /* 0x000ea80000300800 */
[----:B------:R-:W3:Y:S04]  /*7efe0*/  LDL.LU R10, [R1+0x118] ;  /* 0x00011800010a7983 */ /* 0x000ee80000300800 */
[----:B------:R-:W3:Y:S04]  /*7eff0*/  LDL.LU R11, [R1+0x11c] ;  /* 0x00011c00010b7983 */ /* 0x000ee80000300800 */
[----:B------:R-:W5:Y:S01]  /*7f000*/  LDL.LU R4, [R1+0x8] ;  /* 0x0000080001047983 */ /* 0x000f620000300800 */
[----:B------:R-:W-:-:S03]  /*7f010*/  IMAD.MOV.U32 R5, RZ, RZ, R0 ;  /* 0x000000ffff057224 */ /* 0x000fc600078e0000 */
[----:B------:R-:W2:Y:S01]  /*7f020*/  LDL.LU R0, [R1+0x5084] ;  /* 0x0050840001007983 */ /* 0x000ea20000300800 */
[----:B----4-:R-:W-:Y:S02]  /*7f030*/  IMAD.MOV.U32 R7, RZ, RZ, R25 ;  /* 0x000000ffff077224 */ /* 0x010fe400078e0019 */
[----:B------:R-:W-:Y:S02]  /*7f040*/  IMAD.MOV.U32 R6, RZ, RZ, R24 ;  /* 0x000000ffff067224 */ /* 0x000fe400078e0018 */
[----:B------:R-:W4:Y:S04]  /*7f050*/  LDL.LU R24, [R1+0x5080] ;  /* 0x0050800001187983 */ /* 0x000f280000300800 */
[----:B-----5:R-:W-:Y:S04]  /*7f060*/  STL.64 [R1+0x5028], R4 ;  /* 0x0050280401007387 */ /* 0x020fe80000100a00 */
[----:B------:R-:W-:Y:S04]  /*7f070*/  STL.64 [R1+0x5040], R6 ;  /* 0x0050400601007387 */ /* 0x000fe80000100a00 */
[----:B---3--:R-:W-:Y:S04]  /*7f080*/  STL.64 [R1+0x5008], R10 ;  /* 0x0050080a01007387 */ /* 0x008fe80000100a00 */
[----:B--2---:R0:W-:Y:S04]  /*7f090*/  STL.64 [R1+0x5000], R8 ;  /* 0x0050000801007387 */ /* 0x0041e80000100a00 */
[----:B0-----:R-:W2:Y:S04]  /*7f0a0*/  LDL.LU R8, [R1+0x190] ;  /* 0x0001900001087983 */ /* 0x001ea80000300800 */
[----:B------:R-:W2:Y:S04]  /*7f0b0*/  LDL.LU R9, [R1+0x194] ;  /* 0x0001940001097983 */ /* 0x000ea80000300800 */
[----:B------:R-:W3:Y:S04]  /*7f0c0*/  LDL.LU R10, [R1+0x198] ;  /* 0x00019800010a7983 */ /* 0x000ee80000300800 */
[----:B------:R-:W3:Y:S04]  /*7f0d0*/  LDL.LU R11, [R1+0x19c] ;  /* 0x00019c00010b7983 */ /* 0x000ee80000300800 */
[----:B------:R-:W5:Y:S04]  /*7f0e0*/  LDL.LU R16, [R1+0x200] ;  /* 0x0002000001107983 */ /* 0x000f680000300800 */
[----:B------:R-:W5:Y:S04]  /*7f0f0*/  LDL.LU R17, [R1+0x204] ;  /* 0x0002040001117983 */ /* 0x000f680000300800 */
[----:B------:R-:W2:Y:S04]  /*7f100*/  LDL.LU R18, [R1+0x208] ;  /* 0x0002080001127983 */ /* 0x000ea80000300800 */
[----:B------:R-:W2:Y:S01]  /*7f110*/  LDL.LU R19, [R1+0x20c] ;  /* 0x00020c0001137983 */ /* 0x000ea20000300800 */
[----:B------:R-:W-:-:S02]  /*7f120*/  IMAD.MOV.U32 R5, RZ, RZ, R0 ;  /* 0x000000ffff057224 */ /* 0x000fc400078e0000 */
[----:B----4-:R-:W-:Y:S02]  /*7f130*/  IMAD.MOV.U32 R4, RZ, RZ, R24 ;  /* 0x000000ffff047224 */ /* 0x010fe400078e0018 */
[----:B------:R-:W4:Y:S04]  /*7f140*/  LDL.LU R24, [R1+0x3d8] ;  /* 0x0003d80001187983 */ /* 0x000f280000300800 */
[----:B--2---:R-:W-:Y:S04]  /*7f150*/  STL.64 [R1+0x5078], R18 ;  /* 0x0050781201007387 */ /* 0x004fe80000100a00 */
[----:B-----5:R0:W-:Y:S04]  /*7f160*/  STL.64 [R1+0x5070], R16 ;  /* 0x0050701001007387 */ /* 0x0201e80000100a00 */
[----:B0-----:R-:W2:Y:S04]  /*7f170*/  LDL.LU R16, [R1+0x220] ;  /* 0x0002200001107983 */ /* 0x001ea80000300800 */
[----:B------:R-:W2:Y:S04]  /*7f180*/  LDL.LU R17, [R1+0x224] ;  /* 0x0002240001117983 */ /* 0x000ea80000300800 */
[----:B------:R-:W2:Y:S04]  /*7f190*/  LDL.LU R18, [R1+0x228] ;  /* 0x0002280001127983 */ /* 0x000ea80000300800 */
[----:B------:R-:W2:Y:S04]  /*7f1a0*/  LDL.LU R19, [R1+0x22c] ;  /* 0x00022c0001137983 */ /* 0x000ea80000300800 */
        /* <DEDUP_REMOVED lines=15> */
[----:B------:R-:W-:-:S02]  /*7f2a0*/  F2FP.F16.E4M3.UNPACK_B R22, R22.H1 ;  /* 0x00000016ff16723e */ /* 0x000fc400030006ff */
[----:B------:R-:W-:Y:S01]  /*7f2b0*/  F2FP.F16.E4M3.UNPACK_B R23, R23.H1 ;  /* 0x00000017ff17723e */ /* 0x000fe200030006ff */
        /* <DEDUP_REMOVED lines=17> */
[----:B----4-:R-:W-:-:S02]  /*7f3d0*/  F2FP.F16.E4M3.UNPACK_B R24, R24.H1 ;  /* 0x00000018ff18723e */ /* 0x010fc400030006ff */
[----:B-----5:R-:W-:Y:S01]  /*7f3e0*/  F2FP.F16.E4M3.UNPACK_B R25, R25.H1 ;  /* 0x00000019ff19723e */ /* 0x020fe200030006ff */
[----:B------:R-:W-:Y:S04]  /*7f3f0*/  STL.64 [R1+0x4f78], R22 ;  /* 0x004f781601007387 */ /* 0x000fe80000100a00 */
[----:B------:R0:W-:Y:S01]  /*7f400*/  STL.64 [R1+0x4f70], R20 ;  /* 0x004f701401007387 */ /* 0x0001e20000100a00 */
[----:B------:R-:W-:Y:S02]  /*7f410*/  IMAD R0, R0, 0x100, R3 ;  /* 0x0000010000007824 */ /* 0x000fe400078e0203 */
[----:B------:R-:W-:Y:S02]  /*7f420*/  IMAD R29, R29, 0x100, R26 ;  /* 0x000001001d1d7824 */ /* 0x000fe400078e021a */
[----:B------:R-:W-:-:S02]  /*7f430*/  IMAD R7, R7, 0x100, R27 ;  /* 0x0000010007077824 */ /* 0x000fc400078e021b */
[----:B------:R-:W-:Y:S01]  /*7f440*/  IMAD R6, R6, 0x100, R28 ;  /* 0x0000010006067824 */ /* 0x000fe200078e021c */
[----:B0-----:R-:W4:Y:S04]  /*7f450*/  LDL.LU R20, [R1+0xd0] ;  /* 0x0000d00001147983 */ /* 0x001f280000300800 */
[----:B------:R-:W4:Y:S04]  /*7f460*/  LDL.LU R21, [R1+0xd4] ;  /* 0x0000d40001157983 */ /* 0x000f280000300800 */
[----:B------:R-:W4:Y:S04]  /*7f470*/  LDL.LU R22, [R1+0xd8] ;  /* 0x0000d80001167983 */ /* 0x000f280000300800 */
[----:B------:R-:W4:Y:S04]  /*7f480*/  LDL.LU R23, [R1+0xdc] ;  /* 0x0000dc0001177983 */ /* 0x000f280000300800 */
[----:B------:R-:W5:Y:S04]  /*7f490*/  LDL.LU R3, [R1+0x5068] ;  /* 0x0050680001037983 */ /* 0x000f680000300800 */
[----:B------:R-:W2:Y:S04]  /*7f4a0*/  LDL.LU R26, [R1+0x5064] ;  /* 0x00506400011a7983 */ /* 0x000ea80000300800 */
[----:B------:R-:W2:Y:S04]  /*7f4b0*/  LDL.LU R27, [R1+0x5060] ;  /* 0x00506000011b7983 */ /* 0x000ea80000300800 */
[----:B------:R-:W2:Y:S01]  /*7f4c0*/  LDL.LU R28, [R1+0x505c] ;  /* 0x00505c00011c7983 */ /* 0x000ea20000300800 */
[----:B---3--:R-:W-:Y:S03]  /*7f4d0*/  HMMA.16816.F32 R12, R12, R24, R16 ;  /* 0x000000180c0c723c */ /* 0x008fe60000001810 */
[----:B------:R-:W3:-:S15]  /*7f4e0*/  LDL.LU R16, [R1+0xb0] ;  /* 0x0000b00001107983 */ /* 0x000ede0000300800 */
[----:B------:R-:W-:Y:S01]  /*7f4f0*/  NOP ;  /* 0x0000000000007918 */ /* 0x000fe20000000000 */
[----:B------:R0:W-:Y:S04]  /*7f500*/  STL.64 [R1+0x200], R12 ;  /* 0x0002000c01007387 */ /* 0x0001e80000100a00 */
[----:B------:R1:W-:Y:S04]  /*7f510*/  STL.64 [R1+0x208], R14 ;  /* 0x0002080e01007387 */ /* 0x0003e80000100a00 */
[----:B------:R-:W3:Y:S04]  /*7f520*/  LDL.LU R17, [R1+0xb4] ;  /* 0x0000b40001117983 */ /* 0x000ee80000300800 */
[----:B------:R-:W3:Y:S04]  /*7f530*/  LDL.LU R18, [R1+0xb8] ;  /* 0x0000b80001127983 */ /* 0x000ee80000300800 */
[----:B------:R-:W3:Y:S01]  /*7f540*/  LDL.LU R19, [R1+0xbc] ;  /* 0x0000bc0001137983 */ /* 0x000ee20000300800 */
        /* <DEDUP_REMOVED lines=24> */
[----:B------:R-:W2:Y:S04]  /*7f6d0*/  LDL.LU.64 R10, [R1+0x5008] ;  /* 0x00500800010a7983 */ /* 0x000ea80000300a00 */
[----:B------:R-:W2:-:S13]  /*7f6e0*/  LDL.LU.64 R8, [R1+0x5000] ;  /* 0x0050000001087983 */ /* 0x000e9a0000300a00 */
        /* <DEDUP_REMOVED lines=8> */
[----:B0-----:R-:W3:Y:S04]  /*7f770*/  LDL.LU.64 R6, [R1+0x4fe8] ;  /* 0x004fe80001067983 */ /* 0x001ee80000300a00 */
[----:B------:R-:W3:Y:S04]  /*7f780*/  LDL.LU.64 R4, [R1+0x4fe0] ;  /* 0x004fe00001047983 */ /* 0x000ee80000300a00 */
[----:B------:R-:W2:Y:S01]  /*7f790*/  LDL R28, [R1+0x3e0] ;  /* 0x0003e000011c7983 */ /* 0x000ea20000100800 */
[----:B---3--:R-:W-:-:S15]  /*7f7a0*/  HMMA.16816.F32 R4, R12, R26, R4 ;  /* 0x0000001a0c04723c */ /* 0x008fde0000001804 */
[----:B------:R-:W-:-:S04]  /*7f7b0*/  NOP ;  /* 0x0000000000007918 */ /* 0x000fc80000000000 */
[----:B------:R-:W-:Y:S04]  /*7f7c0*/  STL.64 [R1+0x150], R4 ;  /* 0x0001500401007387 */ /* 0x000fe80000100a00 */
[----:B------:R0:W-:Y:S04]  /*7f7d0*/  STL.64 [R1+0x158], R6 ;  /* 0x0001580601007387 */ /* 0x0001e80000100a00 */
[----:B0-----:R-:W5:Y:S04]  /*7f7e0*/  LDL.LU.64 R6, [R1+0x4fd8] ;  /* 0x004fd80001067983 */ /* 0x001f680000300a00 */
[----:B------:R-:W5:Y:S02]  /*7f7f0*/  LDL.LU.64 R4, [R1+0x4fd0] ;  /* 0x004fd00001047983 */ /* 0x000f640000300a00 */
[----:B-----5:R-:W-:-:S15]  /*7f800*/  HMMA.16816.F32 R4, R12, R2, R4 ;  /* 0x000000020c04723c */ /* 0x020fde0000001804 */
[----:B------:R-:W-:-:S04]  /*7f810*/  NOP ;  /* 0x0000000000007918 */ /* 0x000fc80000000000 */
[----:B------:R-:W-:Y:S04]  /*7f820*/  STL.64 [R1+0x130], R4 ;  /* 0x0001300401007387 */ /* 0x000fe80000100a00 */
[----:B------:R0:W-:Y:S04]  /*7f830*/  STL.64 [R1+0x138], R6 ;  /* 0x0001380601007387 */ /* 0x0001e80000100a00 */
[----:B0-----:R-:W3:Y:S04]  /*7f840*/  LDL.LU.64 R6, [R1+0x4fc8] ;  /* 0x004fc80001067983 */ /* 0x001ee80000300a00 */
[----:B------:R-:W2:Y:S02]  /*7f850*/  LDL.LU.64 R4, [R1+0x4fc0] ;  /* 0x004fc00001047983 */ /* 0x000ea40000300a00 */
[----:B--2---:R-:W-:-:S15]  /*7f860*/  HMMA.16816.F32 R8, R12, R4, R8 ;  /* 0x000000040c08723c */ /* 0x004fde0000001808 */
[----:B------:R-:W-:-:S04]  /*7f870*/  NOP ;  /* 0x0000000000007918 */ /* 0x000fc80000000000 */
[----:B------:R-:W-:Y:S04]  /*7f880*/  STL.64 [R1+0x110], R8 ;  /* 0x0001100801007387 */ /* 0x000fe80000100a00 */
[----:B------:R0:W-:Y:S04]  /*7f890*/  STL.64 [R1+0x118], R10 ;  /* 0x0001180a01007387 */ /* 0x0001e80000100a00 */
[----:B0-----:R-:W3:Y:S04]  /*7f8a0*/  LDL.LU.64 R10, [R1+0x4fb8] ;  /* 0x004fb800010a7983 */ /* 0x001ee80000300a00 */
[----:B------:R-:W3:Y:S02]  /*7f8b0*/  LDL.LU.64 R8, [R1+0x4fb0] ;  /* 0x004fb00001087983 */ /* 0x000ee40000300a00 */
[----:B---3--:R-:W-:Y:S02]  /*7f8c0*/  HMMA.16816.F32 R4, R12, R6, R8 ;  /* 0x000000060c04723c */ /* 0x008fe40000001808 */
[----:B------:R-:W2:Y:S04]  /*7f8d0*/  LDL.LU.64 R10, [R1+0x4fa8] ;  /* 0x004fa800010a7983 */ /* 0x000ea80000300a00 */
[----:B------:R-:W4:-:S13]  /*7f8e0*/  LDL.LU.64 R8, [R1+0x4fa0] ;  /* 0x004fa00001087983 */ /* 0x000f1a0000300a00 */
[----:B------:R-:W-:Y:S04]  /*7f8f0*/  STL.64 [R1+0xf0], R4 ;  /* 0x0000f00401007387 */ /* 0x000fe80000100a00 */
[----:B------:R4:W-:Y:S02]  /*7f900*/  STL.64 [R1+0xf8], R6 ;  /* 0x0000f80601007387 */ /* 0x0009e40000100a00 */
[----:B----4-:R-:W-:Y:S02]  /*7f910*/  HMMA.16816.F32 R4, R12, R8, R20 ;  /* 0x000000080c04723c */ /* 0x010fe40000001814 */
[----:B------:R-:W3:-:S15]  /*7f920*/  LDL.LU R20, [R1+0x60] ;  /* 0x0000600001147983 */ /* 0x000ede0000300800 */
[----:B------:R-:W-:Y:S02]  /*7f930*/  NOP ;  /* 0x0000000000007918 */ /* 0x000fe40000000000 */
[----:B------:R0:W-:Y:S04]  /*7f940*/  STL.64 [R1+0xd0], R4 ;  /* 0x0000d00401007387 */ /* 0x0001e80000100a00 */
[----:B------:R-:W-:Y:S04]  /*7f950*/  STL.64 [R1+0xd8], R6 ;  /* 0x0000d80601007387 */ /* 0x000fe80000100a00 */
[----:B------:R-:W3:Y:S04]  /*7f960*/  LDL.LU R21, [R1+0x64] ;  /* 0x0000640001157983 */ /* 0x000ee80000300800 */
[----:B------:R-:W4:Y:S04]  /*7f970*/  LDL.LU R22, [R1+0x68] ;  /* 0x0000680001167983 */ /* 0x000f280000300800 */
[----:B------:R-:W4:Y:S01]  /*7f980*/  LDL.LU R23, [R1+0x6c] ;  /* 0x00006c0001177983 */ /* 0x000f220000300800 */
[----:B--2---:R-:W-:Y:S01]  /*7f990*/  HMMA.16816.F32 R16, R12, R10, R16 ;  /* 0x0000000a0c10723c */ /* 0x004fe20000001810 */
[----:B0-----:R-:W-:-:S02]  /*7f9a0*/  LOP3.LUT R5, R28, 0x40, RZ, 0x3c, !PT ;  /* 0x000000401c057812 */ /* 0x001fc400078e3cff */
[----:B----4-:R-:W-:Y:S04]  /*7f9b0*/  STL.64 [R1+0x4f88], R22 ;  /* 0x004f881601007387 */ /* 0x010fe80000100a00 */
[----:B---3--:R0:W-:Y:S04]  /*7f9c0*/  STL.64 [R1+0x4f80], R20 ;  /* 0x004f801401007387 */ /* 0x0081e80000100a00 */
[----:B0-----:R-:W2:Y:S04]  /*7f9d0*/  LDL.LU R20, [R1+0x80] ;  /* 0x0000800001147983 */ /* 0x001ea80000300800 */
[----:B------:R-:W2:Y:S04]  /*7f9e0*/  LDL.LU R21, [R1+0x84] ;  /* 0x0000840001157983 */ /* 0x000ea80000300800 */
[----:B------:R-:W2:Y:S04]  /*7f9f0*/  LDL.LU R22, [R1+0x88] ;  /* 0x0000880001167983 */ /* 0x000ea80000300800 */
[----:B------:R-:W2:Y:S04]  /*7fa00*/  LDL.LU R23, [R1+0x8c] ;  /* 0x00008c0001177983 */ /* 0x000ea80000300800 */
[----:B------:R-:W3:Y:S04]  /*7fa10*/  LDL.LU R0, [R1+0xfec] ;  /* 0x000fec0001007983 */ /* 0x000ee80000300800 */
[----:B------:R-:W4:Y:S04]  /*7fa20*/  LDL.LU R2, [R1+0xffc] ;  /* 0x000ffc0001027983 */ /* 0x000f280000300800 */
[----:B------:R-:W5:Y:S04]  /*7fa30*/  LDL.LU R3, [R1+0x1024] ;  /* 0x0010240001037983 */ /* 0x000f680000300800 */
[----:B------:R-:W2:Y:S04]  /*7fa40*/  LDL.LU R4, [R1+0x1038] ;  /* 0x0010380001047983 */ /* 0x000ea80000300800 */
[----:B------:R-:W2:Y:S04]  /*7fa50*/  LDL.LU R29, [R1+0x1030] ;  /* 0x00103000011d7983 */ /* 0x000ea80000300800 */
[----:B------:R-:W4:Y:S04]  /*7fa60*/  LDL.LU R10, [R1+0x1004] ;  /* 0x00100400010a7983 */ /* 0x000f280000300800 */
[----:B------:R-:W-:Y:S04]  /*7fa70*/  STL [R1+0x404], R5 ;  /* 0x0004040501007387 */ /* 0x000fe80000100800 */
[----:B------:R-:W2:Y:S04]  /*7fa80*/  LDL R11, [R1+0x404] ;  /* 0x00040400010b7983 */ /* 0x000ea80000100800 */
[----:B------:R-:W-:Y:S04]  /*7fa90*/  STL.64 [R1+0xa0], R16 ;  /* 0x0000a01001007387 */ /* 0x000fe80000100a00 */
[----:B------:R-:W-:Y:S04]  /*7faa0*/  STL.64 [R1+0xa8], R18 ;  /* 0x0000a81201007387 */ /* 0x000fe80000100a00 */
[----:B--2---:R-:W0:Y:S04]  /*7fab0*/  LDSM.16.M88.4 R16, [R11+UR5] ;  /* 0x000000050b10783b */ /* 0x004e280008000200 */
[----:B0-----:R-:W-:Y:S04]  /*7fac0*/  STL.64 [R1+0x250], R16 ;  /* 0x0002501001007387 */ /* 0x001fe80000100a00 */
[----:B------:R0:W-:Y:S01]  /*7fad0*/  STL.64 [R1+0x258], R18 ;  /* 0x0002581201007387 */ /* 0x0001e20000100a00 */
[----:B------:R-:W-:-:S02]  /*7fae0*/  IMAD.MOV.U32 R28, RZ, RZ, R16 ;  /* 0x000000ffff1c7224 */ /* 0x000fc400078e0010 */
[----:B------:R-:W-:Y:S01]  /*7faf0*/  IMAD.MOV.U32 R27, RZ, RZ, R17 ;  /* 0x000000ffff1b7224 */ /* 0x000fe200078e0011 */
[----:B0-----:R-:W2:Y:S04]  /*7fb00*/  LDL.LU.64 R18, [R1+0x4f98] ;  /* 0x004f980001127983 */ /* 0x001ea80000300a00 */
[----:B------:R-:W2:Y:S02]  /*7fb10*/  LDL.LU.64 R16, [R1+0x4f90] ;  /* 0x004f900001107983 */ /* 0x000ea40000300a00 */
[----:B--2---:R-:W-:-:S15]  /*7fb20*/  HMMA.16816.F32 R20, R12, R16, R20 ;  /* 0x000000100c14723c */ /* 0x004fde0000001814 */
[----:B------:R-:W-:-:S04]  /*7fb30*/  NOP ;  /* 0x0000000000007918 */ /* 0x000fc80000000000 */
[----:B------:R-:W-:Y:S04]  /*7fb40*/  STL.64 [R1+0x80], R20 ;  /* 0x0000801401007387 */ /* 0x000fe80000100a00 */
[----:B------:R-:W-:Y:S04]  /*7fb50*/  STL.64 [R1+0x88], R22 ;  /* 0x0000881601007387 */ /* 0x000fe80000100a00 */
[----:B------:R-:W0:Y:S02]  /*7fb60*/  LDSM.16.M88.4 R20, [R11+UR5+0x2000] ;  /* 0x002000050b14783b */ /* 0x000e240008000200 */
[----:B0-----:R-:W-:-:S02]  /*7fb70*/  IMAD.MOV.U32 R26, RZ, RZ, R20 ;  /* 0x000000ffff1a7224 */ /* 0x001fc400078e0014 */
[----:B------:R-:W-:Y:S04]  /*7fb80*/  STL.64 [R1+0x290], R20 ;  /* 0x0002901401007387 */ /* 0x000fe80000100a00 */
[----:B------:R0:W-:Y:S01]  /*7fb90*/  STL.64 [R1+0x298], R22 ;  /* 0x0002981601007387 */ /* 0x0001e20000100a00 */
[----:B------:R-:W-:-:S03]  /*7fba0*/  IMAD.MOV.U32 R5, RZ, RZ, R21 ;  /* 0x000000ffff057224 */ /* 0x000fc600078e0015 */
[----:B0-----:R-:W2:Y:S04]  /*7fbb0*/  LDL.LU.64 R22, [R1+0x4f88] ;  /* 0x004f880001167983 */ /* 0x001ea80000300a00 */
[----:B------:R-:W2:Y:S04]  /*7fbc0*/  LDL.LU.64 R20, [R1+0x4f80] ;  /* 0x004f800001147983 */ /* 0x000ea80000300a00 */
[----:B------:R0:W-:Y:S04]  /*7fbd0*/  STL.64 [R1+0x4f50], R26 ;  /* 0x004f501a01007387 */ /* 0x0001e80000100a00 */
[----:B0-----:R-:W2:Y:S04]  /*7fbe0*/  LDL.LU R27, [R1+0xff0] ;  /* 0x000ff000011b7983 */ /* 0x001ea80000300800 */
[----:B------:R0:W-:Y:S04]  /*7fbf0*/  STL.64 [R1+0x4f48], R24 ;  /* 0x004f481801007387 */ /* 0x0001e80000100a00 */
[----:B--2---:R1:W-:Y:S04]  /*7fc00*/  STL [R1+0x4f58], R27 ;  /* 0x004f581b01007387 */ /* 0x0043e80000100800 */
[----:B0-----:R-:W2:Y:S04]  /*7fc10*/  LDL.LU R24, [R1+0x30] ;  /* 0x0000300001187983 */ /* 0x001ea80000300800 */
[----:B------:R-:W2:Y:S04]  /*7fc20*/  LDL.LU R25, [R1+0x34] ;  /* 0x0000340001197983 */ /* 0x000ea80000300800 */
[----:B------:R-:W2:Y:S04]  /*7fc30*/  LDL.LU R26, [R1+0x38] ;  /* 0x00003800011a7983 */ /* 0x000ea80000300800 */
[----:B-1----:R-:W2:Y:S01]  /*7fc40*/  LDL.LU R27, [R1+0x3c] ;  /* 0x00003c00011b7983 */ /* 0x002ea20000300800 */
[----:B------:R-:W-:Y:S03]  /*7fc50*/  HMMA.16816.F32 R20, R12, R18, R20 ;  /* 0x000000120c14723c */ /* 0x000fe60000001814 */
[----:B--2---:R-:W-:Y:S04]  /*7fc60*/  STL.64 [R1+0x4f68], R26 ;  /* 0x004f681a01007387 */ /* 0x004fe80000100a00 */
[----:B------:R0:W-:Y:S04]  /*7fc70*/  STL.64 [R1+0x4f60], R24 ;  /* 0x004f601801007387 */ /* 0x0001e80000100a00 */
[----:B0-----:R-:W2:Y:S04]  /*7fc80*/  LDL.LU R24, [R1+0x40] ;  /* 0x0000400001187983 */ /* 0x001ea80000300800 */
[----:B------:R-:W2:Y:S04]  /*7fc90*/  LDL.LU R25, [R1+0x44] ;  /* 0x0000440001197983 */ /* 0x000ea80000300800 */
[----:B------:R-:W2:Y:S04]  /*7fca0*/  LDL.LU R26, [R1+0x48] ;  /* 0x00004800011a7983 */ /* 0x000ea80000300800 */
[----:B------:R-:W2:Y:S04]  /*7fcb0*/  LDL.LU R27, [R1+0x4c] ;  /* 0x00004c00011b7983 */ /* 0x000ea80000300800 */
[----:B------:R-:W2:Y:S04]  /*7fcc0*/  LDL.LU R16, [R1+0x20] ;  /* 0x0000200001107983 */ /* 0x000ea80000300800 */
[----:B------:R-:W-:Y:S04]  /*7fcd0*/  STL.64 [R1+0x60], R20 ;  /* 0x0000601401007387 */ /* 0x000fe80000100a00 */
[----:B------:R-:W-:Y:S04]  /*7fce0*/  STL.64 [R1+0x68], R22 ;  /* 0x0000681601007387 */ /* 0x000fe80000100a00 */
[----:B------:R-:W0:Y:S04]  /*7fcf0*/  LDSM.16.M88.4 R20, [R11+UR5+0x4000] ;  /* 0x004000050b14783b */ /* 0x000e280008000200 */
[----:B------:R-:W2:Y:S04]  /*7fd00*/  LDL.LU R17, [R1+0x24] ;  /* 0x0000240001117983 */ /* 0x000ea80000300800 */
[----:B------:R-:W2:Y:S04]  /*7fd10*/  LDL.LU R18, [R1+0x28] ;  /* 0x0000280001127983 */ /* 0x000ea80000300800 */
[----:B------:R-:W2:Y:S04]  /*7fd20*/  LDL.LU R19, [R1+0x2c] ;  /* 0x00002c0001137983 */ /* 0x000ea80000300800 */
[----:B0-----:R-:W-:Y:S04]  /*7fd30*/  STL.64 [R1+0x280], R20 ;  /* 0x0002801401007387 */ /* 0x001fe80000100a00 */
[----:B------:R0:W-:Y:S01]  /*7fd40*/  STL.64 [R1+0x288], R22 ;  /* 0x0002881601007387 */ /* 0x0001e20000100a00 */
[----:B------:R-:W-:-:S02]  /*7fd50*/  IMAD.MOV.U32 R7, RZ, RZ, R20 ;  /* 0x000000ffff077224 */ /* 0x000fc400078e0014 */
[----:B------:R-:W-:Y:S01]  /*7fd60*/  IMAD.MOV.U32 R6, RZ, RZ, R21 ;  /* 0x000000ffff067224 */ /* 0x000fe200078e0015 */
[----:B0-----:R-:W2:Y:S04]  /*7fd70*/  LDL.LU.64 R22, [R1+0x4f78] ;  /* 0x004f780001167983 */ /* 0x001ea80000300a00 */
[----:B------:R-:W2:Y:S02]  /*7fd80*/  LDL.LU.64 R20, [R1+0x4f70] ;  /* 0x004f700001147983 */ /* 0x000ea40000300a00 */
[----:B--2---:R-:W-:Y:S02]  /*7fd90*/  HMMA.16816.F32 R24, R12, R20, R24 ;  /* 0x000000140c18723c */ /* 0x004fe40000001818 */
[----:B------:R-:W5:-:S15]  /*7fda0*/  LDL.LU R21, [R1+0x1028] ;  /* 0x0010280001157983 */ /* 0x000f5e0000300800 */
[----:B------:R-:W-:Y:S02]  /*7fdb0*/  NOP ;  /* 0x0000000000007918 */ /* 0x000fe40000000000 */
[----:B------:R-:W-:Y:S04]  /*7fdc0*/  STL.64 [R1+0x40], R24 ;  /* 0x0000401801007387 */ /* 0x000fe80000100a00 */
[----:B------:R-:W-:Y:S04]  /*7fdd0*/  STL.64 [R1+0x48], R26 ;  /* 0x0000481a01007387 */ /* 0x000fe80000100a00 */
[----:B------:R-:W0:Y:S04]  /*7fde0*/  LDSM.16.M88.4 R24, [R11+UR5+0x6000] ;  /* 0x006000050b18783b */ /* 0x000e280008000200 */
        /* <DEDUP_REMOVED lines=9> */
[----:B------:R0:W-:Y:S04]  /*7fe80*/  STL.64 [R1+0x38], R26 ;  /* 0x0000381a01007387 */ /* 0x0001e80000100a00 */
[----:B0-----:R-:W3:Y:S01]  /*7fe90*/  LDL.LU R27, [R1+0x4f58] ;  /* 0x004f5800011b7983 */ /* 0x001ee20000300800 */
[----:B----4-:R-:W-:Y:S02]  /*7fea0*/  IMAD R2, R2, 0x100, R10 ;  /* 0x0000010002027824 */ /* 0x010fe400078e020a */
[----:B---3--:R-:W-:-:S02]  /*7feb0*/  IMAD R0, R0, 0x100, R27 ;  /* 0x0000010000007824 */ /* 0x008fc400078e021b */
[----:B------:R-:W0:Y:S04]  /*7fec0*/  LDSM.16.M88.4 R24, [R11+UR5+0x8000] ;  /* 0x008000050b18783b */ /* 0x000e280008000200 */
[----:B0-----:R-:W-:Y:S04]  /*7fed0*/  STL.64 [R1+0x260], R24 ;  /* 0x0002601801007387 */ /* 0x001fe80000100a00 */
[----:B------:R0:W-:Y:S01]  /*7fee0*/  STL.64 [R1+0x268], R26 ;  /* 0x0002681a01007387 */ /* 0x0001e20000100a00 */
[----:B------:R-:W-:Y:S02]  /*7fef0*/  IMAD.MOV.U32 R11, RZ, RZ, R24 ;  /* 0x000000ffff0b7224 */ /* 0x000fe400078e0018 */
[----:B------:R-:W-:Y:S01]  /*7ff00*/  IMAD.MOV.U32 R10, RZ, RZ, R25 ;  /* 0x000000ffff0a7224 */ /* 0x000fe200078e0019 */
[----:B0-----:R-:W2:Y:S04]  /*7ff10*/  LDL.LU.64 R26, [R1+0x4f50] ;  /* 0x004f5000011a7983 */ /* 0x001ea80000300a00 */
[----:B------:R-:W3:Y:S04]  /*7ff20*/  LDL.LU.64 R24, [R1+0x4f48] ;  /* 0x004f480001187983 */ /* 0x000ee80000300a00 */
[----:B------:R-:W-:Y:S04]  /*7ff30*/  STL.64 [R1+0x4f30], R10 ;  /* 0x004f300a01007387 */ /* 0x000fe80000100a00 */
[----:B------:R3:W-:Y:S02]  /*7ff40*/  STL.64 [R1+0x4f28], R8 ;  /* 0x004f280801007387 */ /* 0x0007e40000100a00 */
[----:B---3--:R-:W-:Y:S02]  /*7ff50*/  HMMA.16816.F32 R8, R12, R24, R16 ;  /* 0x000000180c08723c */ /* 0x008fe40000001810 */
[----:B------:R-:W3:Y:S01]  /*7ff60*/  LDL R25, [R1+0x404] ;  /* 0x0004040001197983 */ /* 0x000ee20000100800 */
[----:B-----5:R-:W-:-:S15]  /*7ff70*/  IMAD R3, R3, 0x100, R21 ;  /* 0x0000010003037824 */ /* 0x020fde00078e0215 */
[----:B------:R-:W-:Y:S01]  /*7ff80*/  NOP ;  /* 0x0000000000007918 */ /* 0x000fe20000000000 */
[----:B------:R-:W-:Y:S04]  /*7ff90*/  STL.64 [R1+0x20], R8 ;  /* 0x0000200801007387 */ /* 0x000fe80000100a00 */
[----:B------:R-:W-:Y:S01]  /*7ffa0*/  STL.64 [R1+0x28], R10 ;  /* 0x0000280a01007387 */ /* 0x000fe20000100a00 */
[----:B------:R-:W-:Y:S02]  /*7ffb0*/  F2FP.F16.E4M3.UNPACK_B R14, R2 ;  /* 0x00000002ff0e723e */ /* 0x000fe400020006ff */
[----:B------:R-:W-:Y:S01]  /*7ffc0*/  F2FP.F16.E4M3.UNPACK_B R13, R3 ;  /* 0x00000003ff0d723e */ /* 0x000fe200020006ff */
[----:B---3--:R-:W0:Y:S04]  /*7ffd0*/  LDSM.16.M88.4 R8, [R25+UR5+0xa000] ;  /* 0x00a000051908783b */ /* 0x008e280008000200 */
[----:B------:R-:W1:Y:S01]  /*7ffe0*/  LDSM.16.M88.4 R20, [R25+UR5+0xc000] ;  /* 0x00c000051914783b */ /* 0x000e620008000200 */
[----:B0-----:R-:W-:-:S02]  /*7fff0*/  IMAD.MOV.U32 R17, RZ, RZ, R8 ;  /* 0x000000ffff117224 */ /* 0x001fc400078e0008 */
[----:B------:R-:W-:Y:S01]  /*80000*/  IMAD.MOV.U32 R16, RZ, RZ, R9 ;  /* 0x000000ffff107224 */ /* 0x000fe200078e0009 */
[----:B------:R-:W-:Y:S04]  /*80010*/  STL.64 [R1+0x240], R8 ;  /* 0x0002400801007387 */ /* 0x000fe80000100a00 */
[----:B------:R0:W-:Y:S04]  /*80020*/  STL.64 [R1+0x248], R10 ;  /* 0x0002480a01007387 */ /* 0x0001e80000100a00 */
[----:B------:R3:W-:Y:S01]  /*80030*/  STL.64 [R1+0x4f10], R16 ;  /* 0x004f101001007387 */ /* 0x0007e20000100a00 */
[----:B-1----:R-:W-:-:S02]  /*80040*/  IMAD.MOV.U32 R2, RZ, RZ, R20 ;  /* 0x000000ffff027224 */ /* 0x002fc400078e0014 */
[----:B------:R-:W-:Y:S01]  /*80050*/  IMAD.MOV.U32 R3, RZ, RZ, R21 ;  /* 0x000000ffff037224 */ /* 0x000fe200078e0015 */
[----:B0-----:R-:W-:Y:S01]  /*80060*/  F2FP.F16.E4M3.UNPACK_B R10, R28 ;  /* 0x0000001cff0a723e */ /* 0x001fe200020006ff */
[----:B---3--:R-:W3:Y:S04]  /*80070*/  LDL.LU R16, [R1+0x50] ;  /* 0x0000500001107983 */ /* 0x008ee80000300800 */
[----:B------:R-:W3:Y:S04]  /*80080*/  LDL.LU R17, [R1+0x54] ;  /* 0x0000540001117983 */ /* 0x000ee80000300800 */
[----:B------:R-:W3:Y:S04]  /*80090*/  LDL.LU R18, [R1+0x58] ;  /* 0x0000580001127983 */ /* 0x000ee80000300800 */
[----:B------:R-:W3:Y:S04]  /*800a0*/  LDL.LU R19, [R1+0x5c] ;  /* 0x00005c0001137983 */ /* 0x000ee80000300800 */
[----:B------:R0:W-:Y:S04]  /*800b0*/  STL.64 [R1+0x2a0], R20 ;  /* 0x0002a01401007387 */ /* 0x0001e80000100a00 */
[----:B------:R1:W-:Y:S04]  /*800c0*/  STL.64 [R1+0x2a8], R22 ;  /* 0x0002a81601007387 */ /* 0x0003e80000100a00 */
[----:B------:R-:W-:Y:S04]  /*800d0*/  STL [R1+0x18], R10 ;  /* 0x0000180a01007387 */ /* 0x000fe80000100800 */
[----:B0-----:R-:W4:Y:S04]  /*800e0*/  LDL.LU R20, [R1+0x90] ;  /* 0x0000900001147983 */ /* 0x001f280000300800 */
[----:B------:R-:W4:Y:S04]  /*800f0*/  LDL.LU R21, [R1+0x94] ;  /* 0x0000940001157983 */ /* 0x000f280000300800 */
[----:B-1----:R-:W5:Y:S04]  /*80100*/  LDL.LU R22, [R1+0x98] ;  /* 0x0000980001167983 */ /* 0x002f680000300800 */
[----:B------:R-:W5:Y:S01]  /*80110*/  LDL.LU R23, [R1+0x9c] ;  /* 0x00009c0001177983 */ /* 0x000f620000300800 */
[----:B------:R-:W-:Y:S01]  /*80120*/  IMAD R4, R29, 0x100, R4 ;  /* 0x000001001d047824 */ /* 0x000fe200078e0204 */
[----:B------:R-:W-:-:S02]  /*80130*/  F2FP.F16.E4M3.UNPACK_B R12, R0 ;  /* 0x00000000ff0c723e */ /* 0x000fc400020006ff */
[----:B--2---:R-:W-:Y:S02]  /*80140*/  F2FP.F16.E4M3.UNPACK_B R11, R27 ;  /* 0x0000001bff0b723e */ /* 0x004fe400020006ff */
[----:B------:R-:W-:-:S03]  /*80150*/  F2FP.F16.E4M3.UNPACK_B R15, R4 ;  /* 0x00000004ff0f723e */ /* 0x000fc600020006ff */
[----:B------:R-:W-:Y:S01]  /*80160*/  IMAD.MOV.U32 R0, RZ, RZ, R11 ;  /* 0x000000ffff007224 */ /* 0x000fe200078e000b */
[----:B-----5:R-:W-:Y:S04]  /*80170*/  STL.64 [R1+0x4f40], R22 ;  /* 0x004f401601007387 */ /* 0x020fe80000100a00 */
[----:B----4-:R0:W-:Y:S04]  /*80180*/  STL.64 [R1+0x4f38], R20 ;  /* 0x004f381401007387 */ /* 0x0101e80000100a00 */
[----:B0-----:R-:W2:Y:S04]  /*80190*/  LDL.LU R20, [R1+0x70] ;  /* 0x0000700001147983 */ /* 0x001ea80000300800 */
[----:B------:R-:W2:Y:S04]  /*801a0*/  LDL.LU R21, [R1+0x74] ;  /* 0x0000740001157983 */ /* 0x000ea80000300800 */
[----:B------:R-:W2:Y:S04]  /*801b0*/  LDL.LU R22, [R1+0x78] ;  /* 0x0000780001167983 */ /* 0x000ea80000300800 */
[----:B------:R-:W2:Y:S01]  /*801c0*/  LDL.LU R23, [R1+0x7c] ;  /* 0x00007c0001177983 */ /* 0x000ea20000300800 */
[----:B---3--:R-:W-:Y:S03]  /*801d0*/  HMMA.16816.F32 R16, R12, R10, R16 ;  /* 0x0000000a0c10723c */ /* 0x008fe60000001810 */
[----:B------:R0:W-:Y:S01]  /*801e0*/  STL [R1+0x4ea0], R0 ;  /* 0x004ea00001007387 */ /* 0x0001e20000100800 */
[----:B------:R-:W-:-:S02]  /*801f0*/  F2FP.F16.E4M3.UNPACK_B R8, R26 ;  /* 0x0000001aff08723e */ /* 0x000fc400020006ff */
[----:B------:R-:W-:-:S13]  /*80200*/  F2FP.F16.E4M3.UNPACK_B R9, R5 ;  /* 0x00000005ff09723e */ /* 0x000fda00020006ff */
[----:B------:R-:W-:Y:S04]  /*80210*/  STL.64 [R1+0x50], R16 ;  /* 0x0000501001007387 */ /* 0x000fe80000100a00 */
[----:B------:R-:W-:Y:S04]  /*80220*/  STL.64 [R1+0x58], R18 ;  /* 0x0000581201007387 */ /* 0x000fe80000100a00 */
[----:B------:R-:W1:Y:S04]  /*80230*/  LDSM.16.M88.4 R16, [R25+UR5+0xe000] ;  /* 0x00e000051910783b */ /* 0x000e680008000200 */
[----:B------:R-:W-:Y:S01]  /*80240*/  STL [R1+0x10], R8 ;  /* 0x0000100801007387 */ /* 0x000fe20000100800 */
[----:B0-----:R-:W-:-:S03]  /*80250*/  IMAD.MOV.U32 R0, RZ, RZ, R9 ;  /* 0x000000ffff007224 */ /* 0x001fc600078e0009 */
[----:B-1----:R-:W-:Y:S04]  /*80260*/  STL.64 [R1+0x2b0], R16 ;  /* 0x0002b01001007387 */ /* 0x002fe80000100a00 */
[----:B------:R0:W-:Y:S01]  /*80270*/  STL.64 [R1+0x2b8], R18 ;  /* 0x0002b81201007387 */ /* 0x0001e20000100a00 */
[----:B------:R-:W-:Y:S02]  /*80280*/  IMAD.MOV.U32 R4, RZ, RZ, R16 ;  /* 0x000000ffff047224 */ /* 0x000fe400078e0010 */
[----:B------:R-:W-:Y:S01]  /*80290*/  IMAD.MOV.U32 R5, RZ, RZ, R17 ;  /* 0x000000ffff057224 */ /* 0x000fe200078e0011 */
[----:B0-----:R-:W-:Y:S02]  /*802a0*/  F2FP.F16.E4M3.UNPACK_B R18, R7 ;  /* 0x00000007ff12723e */ /* 0x001fe400020006ff */
[----:B------:R-:W-:Y:S01]  /*802b0*/  F2FP.F16.E4M3.UNPACK_B R19, R6 ;  /* 0x00000006ff13723e */ /* 0x000fe200020006ff */
[----:B--2---:R-:W-:Y:S01]  /*802c0*/  HMMA.16816.F32 R20, R12, R8, R20 ;  /* 0x000000080c14723c */ /* 0x004fe20000001814 */
[----:B------:R-:W0:-:S15]  /*802d0*/  LDSM.16.M88.4 R8, [R25+UR5+0x10000] ;  /* 0x010000051908783b */ /* 0x000e1e0008000200 */
[----:B------:R-:W-:-:S03]  /*802e0*/  NOP ;  /* 0x0000000000007918 */ /* 0x000fc60000000000 */
[----:B------:R-:W-:Y:S04]  /*802f0*/  STL.64 [R1+0x70], R20 ;  /* 0x0000701401007387 */ /* 0x000fe80000100a00 */
[----:B------:R1:W-:Y:S04]  /*80300*/  STL.64 [R1+0x78], R22 ;  /* 0x0000781601007387 */ /* 0x0003e80000100a00 */
[----:B-1----:R-:W2:Y:S04]  /*80310*/  LDL.LU.64 R22, [R1+0x4f40] ;  /* 0x004f400001167983 */ /* 0x002ea80000300a00 */
[----:B------:R-:W2:Y:S04]  /*80320*/  LDL.LU.64 R20, [R1+0x4f38] ;  /* 0x004f380001147983 */ /* 0x000ea80000300a00 */
[----:B------:R-:W-:Y:S04]  /*80330*/  STL [R1+0x4ea4], R0 ;  /* 0x004ea40001007387 */ /* 0x000fe80000100800 */
[----:B------:R-:W-:Y:S01]  /*80340*/  STL [R1+0x8], R18 ;  /* 0x0000081201007387 */ /* 0x000fe20000100800 */
[----:B0-----:R-:W-:-:S03]  /*80350*/  IMAD.MOV.U32 R6, RZ, RZ, R8 ;  /* 0x000000ffff067224 */ /* 0x001fc600078e0008 */
[----:B------:R-:W-:Y:S01]  /*80360*/  STL.64 [R1+0x2c0], R8 ;  /* 0x0002c00801007387 */ /* 0x000fe20000100a00 */
[----:B------:R-:W-:-:S03]  /*80370*/  IMAD.MOV.U32 R7, RZ, RZ, R9 ;  /* 0x000000ffff077224 */ /* 0x000fc600078e0009 */
[----:B------:R0:W-:Y:S04]  /*80380*/  STL.64 [R1+0x2c8], R10 ;  /* 0x0002c80a01007387 */ /* 0x0001e80000100a00 */
[----:B0-----:R-:W3:Y:S04]  /*80390*/  LDL.LU.64 R10, [R1+0x4f30] ;  /* 0x004f3000010a7983 */ /* 0x001ee80000300a00 */
[----:B------:R-:W4:Y:S04]  /*803a0*/  LDL.LU.64 R8, [R1+0x4f28] ;  /* 0x004f280001087983 */ /* 0x000f280000300a00 */
[----:B------:R-:W-:Y:S04]  /*803b0*/  STL [R1+0xc], R19 ;  /* 0x00000c1301007387 */ /* 0x000fe80000100800 */
[----:B------:R-:W-:Y:S04]  /*803c0*/  STL.64 [R1+0x4f08], R6 ;  /* 0x004f080601007387 */ /* 0x000fe80000100a00 */
[----:B------:R0:W-:Y:S04]  /*803d0*/  STL.64 [R1+0x4f00], R4 ;  /* 0x004f000401007387 */ /* 0x0001e80000100a00 */
[----:B0-----:R-:W5:Y:S04]  /*803e0*/  LDL.LU R4, [R1+0xe0] ;  /* 0x0000e00001047983 */ /* 0x001f680000300800 */
[----:B------:R-:W5:Y:S04]  /*803f0*/  LDL.LU R5, [R1+0xe4] ;  /* 0x0000e40001057983 */ /* 0x000f680000300800 */
[----:B------:R-:W2:Y:S04]  /*80400*/  LDL.LU R6, [R1+0xe8] ;  /* 0x0000e80001067983 */ /* 0x000ea80000300800 */
[----:B------:R-:W2:Y:S04]  /*80410*/  LDL.LU R7, [R1+0xec] ;  /* 0x0000ec0001077983 */ /* 0x000ea80000300800 */
[----:B--2---:R-:W-:Y:S04]  /*80420*/  STL.64 [R1+0x4f20], R6 ;  /* 0x004f200601007387 */ /* 0x004fe80000100a00 */
[----:B-----5:R0:W-:Y:S04]  /*80430*/  STL.64 [R1+0x4f18], R4 ;  /* 0x004f180401007387 */ /* 0x0201e80000100a00 */
[----:B0-----:R-:W2:Y:S04]  /*80440*/  LDL.LU R4, [R1+0xc0] ;  /* 0x0000c00001047983 */ /* 0x001ea80000300800 */
[----:B------:R-:W2:Y:S04]  /*80450*/  LDL.LU R5, [R1+0xc4] ;  /* 0x0000c40001057983 */ /* 0x000ea80000300800 */
[----:B------:R-:W2:Y:S04]  /*80460*/  LDL.LU R6, [R1+0xc8] ;  /* 0x0000c80001067983 */ /* 0x000ea80000300800 */
[----:B------:R-:W2:Y:S01]  /*80470*/  LDL.LU R7, [R1+0xcc] ;  /* 0x0000cc0001077983 */ /* 0x000ea20000300800 */
[----:B------:R-:W-:-:S15]  /*80480*/  HMMA.16816.F32 R20, R12, R18, R20 ;  /* 0x000000120c14723c */ /* 0x000fde0000001814 */
[----:B------:R-:W-:-:S04]  /*80490*/  NOP ;  /* 0x0000000000007918 */ /* 0x000fc80000000000 */
[----:B------:R-:W-:Y:S04]  /*804a0*/  STL.64 [R1+0x90], R20 ;  /* 0x0000901401007387 */ /* 0x000fe80000100a00 */
[----:B------:R-:W-:Y:S04]  /*804b0*/  STL.64 [R1+0x98], R22 ;  /* 0x0000981601007387 */ /* 0x000fe80000100a00 */
[----:B------:R-:W0:Y:S01]  /*804c0*/  LDSM.16.M88.4 R20, [R25+UR5+0x12000] ;  /* 0x012000051914783b */ /* 0x000e220008000200 */
[----:B----4-:R-:W-:Y:S02]  /*804d0*/  F2FP.F16.E4M3.UNPACK_B R16, R9 ;  /* 0x00000009ff10723e */ /* 0x010fe400020006ff */
[----:B------:R-:W-:-:S05]  /*804e0*/  F2FP.F16.E4M3.UNPACK_B R17, R8 ;  /* 0x00000008ff11723e */ /* 0x000fca00020006ff */
[----:B------:R-:W-:Y:S01]  /*804f0*/  IMAD.MOV.U32 R0, RZ, RZ, R17 ;  /* 0x000000ffff007224 */ /* 0x000fe200078e0011 */
[----:B0-----:R0:W-:Y:S04]  /*80500*/  STL.64 [R1+0x2d0], R20 ;  /* 0x0002d01401007387 */ /* 0x0011e80000100a00 */
[----:B------:R1:W-:Y:S01]  /*80510*/  STL.64 [R1+0x2d8], R22 ;  /* 0x0002d81601007387 */ /* 0x0003e20000100a00 */
[----:B------:R-:W-:-:S03]  /*80520*/  IMAD.MOV.U32 R8, RZ, RZ, R20 ;  /* 0x000000ffff087224 */ /* 0x000fc600078e0014 */
[----:B------:R-:W-:Y:S01]  /*80530*/  STL [R1], R16 ;  /* 0x0000001001007387 */ /* 0x000fe20000100800 */
[----:B------:R-:W-:-:S03]  /*80540*/  IMAD.MOV.U32 R9, RZ, RZ, R21 ;  /* 0x000000ffff097224 */ /* 0x000fc600078e0015 */
[----:B0-----:R-:W4:Y:S04]  /*80550*/  LDL.LU R20, [R1+0x120] ;  /* 0x0001200001147983 */ /* 0x001f280000300800 */
[----:B------:R-:W4:Y:S04]  /*80560*/  LDL.LU R21, [R1+0x124] ;  /* 0x0001240001157983 */ /* 0x000f280000300800 */
[----:B-1----:R-:W4:Y:S04]  /*80570*/  LDL.LU R22, [R1+0x128] ;  /* 0x0001280001167983 */ /* 0x002f280000300800 */
[----:B------:R-:W4:Y:S01]  /*80580*/  LDL.LU R23, [R1+0x12c] ;  /* 0x00012c0001177983 */ /* 0x000f220000300800 */
[----:B---3--:R-:W-:-:S02]  /*80590*/  F2FP.F16.E4M3.UNPACK_B R28, R11 ;  /* 0x0000000bff1c723e */ /* 0x008fc400020006ff */
[----:B------:R-:W-:Y:S01]  /*805a0*/  F2FP.F16.E4M3.UNPACK_B R29, R10 ;  /* 0x0000000aff1d723e */ /* 0x000fe200020006ff */
[----:B--2---:R-:W-:Y:S01]  /*805b0*/  HMMA.16816.F32 R4, R12, R16, R4 ;  /* 0x000000100c04723c */ /* 0x004fe20000001804 */
[----:B------:R-:W0:-:S15]  /*805c0*/  LDSM.16.M88.4 R16, [R25+UR5+0x14000] ;  /* 0x014000051910783b */ /* 0x000e1e0008000200 */
[----:B------:R-:W-:-:S03]  /*805d0*/  NOP ;  /* 0x0000000000007918 */ /* 0x000fc60000000000 */
[----:B------:R-:W-:Y:S04]  /*805e0*/  STL.64 [R1+0xb0], R4 ;  /* 0x0000b00401007387 */ /* 0x000fe80000100a00 */
[----:B------:R1:W-:Y:S04]  /*805f0*/  STL.64 [R1+0xb8], R6 ;  /* 0x0000b80601007387 */ /* 0x0003e80000100a00 */
[----:B-1----:R-:W2:Y:S04]  /*80600*/  LDL.LU.64 R6, [R1+0x4f20] ;  /* 0x004f200001067983 */ /* 0x002ea80000300a00 */
[----:B------:R-:W2:Y:S01]  /*80610*/  LDL.LU.64 R4, [R1+0x4f18] ;  /* 0x004f180001047983 */ /* 0x000ea20000300a00 */
[----:B0-----:R-:W-:-:S02]  /*80620*/  IMAD.MOV.U32 R10, RZ, RZ, R16 ;  /* 0x000000ffff0a7224 */ /* 0x001fc400078e0010 */
[----:B------:R-:W-:Y:S01]  /*80630*/  IMAD.MOV.U32 R11, RZ, RZ, R17 ;  /* 0x000000ffff0b7224 */ /* 0x000fe200078e0011 */
[----:B------:R0:W-:Y:S04]  /*80640*/  STL.64 [R1+0x2e0], R16 ;  /* 0x0002e01001007387 */ /* 0x0001e80000100a00 */
[----:B------:R-:W-:Y:S04]  /*80650*/  STL.64 [R1+0x2e8], R18 ;  /* 0x0002e81201007387 */ /* 0x000fe80000100a00 */
[----:B0-----:R-:W3:Y:S04]  /*80660*/  LDL.LU.64 R16, [R1+0x4f10] ;  /* 0x004f100001107983 */ /* 0x001ee80000300a00 */
[----:B------:R-:W-:Y:S04]  /*80670*/  STL.64 [R1+0x4ef8], R10 ;  /* 0x004ef80a01007387 */ /* 0x000fe80000100a00 */
[----:B------:R0:W-:Y:S04]  /*80680*/  STL.64 [R1+0x4ef0], R8 ;  /* 0x004ef00801007387 */ /* 0x0001e80000100a00 */
[----:B0-----:R-:W5:Y:S04]  /*80690*/  LDL.LU R8, [R1+0x100] ;  /* 0x0001000001087983 */ /* 0x001f680000300800 */
[----:B------:R-:W5:Y:S04]  /*806a0*/  LDL.LU R9, [R1+0x104] ;  /* 0x0001040001097983 */ /* 0x000f680000300800 */
[----:B------:R-:W5:Y:S04]  /*806b0*/  LDL.LU R10, [R1+0x108] ;  /* 0x00010800010a7983 */ /* 0x000f680000300800 */
[----:B------:R-:W5:Y:S04]  /*806c0*/  LDL.LU R11, [R1+0x10c] ;  /* 0x00010c00010b7983 */ /* 0x000f680000300800 */
[----:B------:R-:W-:Y:S04]  /*806d0*/  STL [R1+0x4e90], R28 ;  /* 0x004e901c01007387 */ /* 0x000fe80000100800 */
[----:B------:R-:W-:Y:S01]  /*806e0*/  STL [R1+0x4e78], R29 ;  /* 0x004e781d01007387 */ /* 0x000fe20000100800 */
[----:B--2---:R-:W-:-:S15]  /*806f0*/  HMMA.16816.F32 R4, R12, R28, R4 ;  /* 0x0000001c0c04723c */ /* 0x004fde0000001804 */
[----:B------:R-:W-:-:S04]  /*80700*/  NOP ;  /* 0x0000000000007918 */ /* 0x000fc80000000000 */
[----:B------:R-:W-:Y:S04]  /*80710*/  STL.64 [R1+0xe0], R4 ;  /* 0x0000e00401007387 */ /* 0x000fe80000100a00 */
[----:B------:R-:W-:Y:S04]  /*80720*/  STL.64 [R1+0xe8], R6 ;  /* 0x0000e80601007387 */ /* 0x000fe80000100a00 */
[----:B------:R-:W0:Y:S01]  /*80730*/  LDSM.16.M88.4 R4, [R25+UR5+0x16000] ;  /* 0x016000051904783b */ /* 0x000e220008000200 */
[----:B---3--:R-:W-:Y:S02]  /*80740*/  F2FP.F16.E4M3.UNPACK_B R26, R17 ;  /* 0x00000011ff1a723e */ /* 0x008fe400020006ff */
[----:B------:R-:W-:-:S07]  /*80750*/  F2FP.F16.E4M3.UNPACK_B R27, R16 ;  /* 0x00000010ff1b723e */ /* 0x000fce00020006ff */
[----:B-----5:R-:W-:Y:S01]  /*80760*/  HMMA.16816.F32 R8, R12, R26, R8 ;  /* 0x0000001a0c08723c */ /* 0x020fe20000001808 */
[----:B0-----:R-:W-:Y:S04]  /*80770*/  STL.64 [R1+0x2f0], R4 ;  /* 0x0002f00401007387 */ /* 0x001fe80000100a00 */
[----:B------:R0:W-:Y:S01]  /*80780*/  STL.64 [R1+0x2f8], R6 ;  /* 0x0002f80601007387 */ /* 0x0001e20000100a00 */
[----:B------:R-:W-:Y:S02]  /*80790*/  IMAD.MOV.U32 R16, RZ, RZ, R4 ;  /* 0x000000ffff107224 */ /* 0x000fe400078e0004 */
[----:B------:R-:W-:Y:S01]  /*807a0*/  IMAD.MOV.U32 R17, RZ, RZ, R5 ;  /* 0x000000ffff117224 */ /* 0x000fe200078e0005 */
[----:B0-----:R-:W2:Y:S04]  /*807b0*/  LDL.LU.64 R6, [R1+0x4f08] ;  /* 0x004f080001067983 */ /* 0x001ea80000300a00 */
[----:B------:R-:W3:Y:S04]  /*807c0*/  LDL.LU.64 R4, [R1+0x4f00] ;  /* 0x004f000001047983 */ /* 0x000ee80000300a00 */
[----:B------:R-:W-:Y:S04]  /*807d0*/  STL [R1+0x4e98], R26 ;  /* 0x004e981a01007387 */ /* 0x000fe80000100800 */
[----:B------:R-:W-:Y:S04]  /*807e0*/  STL [R1+0x4e94], R27 ;  /* 0x004e941b01007387 */ /* 0x000fe80000100800 */
[----:B------:R-:W-:Y:S04]  /*807f0*/  STL.64 [R1+0x100], R8 ;  /* 0x0001000801007387 */ /* 0x000fe80000100a00 */
[----:B------:R-:W-:Y:S04]  /*80800*/  STL.64 [R1+0x108], R10 ;  /* 0x0001080a01007387 */ /* 0x000fe80000100a00 */
[----:B------:R-:W0:Y:S02]  /*80810*/  LDSM.16.M88.4 R8, [R25+UR5+0x18000] ;  /* 0x018000051908783b */ /* 0x000e240008000200 */
[----:B0-----:R-:W-:-:S02]  /*80820*/  IMAD.MOV.U32 R18, RZ, RZ, R8 ;  /* 0x000000ffff127224 */ /* 0x001fc400078e0008 */
[----:B------:R-:W-:Y:S01]  /*80830*/  IMAD.MOV.U32 R19, RZ, RZ, R9 ;  /* 0x000000ffff137224 */ /* 0x000fe200078e0009 */
[----:B------:R-:W-:Y:S04]  /*80840*/  STL.64 [R1+0x300], R8 ;  /* 0x0003000801007387 */ /* 0x000fe80000100a00 */
[----:B------:R-:W-:Y:S04]  /*80850*/  STL.64 [R1+0x308], R10 ;  /* 0x0003080a01007387 */ /* 0x000fe80000100a00 */
[----:B------:R-:W-:Y:S04]  /*80860*/  STL.64 [R1+0x4ee0], R18 ;  /* 0x004ee01201007387 */ /* 0x000fe80000100a00 */
[----:B------:R0:W-:Y:S04]  /*80870*/  STL.64 [R1+0x4ed8], R16 ;  /* 0x004ed81001007387 */ /* 0x0001e80000100a00 */
[----:B0-----:R-:W5:Y:S04]  /*80880*/  LDL.LU R16, [R1+0x140] ;  /* 0x0001400001107983 */ /* 0x001f680000300800 */
[----:B------:R-:W5:Y:S04]  /*80890*/  LDL.LU R17, [R1+0x144] ;  /* 0x0001440001117983 */ /* 0x000f680000300800 */
[----:B------:R-:W5:Y:S04]  /*808a0*/  LDL.LU R18, [R1+0x148] ;  /* 0x0001480001127983 */ /* 0x000f680000300800 */
[----:B------:R-:W5:Y:S01]  /*808b0*/  LDL.LU R19, [R1+0x14c] ;  /* 0x00014c0001137983 */ /* 0x000f620000300800 */
[----:B------:R-:W-:-:S02]  /*808c0*/  F2FP.F16.E4M3.UNPACK_B R2, R2 ;  /* 0x00000002ff02723e */ /* 0x000fc400020006ff */
[----:B------:R-:W-:-:S07]  /*808d0*/  F2FP.F16.E4M3.UNPACK_B R3, R3 ;  /* 0x00000003ff03723e */ /* 0x000fce00020006ff */
[----:B----4-:R-:W-:Y:S01]  /*808e0*/  HMMA.16816.F32 R8, R12, R2, R20 ;  /* 0x000000020c08723c */ /* 0x010fe20000001814 */
[----:B------:R-:W-:-:S15]  /*808f0*/  STL [R1+0x4e9c], R3 ;  /* 0x004e9c0301007387 */ /* 0x000fde0000100800 */
[----:B------:R-:W-:-:S03]  /*80900*/  NOP ;  /* 0x0000000000007918 */ /* 0x000fc60000000000 */
[----:B------:R-:W-:Y:S04]  /*80910*/  STL.64 [R1+0x120], R8 ;  /* 0x0001200801007387 */ /* 0x000fe80000100a00 */
[----:B------:R-:W-:Y:S04]  /*80920*/  STL.64 [R1+0x128], R10 ;  /* 0x0001280a01007387 */ /* 0x000fe80000100a00 */
[----:B------:R-:W0:Y:S04]  /*80930*/  LDSM.16.M88.4 R8, [R25+UR5+0x1a000] ;  /* 0x01a000051908783b */ /* 0x000e280008000200 */
[----:B0-----:R-:W-:Y:S04]  /*80940*/  STL.64 [R1+0x310], R8 ;  /* 0x0003100801007387 */ /* 0x001fe80000100a00 */
[----:B------:R0:W-:Y:S01]  /*80950*/  STL.64 [R1+0x318], R10 ;  /* 0x0003180a01007387 */ /* 0x0001e20000100a00 */
[----:B------:R-:W-:-:S02]  /*80960*/  IMAD.MOV.U32 R20, RZ, RZ, R8 ;  /* 0x000000ffff147224 */ /* 0x000fc400078e0008 */
[----:B------:R-:W-:Y:S01]  /*80970*/  IMAD.MOV.U32 R21, RZ, RZ, R9 ;  /* 0x000000ffff157224 */ /* 0x000fe200078e0009 */
[----:B0-----:R-:W4:Y:S04]  /*80980*/  LDL.LU.64 R10, [R1+0x4ef8] ;  /* 0x004ef800010a7983 */ /* 0x001f280000300a00 */
[----:B------:R-:W2:Y:S01]  /*80990*/  LDL.LU.64 R8, [R1+0x4ef0] ;  /* 0x004ef00001087983 */ /* 0x000ea20000300a00 */
[----:B---3--:R-:W-:Y:S02]  /*809a0*/  F2FP.F16.E4M3.UNPACK_B R4, R4 ;  /* 0x00000004ff04723e */ /* 0x008fe400020006ff */
[----:B------:R-:W-:-:S07]  /*809b0*/  F2FP.F16.E4M3.UNPACK_B R5, R5 ;  /* 0x00000005ff05723e */ /* 0x000fce00020006ff */
[----:B-----5:R-:W-:-:S15]  /*809c0*/  HMMA.16816.F32 R16, R12, R4, R16 ;  /* 0x000000040c10723c */ /* 0x020fde0000001810 */
[----:B------:R-:W-:-:S04]  /*809d0*/  NOP ;  /* 0x0000000000007918 */ /* 0x000fc80000000000 */
[----:B------:R-:W-:Y:S04]  /*809e0*/  STL.64 [R1+0x140], R16 ;  /* 0x0001401001007387 */ /* 0x000fe80000100a00 */
[----:B------:R-:W-:Y:S04]  /*809f0*/  STL.64 [R1+0x148], R18 ;  /* 0x0001481201007387 */ /* 0x000fe80000100a00 */
[----:B------:R-:W0:Y:S04]  /*80a00*/  LDSM.16.M88.4 R16, [R25+UR5+0x1c000] ;  /* 0x01c000051910783b */ /* 0x000e280008000200 */
[----:B0-----:R-:W-:Y:S04]  /*80a10*/  STL.64 [R1+0x320], R16 ;  /* 0x0003201001007387 */ /* 0x001fe80000100a00 */
[----:B------:R-:W-:Y:S04]  /*80a20*/  STL.64 [R1+0x328], R18 ;  /* 0x0003281201007387 */ /* 0x000fe80000100a00 */
[----:B------:R0:W-:Y:S04]  /*80a30*/  STL [R1+0x4ee8], R25 ;  /* 0x004ee81901007387 */ /* 0x0001e80000100800 */
[----:B------:R-:W3:Y:S01]  /*80a40*/  LDL.LU R24, [R1+0x160] ;  /* 0x0001600001187983 */ /* 0x000ee20000300800 */
[----:B------:R-:W-:-:S02]  /*80a50*/  IMAD.MOV.U32 R22, RZ, RZ, R16 ;  /* 0x000000ffff167224 */ /* 0x000fc400078e0010 */
[----:B------:R-:W-:Y:S01]  /*80a60*/  IMAD.MOV.U32 R23, RZ, RZ, R17 ;  /* 0x000000ffff177224 */ /* 0x000fe200078e0011 */
[----:B0-----:R-:W3:Y:S04]  /*80a70*/  LDL.LU R25, [R1+0x164] ;  /* 0x0001640001197983 */ /* 0x001ee80000300800 */
[----:B------:R-:W3:Y:S04]  /*80a80*/  LDL.LU R26, [R1+0x168] ;  /* 0x00016800011a7983 */ /* 0x000ee80000300800 */
[----:B------:R-:W3:Y:S04]  /*80a90*/  LDL.LU R27, [R1+0x16c] ;  /* 0x00016c00011b7983 */ /* 0x000ee80000300800 */
[----:B------:R-:W5:Y:S04]  /*80aa0*/  LDL.LU R16, [R1+0x180] ;  /* 0x0001800001107983 */ /* 0x000f680000300800 */
[----:B------:R-:W5:Y:S04]  /*80ab0*/  LDL.LU R17, [R1+0x184] ;  /* 0x0001840001117983 */ /* 0x000f680000300800 */
[----:B------:R-:W5:Y:S04]  /*80ac0*/  LDL.LU R18, [R1+0x188] ;  /* 0x0001880001127983 */ /* 0x000f680000300800 */
[----:B------:R-:W5:Y:S04]  /*80ad0*/  LDL.LU R19, [R1+0x18c] ;  /* 0x00018c0001137983 */ /* 0x000f680000300800 */
[----:B------:R-:W-:Y:S04]  /*80ae0*/  STL.64 [R1+0x4ec0], R22 ;  /* 0x004ec01601007387 */ /* 0x000fe80000100a00 */
[----:B------:R0:W-:Y:S04]  /*80af0*/  STL.64 [R1+0x4eb8], R20 ;  /* 0x004eb81401007387 */ /* 0x0001e80000100a00 */
[----:B0-----:R-:W4:Y:S04]  /*80b00*/  LDL.LU R20, [R1+0x1c0] ;  /* 0x0001c00001147983 */ /* 0x001f280000300800 */
[----:B------:R-:W4:Y:S04]  /*80b10*/  LDL.LU R21, [R1+0x1c4] ;  /* 0x0001c40001157983 */ /* 0x000f280000300800 */
[----:B------:R-:W4:Y:S04]  /*80b20*/  LDL.LU R22, [R1+0x1c8] ;  /* 0x0001c80001167983 */ /* 0x000f280000300800 */
[----:B------:R-:W4:Y:S01]  /*80b30*/  LDL.LU R23, [R1+0x1cc] ;  /* 0x0001cc0001177983 */ /* 0x000f220000300800 */
[----:B--2---:R-:W-:-:S02]  /*80b40*/  F2FP.F16.E4M3.UNPACK_B R6, R6 ;  /* 0x00000006ff06723e */ /* 0x004fc400020006ff */
[----:B------:R-:W-:-:S07]  /*80b50*/  F2FP.F16.E4M3.UNPACK_B R7, R7 ;  /* 0x00000007ff07723e */ /* 0x000fce00020006ff */
[----:B---3--:R-:W-:Y:S01]  /*80b60*/  HMMA.16816.F32 R24, R12, R6, R24 ;  /* 0x000000060c18723c */ /* 0x008fe20000001818 */
[----:B----4-:R-:W-:Y:S04]  /*80b70*/  STL.64 [R1+0x4ed0], R22 ;  /* 0x004ed01601007387 */ /* 0x010fe80000100a00 */
[----:B------:R0:W-:Y:S04]  /*80b80*/  STL.64 [R1+0x4ec8], R20 ;  /* 0x004ec81401007387 */ /* 0x0001e80000100a00 */
[----:B0-----:R-:W2:Y:S04]  /*80b90*/  LDL.LU R20, [R1+0x1a0] ;  /* 0x0001a00001147983 */ /* 0x001ea80000300800 */
[----:B------:R-:W2:Y:S04]  /*80ba0*/  LDL.LU R21, [R1+0x1a4] ;  /* 0x0001a40001157983 */ /* 0x000ea80000300800 */
[----:B------:R-:W2:Y:S04]  /*80bb0*/  LDL.LU R22, [R1+0x1a8] ;  /* 0x0001a80001167983 */ /* 0x000ea80000300800 */
[----:B------:R-:W2:Y:S04]  /*80bc0*/  LDL.LU R23, [R1+0x1ac] ;  /* 0x0001ac0001177983 */ /* 0x000ea80000300800 */
[----:B------:R0:W-:Y:S04]  /*80bd0*/  STL.64 [R1+0x160], R24 ;  /* 0x0001601801007387 */ /* 0x0001e80000100a00 */
[----:B------:R-:W-:Y:S04]  /*80be0*/  STL.64 [R1+0x168], R26 ;  /* 0x0001681a01007387 */ /* 0x000fe80000100a00 */
[----:B0-----:R-:W3:Y:S04]  /*80bf0*/  LDL.LU R25, [R1+0x4ee8] ;  /* 0x004ee80001197983 */ /* 0x001ee80000300800 */
[----:B------:R-:W-:Y:S04]  /*80c00*/  STL.64 [R1+0x4de8], R6 ;  /* 0x004de80601007387 */ /* 0x000fe80000100a00 */
[----:B------:R0:W-:Y:S04]  /*80c10*/  STL.64 [R1+0x4de0], R4 ;  /* 0x004de00401007387 */ /* 0x0001e80000100a00 */
[----:B0-----:R-:W4:Y:S04]  /*80c20*/  LDL.LU R4, [R1+0x230] ;  /* 0x0002300001047983 */ /* 0x001f280000300800 */
[----:B------:R-:W4:Y:S04]  /*80c30*/  LDL.LU R5, [R1+0x234] ;  /* 0x0002340001057983 */ /* 0x000f280000300800 */
[----:B------:R-:W4:Y:S04]  /*80c40*/  LDL.LU R6, [R1+0x238] ;  /* 0x0002380001067983 */ /* 0x000f280000300800 */
[----:B------:R-:W4:Y:S01]  /*80c50*/  LDL.LU R7, [R1+0x23c] ;  /* 0x00023c0001077983 */ /* 0x000f220000300800 */
[----:B------:R-:W-:-:S02]  /*80c60*/  F2FP.F16.E4M3.UNPACK_B R8, R8 ;  /* 0x00000008ff08723e */ /* 0x000fc400020006ff */
[----:B------:R-:W-:Y:S02]  /*80c70*/  F2FP.F16.E4M3.UNPACK_B R9, R9 ;  /* 0x00000009ff09723e */ /* 0x000fe400020006ff */
[----:B------:R-:W-:Y:S02]  /*80c80*/  F2FP.F16.E4M3.UNPACK_B R10, R10 ;  /* 0x0000000aff0a723e */ /* 0x000fe400020006ff */
[----:B------:R-:W-:-:S03]  /*80c90*/  F2FP.F16.E4M3.UNPACK_B R11, R11 ;  /* 0x0000000bff0b723e */ /* 0x000fc600020006ff */
[C---:B-----5:R-:W-:Y:S01]  /*80ca0*/  HMMA.16816.F32 R16, R12.reuse, R8, R16 ;  /* 0x000000080c10723c */ /* 0x060fe20000001810 */
[----:B---3--:R-:W0:Y:S07]  /*80cb0*/  LDSM.16.M88.4 R24, [R25+UR5+0x1e000] ;  /* 0x01e000051918783b */ /* 0x008e2e0008000200 */
[----:B--2---:R-:W-:Y:S01]  /*80cc0*/  HMMA.16816.F32 R20, R12, R10, R20 ;  /* 0x0000000a0c14723c */ /* 0x004fe20000001814 */
[----:B----4-:R-:W-:Y:S04]  /*80cd0*/  STL.64 [R1+0x4eb0], R6 ;  /* 0x004eb00601007387 */ /* 0x010fe80000100a00 */
[----:B------:R1:W-:Y:S04]  /*80ce0*/  STL.64 [R1+0x4ea8], R4 ;  /* 0x004ea80401007387 */ /* 0x0003e80000100a00 */
[----:B-1----:R-:W2:Y:S04]  /*80cf0*/  LDL.LU R4, [R1+0x1e0] ;  /* 0x0001e00001047983 */ /* 0x002ea80000300800 */
[----:B------:R-:W2:Y:S04]  /*80d00*/  LDL.LU R5, [R1+0x1e4] ;  /* 0x0001e40001057983 */ /* 0x000ea80000300800 */
[----:B------:R-:W2:Y:S04]  /*80d10*/  LDL.LU R6, [R1+0x1e8] ;  /* 0x0001e80001067983 */ /* 0x000ea80000300800 */
[----:B------:R-:W2:Y:S04]  /*80d20*/  LDL.LU R7, [R1+0x1ec] ;  /* 0x0001ec0001077983 */ /* 0x000ea80000300800 */
[----:B0-----:R-:W-:Y:S04]  /*80d30*/  STL.64 [R1+0x330], R24 ;  /* 0x0003301801007387 */ /* 0x001fe80000100a00 */
[----:B------:R-:W-:Y:S04]  /*80d40*/  STL.64 [R1+0x338], R26 ;  /* 0x0003381a01007387 */ /* 0x000fe80000100a00 */
[----:B------:R-:W-:Y:S04]  /*80d50*/  STL.64 [R1+0x180], R16 ;  /* 0x0001801001007387 */ /* 0x000fe80000100a00 */
[----:B------:R0:W-:Y:S04]  /*80d60*/  STL.64 [R1+0x188], R18 ;  /* 0x0001881201007387 */ /* 0x0001e80000100a00 */
[----:B0-----:R-:W3:Y:S04]  /*80d70*/  LDL.LU.64 R18, [R1+0x4ee0] ;  /* 0x004ee00001127983 */ /* 0x001ee80000300a00 */
[----:B------:R-:W4:Y:S04]  /*80d80*/  LDL.LU.64 R16, [R1+0x4ed8] ;  /* 0x004ed80001107983 */ /* 0x000f280000300a00 */
[----:B------:R-:W-:Y:S04]  /*80d90*/  STL.64 [R1+0x1a0], R20 ;  /* 0x0001a01401007387 */ /* 0x000fe80000100a00 */
[----:B------:R0:W-:Y:S04]  /*80da0*/  STL.64 [R1+0x1a8], R22 ;  /* 0x0001a81601007387 */ /* 0x0001e80000100a00 */
[----:B0-----:R-:W5:Y:S04]  /*80db0*/  LDL.LU.64 R22, [R1+0x4ed0] ;  /* 0x004ed00001167983 */ /* 0x001f680000300a00 */
[----:B------:R-:W5:Y:S04]  /*80dc0*/  LDL.LU.64 R20, [R1+0x4ec8] ;  /* 0x004ec80001147983 */ /* 0x000f680000300a00 */
[----:B------:R-:W-:Y:S04]  /*80dd0*/  STL.64 [R1+0x4dc8], R10 ;  /* 0x004dc80a01007387 */ /* 0x000fe80000100a00 */
[----:B------:R0:W-:Y:S04]  /*80de0*/  STL.64 [R1+0x4dc0], R8 ;  /* 0x004dc00801007387 */ /* 0x0001e80000100a00 */
[----:B0-----:R-:W2:Y:S04]  /*80df0*/  LDL.LU R8, [R1+0x210] ;  /* 0x0002100001087983 */ /* 0x001ea80000300800 */
[----:B------:R-:W2:Y:S04]  /*80e00*/  LDL.LU R9, [R1+0x214] ;  /* 0x0002140001097983 */ /* 0x000ea80000300800 */
[----:B------:R-:W2:Y:S04]  /*80e10*/  LDL.LU R10, [R1+0x218] ;  /* 0x00021800010a7983 */ /* 0x000ea80000300800 */
[----:B------:R-:W2:Y:S01]  /*80e20*/  LDL.LU R11, [R1+0x21c] ;  /* 0x00021c00010b7983 */ /* 0x000ea20000300800 */
[----:B----4-:R-:W-:-:S02]  /*80e30*/  F2FP.F16.E4M3.UNPACK_B R16, R16 ;  /* 0x00000010ff10723e */ /* 0x010fc400020006ff */
[----:B------:R-:W-:Y:S02]  /*80e40*/  F2FP.F16.E4M3.UNPACK_B R17, R17 ;  /* 0x00000011ff11723e */ /* 0x000fe400020006ff */
[----:B---3--:R-:W-:Y:S02]  /*80e50*/  F2FP.F16.E4M3.UNPACK_B R18, R18 ;  /* 0x00000012ff12723e */ /* 0x008fe400020006ff */
[----:B------:R-:W-:-:S03]  /*80e60*/  F2FP.F16.E4M3.UNPACK_B R19, R19 ;  /* 0x00000013ff13723e */ /* 0x000fc600020006ff */
[C---:B-----5:R-:W-:Y:S08]  /*80e70*/  HMMA.16816.F32 R20, R12.reuse, R16, R20 ;  /* 0x000000100c14723c */ /* 0x060ff00000001814 */
[----:B--2---:R-:W-:Y:S11]  /*80e80*/  HMMA.16816.F32 R4, R12, R18, R4 ;  /* 0x000000120c04723c */ /* 0x004ff60000001804 */
[----:B------:R-:W-:Y:S04]  /*80e90*/  STL.64 [R1+0x1c0], R20 ;  /* 0x0001c01401007387 */ /* 0x000fe80000100a00 */
[----:B------:R0:W-:Y:S04]  /*80ea0*/  STL.64 [R1+0x1c8], R22 ;  /* 0x0001c81601007387 */ /* 0x0001e80000100a00 */
[----:B0-----:R-:W2:Y:S04]  /*80eb0*/  LDL.LU.64 R22, [R1+0x4ec0] ;  /* 0x004ec00001167983 */ /* 0x001ea80000300a00 */
[----:B------:R-:W3:Y:S04]  /*80ec0*/  LDL.LU.64 R20, [R1+0x4eb8] ;  /* 0x004eb80001147983 */ /* 0x000ee80000300a00 */
[----:B------:R-:W-:Y:S04]  /*80ed0*/  STL.64 [R1+0x1e0], R4 ;  /* 0x0001e00401007387 */ /* 0x000fe80000100a00 */
[----:B------:R0:W-:Y:S04]  /*80ee0*/  STL.64 [R1+0x1e8], R6 ;  /* 0x0001e80601007387 */ /* 0x0001e80000100a00 */
[----:B0-----:R-:W4:Y:S04]  /*80ef0*/  LDL.LU.64 R6, [R1+0x4eb0] ;  /* 0x004eb00001067983 */ /* 0x001f280000300a00 */
[----:B------:R-:W4:Y:S04]  /*80f00*/  LDL.LU.64 R4, [R1+0x4ea8] ;  /* 0x004ea80001047983 */ /* 0x000f280000300a00 */
[----:B------:R-:W-:Y:S04]  /*80f10*/  STL.64 [R1+0x4da8], R18 ;  /* 0x004da81201007387 */ /* 0x000fe80000100a00 */
[----:B------:R-:W-:Y:S01]  /*80f20*/  STL.64 [R1+0x4da0], R16 ;  /* 0x004da01001007387 */ /* 0x000fe20000100a00 */
[----:B---3--:R-:W-:-:S02]  /*80f30*/  F2FP.F16.E4M3.UNPACK_B R20, R20 ;  /* 0x00000014ff14723e */ /* 0x008fc400020006ff */
[----:B------:R-:W-:Y:S02]  /*80f40*/  F2FP.F16.E4M3.UNPACK_B R21, R21 ;  /* 0x00000015ff15723e */ /* 0x000fe400020006ff */
[----:B--2---:R-:W-:Y:S02]  /*80f50*/  F2FP.F16.E4M3.UNPACK_B R22, R22 ;  /* 0x00000016ff16723e */ /* 0x004fe400020006ff */
[----:B------:R-:W-:-:S03]  /*80f60*/  F2FP.F16.E4M3.UNPACK_B R23, R23 ;  /* 0x00000017ff17723e */ /* 0x000fc600020006ff */
[C---:B------:R-:W-:Y:S08]  /*80f70*/  HMMA.16816.F32 R8, R12.reuse, R20, R8 ;  /* 0x000000140c08723c */ /* 0x040ff00000001808 */
[----:B----4-:R-:W-:Y:S11]  /*80f80*/  HMMA.16816.F32 R4, R12, R22, R4 ;  /* 0x000000160c04723c */ /* 0x010ff60000001804 */
[----:B------:R0:W-:Y:S04]  /*80f90*/  STL.64 [R1+0x220], R8 ;  /* 0x0002200801007387 */ /* 0x0001e80000100a00 */
[----:B------:R1:W-:Y:S04]  /*80fa0*/  STL.64 [R1+0x228], R10 ;  /* 0x0002280a01007387 */ /* 0x0003e80000100a00 */
[----:B0-----:R-:W2:Y:S04]  /*80fb0*/  LDL.LU R8, [R1+0xf0] ;  /* 0x0000f00001087983 */ /* 0x001ea80000300800 */
[----:B------:R-:W-:Y:S04]  /*80fc0*/  STL.64 [R1+0x230], R4 ;  /* 0x0002300401007387 */ /* 0x000fe80000100a00 */
[----:B------:R-:W-:Y:S04]  /*80fd0*/  STL.64 [R1+0x238], R6 ;  /* 0x0002380601007387 */ /* 0x000fe80000100a00 */
[----:B------:R-:W2:Y:S04]  /*80fe0*/  LDL.LU R9, [R1+0xf4] ;  /* 0x0000f40001097983 */ /* 0x000ea80000300800 */
[----:B-1----:R-:W3:Y:S04]  /*80ff0*/  LDL.LU R10, [R1+0xf8] ;  /* 0x0000f800010a7983 */ /* 0x002ee80000300800 */
[----:B------:R-:W3:Y:S04]  /*81000*/  LDL.LU R11, [R1+0xfc] ;  /* 0x0000fc00010b7983 */ /* 0x000ee80000300800 */
        /* <DEDUP_REMOVED lines=18> */
[----:B---3--:R0:W-:Y:S04]  /*81130*/  STL.64 [R1+0x4e18], R10 ;  /* 0x004e180a01007387 */ /* 0x0081e80000100a00 */
[----:B0-----:R-:W3:Y:S01]  /*81140*/  LDL.LU R10, [R1] ;  /* 0x00000000010a7983 */ /* 0x001ee20000300800 */
[----:B------:R-:W-:-:S03]  /*81150*/  IMAD.MOV.U32 R11, RZ, RZ, R0 ;  /* 0x000000ffff0b7224 */ /* 0x000fc600078e0000 */
[----:B------:R-:W4:Y:S04]  /*81160*/  LDL.LU R0, [R1+0x4ea4] ;  /* 0x004ea40001007983 */ /* 0x000f280000300800 */
[----:B--2---:R0:W-:Y:S04]  /*81170*/  STL.64 [R1+0x4e10], R8 ;  /* 0x004e100801007387 */ /* 0x0041e80000100a00 */
[----:B---3--:R1:W-:Y:S04]  /*81180*/  STL.64 [R1+0x4e30], R10 ;  /* 0x004e300a01007387 */ /* 0x0083e80000100a00 */
[----:B------:R-:W2:Y:S04]  /*81190*/  LDL.LU R4, [R1+0x130] ;  /* 0x0001300001047983 */ /* 0x000ea80000300800 */
[----:B------:R-:W2:Y:S04]  /*811a0*/  LDL.LU R5, [R1+0x134] ;  /* 0x0001340001057983 */ /* 0x000ea80000300800 */
[----:B------:R-:W3:Y:S04]  /*811b0*/  LDL.LU R6, [R1+0x138] ;  /* 0x0001380001067983 */ /* 0x000ee80000300800 */
[----:B------:R-:W3:Y:S04]  /*811c0*/  LDL.LU R7, [R1+0x13c] ;  /* 0x00013c0001077983 */ /* 0x000ee80000300800 */
[----:B0-----:R-:W5:Y:S04]  /*811d0*/  LDL.LU R8, [R1+0x8] ;  /* 0x0000080001087983 */ /* 0x001f680000300800 */
[----:B------:R-:W5:Y:S04]  /*811e0*/  LDL.LU R9, [R1+0xc] ;  /* 0x00000c0001097983 */ /* 0x000f680000300800 */
[----:B-1----:R-:W2:Y:S01]  /*811f0*/  LDL.LU R10, [R1+0x10] ;  /* 0x00001000010a7983 */ /* 0x002ea20000300800 */
[----:B----4-:R-:W-:-:S03]  /*81200*/  IMAD.MOV.U32 R11, RZ, RZ, R0 ;  /* 0x000000ffff0b7224 */ /* 0x010fc600078e0000 */
[----:B------:R-:W4:Y:S04]  /*81210*/  LDL.LU R0, [R1+0x4ea0] ;  /* 0x004ea00001007983 */ /* 0x000f280000300800 */
[----:B-----5:R-:W-:Y:S04]  /*81220*/  STL.64 [R1+0x4e48], R8 ;  /* 0x004e480801007387 */ /* 0x020fe80000100a00 */
[----:B--2---:R-:W-:Y:S04]  /*81230*/  STL.64 [R1+0x4e60], R10 ;  /* 0x004e600a01007387 */ /* 0x004fe80000100a00 */
[----:B---3--:R-:W-:Y:S04]  /*81240*/  STL.64 [R1+0x4e28], R6 ;  /* 0x004e280601007387 */ /* 0x008fe80000100a00 */
[----:B------:R0:W-:Y:S04]  /*81250*/  STL.64 [R1+0x4e20], R4 ;  /* 0x004e200401007387 */ /* 0x0001e80000100a00 */
[----:B0-----:R-:W2:Y:S04]  /*81260*/  LDL.LU R4, [R1+0x190] ;  /* 0x0001900001047983 */ /* 0x001ea80000300800 */
[----:B------:R-:W2:Y:S04]  /*81270*/  LDL.LU R5, [R1+0x194] ;  /* 0x0001940001057983 */ /* 0x000ea80000300800 */
[----:B------:R-:W3:Y:S04]  /*81280*/  LDL.LU R6, [R1+0x198] ;  /* 0x0001980001067983 */ /* 0x000ee80000300800 */
[----:B------:R-:W3:Y:S04]  /*81290*/  LDL.LU R7, [R1+0x19c] ;  /* 0x00019c0001077983 */ /* 0x000ee80000300800 */
[----:B------:R-:W5:Y:S01]  /*812a0*/  LDL.LU R8, [R1+0x18] ;  /* 0x0000180001087983 */ /* 0x000f620000300800 */
[----:B------:R-:W-:-:S02]  /*812b0*/  IMAD.MOV.U32 R3, RZ, RZ, R24 ;  /* 0x000000ffff037224 */ /* 0x000fc400078e0018 */
[----:B----4-:R-:W-:Y:S01]  /*812c0*/  IMAD.MOV.U32 R9, RZ, RZ, R0 ;  /* 0x000000ffff097224 */ /* 0x010fe200078e0000 */
[----:B---3--:R-:W-:Y:S04]  /*812d0*/  STL.64 [R1+0x4e40], R6 ;  /* 0x004e400601007387 */ /* 0x008fe80000100a00 */
[----:B--2---:R0:W-:Y:S04]  /*812e0*/  STL.64 [R1+0x4e38], R4 ;  /* 0x004e380401007387 */ /* 0x0041e80000100a00 */
[----:B0-----:R-:W2:Y:S04]  /*812f0*/  LDL.LU R4, [R1+0x1b0] ;  /* 0x0001b00001047983 */ /* 0x001ea80000300800 */
[----:B------:R-:W2:Y:S04]  /*81300*/  LDL.LU R5, [R1+0x1b4] ;  /* 0x0001b40001057983 */ /* 0x000ea80000300800 */
[----:B------:R-:W3:Y:S04]  /*81310*/  LDL.LU R6, [R1+0x1b8] ;  /* 0x0001b80001067983 */ /* 0x000ee80000300800 */
[----:B------:R-:W3:Y:S01]  /*81320*/  LDL.LU R7, [R1+0x1bc] ;  /* 0x0001bc0001077983 */ /* 0x000ee20000300800 */
[----:B------:R-:W-:-:S03]  /*81330*/  F2FP.F16.E4M3.UNPACK_B R24, R3 ;  /* 0x00000003ff18723e */ /* 0x000fc600020006ff */
        /* <DEDUP_REMOVED lines=19> */
[----:B------:R-:W3:Y:S01]  /*81470*/  LDL.LU R7, [R1+0x1fc] ;  /* 0x0001fc0001077983 */ /* 0x000ee20000300800 */
[----:B------:R-:W-:-:S03]  /*81480*/  F2FP.F16.E4M3.UNPACK_B R25, R25 ;  /* 0x00000019ff19723e */ /* 0x000fc600020006ff */
[----:B---3--:R-:W-:Y:S04]  /*81490*/  STL.64 [R1+0x4e88], R6 ;  /* 0x004e880601007387 */ /* 0x008fe80000100a00 */
[----:B--2---:R0:W-:Y:S04]  /*814a0*/  STL.64 [R1+0x4e80], R4 ;  /* 0x004e800401007387 */ /* 0x0041e80000100a00 */
        /* <DEDUP_REMOVED lines=17> */
[----:B------:R-:W3:Y:S04]  /*815c0*/  LDL.LU R3, [R1+0x4e9c] ;  /* 0x004e9c0001037983 */ /* 0x000ee80000300800 */
[----:B------:R-:W3:Y:S04]  /*815d0*/  LDL.LU R26, [R1+0x4e98] ;  /* 0x004e9800011a7983 */ /* 0x000ee80000300800 */
[----:B------:R-:W3:Y:S01]  /*815e0*/  LDL.LU R27, [R1+0x4e94] ;  /* 0x004e9400011b7983 */ /* 0x000ee20000300800 */
[----:B------:R-:W-:-:S03]  /*815f0*/  IMAD R10, R10, 0x100, R28 ;  /* 0x000001000a0a7824 */ /* 0x000fc600078e021c */
[----:B------:R-:W3:Y:S01]  /*81600*/  LDL.LU R28, [R1+0x4e90] ;  /* 0x004e9000011c7983 */ /* 0x000ee20000300800 */
[----:B--2---:R-:W-:Y:S03]  /*81610*/  HMMA.16816.F32 R12, R12, R24, R4 ;  /* 0x000000180c0c723c */ /* 0x004fe60000001804 */
[----:B------:R-:W5:Y:S04]  /*81620*/  LDL.LU.64 R6, [R1+0x4e88] ;  /* 0x004e880001067983 */ /* 0x000f680000300a00 */
[----:B------:R-:W5:Y:S04]  /*81630*/  LDL.LU.64 R4, [R1+0x4e80] ;  /* 0x004e800001047983 */ /* 0x000f680000300a00 */
        /* <DEDUP_REMOVED lines=9> */
[----:B-----5:R-:W-:Y:S01]  /*816d0*/  HMMA.16816.F32 R8, R12, R8, R4 ;  /* 0x000000080c08723c */ /* 0x020fe20000001804 */
        /* <DEDUP_REMOVED lines=29> */
[----:B------:R-:W3:Y:S01]  /*818b0*/  LDL.LU.64 R8, [R1+0x4e00] ;  /* 0x004e000001087983 */ /* 0x000ee20000300a00 */
[C---:B--2---:R-:W-:Y:S08]  /*818c0*/  HMMA.16816.F32 R4, R12.reuse, R2, R4 ;  /* 0x000000020c04723c */ /* 0x044ff00000001804 */
[----:B---3--:R-:W-:Y:S01]  /*818d0*/  HMMA.16816.F32 R24, R12, R26, R8 ;  /* 0x0000001a0c18723c */ /* 0x008fe20000001808 */
        /* <DEDUP_REMOVED lines=54> */
[----:B0-----:R-:W4:Y:S04]  /*81c40*/  LDL.LU R5, [R1+0x284] ;  /* 0x0002840001057983 */ /* 0x001f280000300800 */
[----:B------:R-:W5:Y:S04]  /*81c50*/  LDL.LU R26, [R1+0x270] ;  /* 0x00027000011a7983 */ /* 0x000f680000300800 */
        /* <DEDUP_REMOVED lines=13> */
[----:B---3--:R-:W3:Y:S04]  /*81d30*/  LDL.LU R6, [R1+0x294] ;  /* 0x0002940001067983 */ /* 0x008ee80000300800 */
[----:B------:R-:W3:Y:S04]  /*81d40*/  LDL.LU R7, [R1+0x280] ;  /* 0x0002800001077983 */ /* 0x000ee80000300800 */
        /* <DEDUP_REMOVED lines=39> */
[----:B------:R-:W-:-:S02]  /*81fc0*/  F2FP.F16.E4M3.UNPACK_B R22, R23.H1 ;  /* 0x00000017ff16723e */ /* 0x000fc400030006ff */
[----:B------:R-:W-:-:S09]  /*81fd0*/  F2FP.F16.E4M3.UNPACK_B R23, R20.H1 ;  /* 0x00000014ff17723e */ /* 0x000fd200030006ff */
        /* <DEDUP_REMOVED lines=24> */
[----:B------:R-:W-:Y:S01]  /*82160*/  IMAD.MOV.U32 R21, RZ, RZ, R3 ;  /* 0x000000ffff157224 */ /* 0x000fe200078e0003 */
[----:B-----5:R-:W-:Y:S02]  /*82170*/  F2FP.F16.E4M3.UNPACK_B R2, R26.H1 ;  /* 0x0000001aff02723e */ /* 0x020fe400030006ff */
[----:B------:R-:W-:Y:S01]  /*82180*/  F2FP.F16.E4M3.UNPACK_B R3, R27.H1 ;  /* 0x0000001bff03723e */ /* 0x000fe200030006ff */
        /* <DEDUP_REMOVED lines=17> */
[----:B0-----:R-:W4:Y:S04]  /*822a0*/  LDL.LU R5, [R1+0x2b4] ;  /* 0x0002b40001057983 */ /* 0x001f280000300800 */
[----:B-1----:R-:W5:Y:S04]  /*822b0*/  LDL.LU R6, [R1+0x2c0] ;  /* 0x0002c00001067983 */ /* 0x002f680000300800 */
[----:B------:R-:W5:Y:S04]  /*822c0*/  LDL.LU R7, [R1+0x2c4] ;  /* 0x0002c40001077983 */ /* 0x000f680000300800 */
[----:B-----5:R-:W-:Y:S04]  /*822d0*/  STL.64 [R1+0x4d50], R6 ;  /* 0x004d500601007387 */ /* 0x020fe80000100a00 */
[----:B----4-:R-:W-:Y:S04]  /*822e0*/  STL [R1+0x4d48], R5 ;  /* 0x004d480501007387 */ /* 0x010fe80000100800 */
[----:B------:R-:W4:Y:S04]  /*822f0*/  LDL.LU R8, [R1+0x2d0] ;  /* 0x0002d00001087983 */ /* 0x000f280000300800 */
[----:B------:R-:W5:Y:S04]  /*82300*/  LDL.LU R9, [R1+0x2d4] ;  /* 0x0002d40001097983 */ /* 0x000f680000300800 */
        /* <DEDUP_REMOVED lines=11> */
[----:B------:R-:W3:Y:S04]  /*823c0*/  LDL.LU R26, [R1+0x240] ;  /* 0x00024000011a7983 */ /* 0x000ee80000300800 */
[----:B--2---:R-:W-:Y:S04]  /*823d0*/  STL.64 [R1+0x4d60], R6 ;  /* 0x004d600601007387 */ /* 0x004fe80000100a00 */
[----:B------:R0:W-:Y:S04]  /*823e0*/  STL.64 [R1+0x4d58], R4 ;  /* 0x004d580401007387 */ /* 0x0001e80000100a00 */
        /* <DEDUP_REMOVED lines=40> */
[----:B------:R-:W4:Y:S04]  /*82670*/  LDL.LU R17, [R1+0x2f4] ;  /* 0x0002f40001117983 */ /* 0x000f280000300800 */
[----:B------:R-:W4:Y:S04]  /*82680*/  LDL.LU R18, [R1+0x300] ;  /* 0x0003000001127983 */ /* 0x000f280000300800 */
        /* <DEDUP_REMOVED lines=23> */
[----:B------:R-:W-:-:S07]  /*82800*/  F2FP.F16.E4M3.UNPACK_B R7, R7.H1 ;  /* 0x00000007ff07723e */ /* 0x000fce00030006ff */
[----:B--2---:R-:W-:-:S15]  /*82810*/  HMMA.16816.F32 R20, R12, R6, R20 ;  /* 0x000000060c14723c */ /* 0x004fde0000001814 */
[----:B------:R-:W-:-:S04]  /*82820*/  NOP ;  /* 0x0000000000007918 */ /* 0x000fc80000000000 */
[----:B------:R-:W-:Y:S04]  /*82830*/  STL.64 [R1+0x160], R20 ;  /* 0x0001601401007387 */ /* 0x000fe80000100a00 */
[----:B------:R0:W-:Y:S04]  /*82840*/  STL.64 [R1+0x168], R22 ;  /* 0x0001681601007387 */ /* 0x0001e80000100a00 */
[----:B0-----:R-:W2:Y:S04]  /*82850*/  LDL.LU.64 R22, [R1+0x4d20] ;  /* 0x004d200001167983 */ /* 0x001ea80000300a00 */
[----:B------:R-:W2:Y:S01]  /*82860*/  LDL.LU.64 R20, [R1+0x4d18] ;  /* 0x004d180001147983 */ /* 0x000ea20000300a00 */
[----:B----4-:R-:W-:-:S02]  /*82870*/  F2FP.F16.E4M3.UNPACK_B R8, R8.H1 ;  /* 0x00000008ff08723e */ /* 0x010fc400030006ff */
[----:B-----5:R-:W-:Y:S01]  /*82880*/  F2FP.F16.E4M3.UNPACK_B R9, R9.H1 ;  /* 0x00000009ff09723e */ /* 0x020fe200030006ff */
        /* <DEDUP_REMOVED lines=14> */
[----:B------:R-:W-:Y:S02]  /*82970*/  F2FP.F16.E4M3.UNPACK_B R16, R16.H1 ;  /* 0x00000010ff10723e */ /* 0x000fe400030006ff */
[----:B------:R-:W-:-:S07]  /*82980*/  F2FP.F16.E4M3.UNPACK_B R17, R17.H1 ;  /* 0x00000011ff11723e */ /* 0x000fce00030006ff */
        /* <DEDUP_REMOVED lines=39> */
[----:B------:R-:W4:Y:S04]  /*82c00*/  LDL.LU R23, [R1+0x324] ;  /* 0x0003240001177983 */ /* 0x000f280000300800 */
[----:B------:R-:W5:Y:S04]  /*82c10*/  LDL.LU R24, [R1+0x330] ;  /* 0x0003300001187983 */ /* 0x000f680000300800 */
[----:B------:R-:W5:Y:S04]  /*82c20*/  LDL.LU R25, [R1+0x334] ;  /* 0x0003340001197983 */ /* 0x000f680000300800 */
        /* <DEDUP_REMOVED lines=8> */
[----:B------:R-:W2:Y:S01]  /*82cb0*/  LDL.LU R20, [R1+0x310] ;  /* 0x0003100001147983 */ /* 0x000ea20000300800 */
[----:B------:R-:W-:-:S03]  /*82cc0*/  IMAD.MOV.U32 R11, RZ, RZ, R0 ;  /* 0x000000ffff0b7224 */ /* 0x000fc600078e0000 */
[----:B-----5:R-:W-:Y:S04]  /*82cd0*/  STL.64 [R1+0x4cf0], R26 ;  /* 0x004cf01a01007387 */ /* 0x020fe80000100a00 */
[----:B--2---:R0:W-:Y:S04]  /*82ce0*/  STL.64 [R1+0x4ce8], R24 ;  /* 0x004ce81801007387 */ /* 0x0041e80000100a00 */
        /* <DEDUP_REMOVED lines=11> */
[----:B------:R-:W-:Y:S01]  /*82da0*/  STL.64 [R1+0x4cd0], R10 ;  /* 0x004cd00a01007387 */ /* 0x000fe20000100a00 */
[----:B------:R-:W-:-:S02]  /*82db0*/  F2FP.F16.E4M3.UNPACK_B R18, R18.H1 ;  /* 0x00000012ff12723e */ /* 0x000fc400030006ff */
[----:B------:R-:W-:Y:S01]  /*82dc0*/  F2FP.F16.E4M3.UNPACK_B R19, R19.H1 ;  /* 0x00000013ff13723e */ /* 0x000fe200030006ff */
        /* <DEDUP_REMOVED lines=22> */
[----:B------:R-:W-:-:S02]  /*82f30*/  F2FP.F16.E4M3.UNPACK_B R20, R20.H1 ;  /* 0x00000014ff14723e */ /* 0x000fc400030006ff */
[----:B-----5:R-:W-:Y:S02]  /*82f40*/  F2FP.F16.E4M3.UNPACK_B R21, R21.H1 ;  /* 0x00000015ff15723e */ /* 0x020fe400030006ff */
[----:B------:R-:W-:Y:S02]  /*82f50*/  F2FP.F16.E4M3.UNPACK_B R22, R22.H1 ;  /* 0x00000016ff16723e */ /* 0x000fe400030006ff */
[----:B----4-:R-:W-:-:S07]  /*82f60*/  F2FP.F16.E4M3.UNPACK_B R23, R23.H1 ;  /* 0x00000017ff17723e */ /* 0x010fce00030006ff */
        /* <DEDUP_REMOVED lines=24> */
[----:B--2---:R-:W-:-:S02]  /*830f0*/  F2FP.F16.E4M3.UNPACK_B R24, R24.H1 ;  /* 0x00000018ff18723e */ /* 0x004fc400030006ff */
[----:B------:R-:W-:Y:S01]  /*83100*/  F2FP.F16.E4M3.UNPACK_B R25, R25.H1 ;  /* 0x00000019ff19723e */ /* 0x000fe200030006ff */
        /* <DEDUP_REMOVED lines=26> */
[----:B0-----:R-:W4:Y:S02]  /*832b0*/  LDL.LU.64 R10, [R1+0x4c78] ;  /* 0x004c7800010a7983 */ /* 0x001f240000300a00 */
[----:B----4-:R-:W-:Y:S02]  /*832c0*/  HMMA.16816.F32 R8, R12, R10, R4 ;  /* 0x0000000a0c08723c */ /* 0x010fe40000001804 */
[----:B------:R-:W2:Y:S04]  /*832d0*/  LDL.LU.64 R6, [R1+0x4c70] ;  /* 0x004c700001067983 */ /* 0x000ea80000300a00 */
[----:B------:R-:W2:-:S13]  /*832e0*/  LDL.LU.64 R4, [R1+0x4c68] ;  /* 0x004c680001047983 */ /* 0x000e9a0000300a00 */
[----:B------:R-:W-:Y:S04]  /*832f0*/  STL.64 [R1+0x1b0], R8 ;  /* 0x0001b00801007387 */ /* 0x000fe80000100a00 */
[----:B------:R0:W-:Y:S04]  /*83300*/  STL.64 [R1+0x1b8], R10 ;  /* 0x0001b80a01007387 */ /* 0x0001e80000100a00 */
[----:B0-----:R-:W3:Y:S04]  /*83310*/  LDL.LU.64 R10, [R1+0x4c60] ;  /* 0x004c6000010a7983 */ /* 0x001ee80000300a00 */
[----:B------:R-:W3:Y:S01]  /*83320*/  LDL.LU.64 R8, [R1+0x4c58] ;  /* 0x004c580001087983 */ /* 0x000ee20000300a00 */
[C---:B-----5:R-:W-:Y:S03]  /*83330*/  HMMA.16816.F32 R16, R12.reuse, R18, R20 ;  /* 0x000000120c10723c */ /* 0x060fe60000001814 */
[----:B------:R-:W4:Y:S05]  /*83340*/  LDL.LU R0, [R1+0x1328] ;  /* 0x0013280001007983 */ /* 0x000f2a0000300800 */
[C---:B--2---:R-:W-:Y:S08]  /*83350*/  HMMA.16816.F32 R4, R12.reuse, R26, R4 ;  /* 0x0000001a0c04723c */ /* 0x044ff00000001804 */
[C---:B---3--:R-:W-:Y:S01]  /*83360*/  HMMA.16816.F32 R8, R12.reuse, R28, R8 ;  /* 0x0000001c0c08723c */ /* 0x048fe20000001808 */
[----:B------:R-:W2:Y:S04]  /*83370*/  LDL R28, [R1+0x298] ;  /* 0x00029800011c7983 */ /* 0x000ea80000100800 */
[----:B------:R0:W-:Y:S04]  /*83380*/  STL.64 [R1+0x190], R16 ;  /* 0x0001901001007387 */ /* 0x0001e80000100a00 */
[----:B------:R1:W-:Y:S04]  /*83390*/  STL.64 [R1+0x198], R18 ;  /* 0x0001981201007387 */ /* 0x0003e80000100a00 */
[----:B------:R-:W3:Y:S06]  /*833a0*/  LDL R29, [R1+0x29c] ;  /* 0x00029c00011d7983 */ /* 0x000eec0000100800 */
        /* <DEDUP_REMOVED lines=12> */
[----:B-----5:R-:W5:Y:S04]  /*83470*/  LDL.LU R8, [R1+0xf0] ;  /* 0x0000f00001087983 */ /* 0x020f680000300800 */
[----:B------:R-:W5:Y:S04]  /*83480*/  LDL.LU R9, [R1+0xf4] ;  /* 0x0000f40001097983 */ /* 0x000f680000300800 */
[----:B------:R-:W2:Y:S04]  /*83490*/  LDL.LU R10, [R1+0xf8] ;  /* 0x0000f800010a7983 */ /* 0x000ea80000300800 */
[----:B------:R-:W2:Y:S04]  /*834a0*/  LDL.LU R11, [R1+0xfc] ;  /* 0x0000fc00010b7983 */ /* 0x000ea80000300800 */
[----:B------:R-:W3:Y:S04]  /*834b0*/  LDL.LU R4, [R1+0x130] ;  /* 0x0001300001047983 */ /* 0x000ee80000300800 */
[----:B------:R-:W3:Y:S04]  /*834c0*/  LDL.LU R5, [R1+0x134] ;  /* 0x0001340001057983 */ /* 0x000ee80000300800 */
[----:B------:R-:W3:Y:S04]  /*834d0*/  LDL.LU R6, [R1+0x138] ;  /* 0x0001380001067983 */ /* 0x000ee80000300800 */
[----:B------:R-:W3:Y:S04]  /*834e0*/  LDL.LU R7, [R1+0x13c] ;  /* 0x00013c0001077983 */ /* 0x000ee80000300800 */
[----:B--2---:R-:W-:Y:S04]  /*834f0*/  STL.64 [R1+0x4c40], R10 ;  /* 0x004c400a01007387 */ /* 0x004fe80000100a00 */
[----:B-----5:R0:W-:Y:S04]  /*83500*/  STL.64 [R1+0x4c38], R8 ;  /* 0x004c380801007387 */ /* 0x0201e80000100a00 */
        /* <DEDUP_REMOVED lines=10> */
[----:B------:R-:W-:Y:S04]  /*835b0*/  STL.64 [R1+0x4c00], R22 ;  /* 0x004c001601007387 */ /* 0x000fe80000100a00 */
[----:B------:R0:W-:Y:S04]  /*835c0*/  STL.64 [R1+0x4bf8], R20 ;  /* 0x004bf81401007387 */ /* 0x0001e80000100a00 */
[----:B0-----:R-:W2:Y:S04]  /*835d0*/  LDL.LU R20, [R1+0x80] ;  /* 0x0000800001147983 */ /* 0x001ea80000300800 */
[----:B------:R-:W2:Y:S04]  /*835e0*/  LDL.LU R21, [R1+0x84] ;  /* 0x0000840001157983 */ /* 0x000ea80000300800 */
[----:B------:R-:W2:Y:S04]  /*835f0*/  LDL.LU R22, [R1+0x88] ;  /* 0x0000880001167983 */ /* 0x000ea80000300800 */
[----:B------:R-:W2:Y:S04]  /*83600*/  LDL.LU R23, [R1+0x8c] ;  /* 0x00008c0001177983 */ /* 0x000ea80000300800 */
[----:B------:R-:W2:Y:S04]  /*83610*/  LDL R26, [R1+0x258] ;  /* 0x00025800011a7983 */ /* 0x000ea80000100800 */
[----:B------:R-:W2:Y:S01]  /*83620*/  LDL R27, [R1+0x25c] ;  /* 0x00025c00011b7983 */ /* 0x000ea20000100800 */
[C---:B---3--:R-:W-:Y:S03]  /*83630*/  HMMA.16816.F32 R4, R12.reuse, R2, R4 ;  /* 0x000000020c04723c */ /* 0x048fe60000001804 */
[----:B--2---:R-:W-:Y:S04]  /*83640*/  STL.64 [R1+0x4bd0], R26 ;  /* 0x004bd01a01007387 */ /* 0x004fe80000100a00 */
[----:B------:R0:W-:Y:S04]  /*83650*/  STL.64 [R1+0x4bc8], R24 ;  /* 0x004bc81801007387 */ /* 0x0001e80000100a00 */
        /* <DEDUP_REMOVED lines=13> */
[----:B------:R-:W2:Y:S04]  /*83730*/  LDL.LU.64 R4, [R1+0x4c48] ;  /* 0x004c480001047983 */ /* 0x000ea80000300a00 */
[----:B------:R-:W3:Y:S04]  /*83740*/  LDL.LU R2, [R1+0x1338] ;  /* 0x0013380001027983 */ /* 0x000ee80000300800 */
[----:B------:R-:W3:Y:S01]  /*83750*/  LDL.LU R3, [R1+0x1330] ;  /* 0x0013300001037983 */ /* 0x000ee20000300800 */
[----:B--2---:R-:W-:-:S15]  /*83760*/  HMMA.16816.F32 R8, R12, R4, R8 ;  /* 0x000000040c08723c */ /* 0x004fde0000001808 */
[----:B------:R-:W-:-:S04]  /*83770*/  NOP ;  /* 0x0000000000007918 */ /* 0x000fc80000000000 */
[----:B------:R-:W-:Y:S04]  /*83780*/  STL.64 [R1+0x110], R8 ;  /* 0x0001100801007387 */ /* 0x000fe80000100a00 */
[----:B------:R0:W-:Y:S04]  /*83790*/  STL.64 [R1+0x118], R10 ;  /* 0x0001180a01007387 */ /* 0x0001e80000100a00 */
[----:B0-----:R-:W3:Y:S04]  /*837a0*/  LDL.LU.64 R10, [R1+0x4c40] ;  /* 0x004c4000010a7983 */ /* 0x001ee80000300a00 */
[----:B------:R-:W3:Y:S04]  /*837b0*/  LDL.LU.64 R8, [R1+0x4c38] ;  /* 0x004c380001087983 */ /* 0x000ee80000300a00 */
[----:B------:R-:W2:Y:S04]  /*837c0*/  LDL.LU R4, [R1+0x1344] ;  /* 0x0013440001047983 */ /* 0x000ea80000300800 */
[----:B------:R-:W2:Y:S01]  /*837d0*/  LDL.LU R5, [R1+0x1340] ;  /* 0x0013400001057983 */ /* 0x000ea20000300800 */
[----:B---3--:R-:W-:-:S15]  /*837e0*/  HMMA.16816.F32 R8, R12, R6, R8 ;  /* 0x000000060c08723c */ /* 0x008fde0000001808 */
[----:B------:R-:W-:-:S04]  /*837f0*/  NOP ;  /* 0x0000000000007918 */ /* 0x000fc80000000000 */
[----:B------:R-:W-:Y:S04]  /*83800*/  STL.64 [R1+0xe0], R8 ;  /* 0x0000e00801007387 */ /* 0x000fe80000100a00 */
[----:B------:R0:W-:Y:S04]  /*83810*/  STL.64 [R1+0xe8], R10 ;  /* 0x0000e80a01007387 */ /* 0x0001e80000100a00 */
[----:B0-----:R-:W3:Y:S04]  /*83820*/  LDL.LU.64 R10, [R1+0x4c30] ;  /* 0x004c3000010a7983 */ /* 0x001ee80000300a00 */
[----:B------:R-:W5:Y:S04]  /*83830*/  LDL.LU.64 R8, [R1+0x4c28] ;  /* 0x004c280001087983 */ /* 0x000f680000300a00 */
[----:B------:R-:W2:Y:S04]  /*83840*/  LDL.LU R6, [R1+0x133c] ;  /* 0x00133c0001067983 */ /* 0x000ea80000300800 */
[----:B------:R-:W2:Y:S01]  /*83850*/  LDL.LU R7, [R1+0x1334] ;  /* 0x0013340001077983 */ /* 0x000ea20000300800 */
[----:B-----5:R-:W-:-:S15]  /*83860*/  HMMA.16816.F32 R16, R12, R8, R16 ;  /* 0x000000080c10723c */ /* 0x020fde0000001810 */
[----:B------:R-:W-:-:S04]  /*83870*/  NOP ;  /* 0x0000000000007918 */ /* 0x000fc80000000000 */
[----:B------:R-:W-:Y:S04]  /*83880*/  STL.64 [R1+0xc0], R16 ;  /* 0x0000c01001007387 */ /* 0x000fe80000100a00 */
[----:B------:R0:W-:Y:S04]  /*83890*/  STL.64 [R1+0xc8], R18 ;  /* 0x0000c81201007387 */ /* 0x0001e80000100a00 */
[----:B0-----:R-:W3:Y:S04]  /*838a0*/  LDL.LU.64 R18, [R1+0x4c20] ;  /* 0x004c200001127983 */ /* 0x001ee80000300a00 */
[----:B------:R-:W3:Y:S02]  /*838b0*/  LDL.LU.64 R16, [R1+0x4c18] ;  /* 0x004c180001107983 */ /* 0x000ee40000300a00 */
[----:B---3--:R-:W-:Y:S02]  /*838c0*/  HMMA.16816.F32 R8, R12, R10, R16 ;  /* 0x0000000a0c08723c */ /* 0x008fe40000001810 */
[----:B------:R-:W3:Y:S04]  /*838d0*/  LDL.LU.64 R18, [R1+0x4c10] ;  /* 0x004c100001127983 */ /* 0x000ee80000300a00 */
        /* <DEDUP_REMOVED lines=27> */
[----:B------:R-:W3:Y:S04]  /*83a90*/  LDL.LU.64 R24, [R1+0x4bd8] ;  /* 0x004bd80001187983 */ /* 0x000ee80000300a00 */
[----:B------:R-:W4:Y:S01]  /*83aa0*/  LDL.LU R21, [R1+0x132c] ;  /* 0x00132c0001157983 */ /* 0x000f220000300800 */
[----:B---3--:R-:W-:-:S15]  /*83ab0*/  HMMA.16816.F32 R24, R12, R22, R24 ;  /* 0x000000160c18723c */ /* 0x008fde0000001818 */
[----:B------:R-:W-:-:S04]  /*83ac0*/  NOP ;  /* 0x0000000000007918 */ /* 0x000fc80000000000 */
[----:B------:R-:W-:Y:S04]  /*83ad0*/  STL.64 [R1+0x30], R24 ;  /* 0x0000301801007387 */ /* 0x000fe80000100a00 */
[----:B------:R0:W-:Y:S04]  /*83ae0*/  STL.64 [R1+0x38], R26 ;  /* 0x0000381a01007387 */ /* 0x0001e80000100a00 */
[----:B0-----:R-:W3:Y:S04]  /*83af0*/  LDL.LU.64 R26, [R1+0x4bd0] ;  /* 0x004bd000011a7983 */ /* 0x001ee80000300a00 */
[----:B------:R-:W5:Y:S01]  /*83b00*/  LDL.LU.64 R24, [R1+0x4bc8] ;  /* 0x004bc80001187983 */ /* 0x000f620000300a00 */
[----:B----4-:R-:W-:-:S02]  /*83b10*/  IMAD R0, R0, 0x100, R21 ;  /* 0x0000010000007824 */ /* 0x010fc400078e0215 */
[----:B--2---:R-:W-:Y:S02]  /*83b20*/  IMAD R2, R2, 0x100, R6 ;  /* 0x0000010002027824 */ /* 0x004fe400078e0206 */
[----:B------:R-:W-:Y:S02]  /*83b30*/  IMAD R3, R3, 0x100, R7 ;  /* 0x0000010003037824 */ /* 0x000fe400078e0207 */
[----:B------:R-:W-:Y:S01]  /*83b40*/  IMAD R4, R5, 0x100, R4 ;  /* 0x0000010005047824 */ /* 0x000fe200078e0204 */
[----:B---3--:R-:W-:Y:S01]  /*83b50*/  F2FP.F16.E4M3.UNPACK_B R6, R26 ;  /* 0x0000001aff06723e */ /* 0x008fe200020006ff */
[----:B-----5:R-:W-:Y:S01]  /*83b60*/  HMMA.16816.F32 R8, R12, R24, R8 ;  /* 0x000000180c08723c */ /* 0x020fe20000001808 */
[----:B------:R-:W-:Y:S02]  /*83b70*/  F2FP.F16.E4M3.UNPACK_B R12, R0 ;  /* 0x00000000ff0c723e */ /* 0x000fe400020006ff */
[----:B------:R-:W-:Y:S02]  /*83b80*/  F2FP.F16.E4M3.UNPACK_B R14, R2 ;  /* 0x00000002ff0e723e */ /* 0x000fe400020006ff */
[----:B------:R-:W-:-:S02]  /*83b90*/  F2FP.F16.E4M3.UNPACK_B R13, R3 ;  /* 0x00000003ff0d723e */ /* 0x000fc400020006ff */
[----:B------:R-:W-:Y:S02]  /*83ba0*/  F2FP.F16.E4M3.UNPACK_B R15, R4 ;  /* 0x00000004ff0f723e */ /* 0x000fe400020006ff */
[----:B------:R-:W-:-:S07]  /*83bb0*/  F2FP.F16.E4M3.UNPACK_B R7, R27 ;  /* 0x0000001bff07723e */ /* 0x000fce00020006ff */
[----:B------:R-:W-:Y:S03]  /*83bc0*/  HMMA.16816.F32 R20, R12, R6, R16 ;  /* 0x000000060c14723c */ /* 0x000fe60000001810 */
[----:B------:R-:W-:Y:S04]  /*83bd0*/  STL.64 [R1+0x20], R8 ;  /* 0x0000200801007387 */ /* 0x000fe80000100a00 */
[----:B------:R0:W-:Y:S01]  /*83be0*/  STL.64 [R1+0x28], R10 ;  /* 0x0000280a01007387 */ /* 0x0001e20000100a00 */
[----:B------:R-:W-:Y:S02]  /*83bf0*/  IMAD.MOV.U32 R17, RZ, RZ, R6 ;  /* 0x000000ffff117224 */ /* 0x000fe400078e0006 */
[----:B------:R-:W-:Y:S01]  /*83c00*/  IMAD.MOV.U32 R0, RZ, RZ, R7 ;  /* 0x000000ffff007224 */ /* 0x000fe200078e0007 */
[----:B0-----:R-:W-:-:S08]  /*83c10*/  F2FP.F16.E4M3.UNPACK_B R10, R28 ;  /* 0x0000001cff0a723e */ /* 0x001fd000020006ff */
[----:B------:R0:W-:Y:S04]  /*83c20*/  STL.64 [R1+0x50], R20 ;  /* 0x0000501401007387 */ /* 0x0001e80000100a00 */
[----:B------:R1:W-:Y:S01]  /*83c30*/  STL.64 [R1+0x58], R22 ;  /* 0x0000581601007387 */ /* 0x0003e20000100a00 */
[----:B------:R-:W-:-:S03]  /*83c40*/  F2FP.F16.E4M3.UNPACK_B R9, R29 ;  /* 0x0000001dff09723e */ /* 0x000fc600020006ff */
[----:B------:R-:W-:Y:S04]  /*83c50*/  STL [R1+0x10], R10 ;  /* 0x0000100a01007387 */ /* 0x000fe80000100800 */
[----:B0-----:R-:W2:Y:S04]  /*83c60*/  LDL.LU R20, [R1+0x1a0] ;  /* 0x0001a00001147983 */ /* 0x001ea80000300800 */
[----:B------:R-:W2:Y:S04]  /*83c70*/  LDL.LU R21, [R1+0x1a4] ;  /* 0x0001a40001157983 */ /* 0x000ea80000300800 */
[----:B-1----:R-:W3:Y:S04]  /*83c80*/  LDL.LU R22, [R1+0x1a8] ;  /* 0x0001a80001167983 */ /* 0x002ee80000300800 */
[----:B------:R-:W-:Y:S04]  /*83c90*/  STL [R1+0x14], R9 ;  /* 0x0000140901007387 */ /* 0x000fe80000100800 */
[----:B------:R-:W3:Y:S04]  /*83ca0*/  LDL.LU R23, [R1+0x1ac] ;  /* 0x0001ac0001177983 */ /* 0x000ee80000300800 */
[----:B------:R-:W4:Y:S04]  /*83cb0*/  LDL R6, [R1+0x2c8] ;  /* 0x0002c80001067983 */ /* 0x000f280000100800 */
[----:B------:R-:W4:Y:S04]  /*83cc0*/  LDL R7, [R1+0x2cc] ;  /* 0x0002cc0001077983 */ /* 0x000f280000100800 */
[----:B------:R-:W5:Y:S04]  /*83cd0*/  LDL R5, [R1+0x2bc] ;  /* 0x0002bc0001057983 */ /* 0x000f680000100800 */
[----:B----4-:R-:W-:Y:S04]  /*83ce0*/  STL.64 [R1+0x4b70], R6 ;  /* 0x004b700601007387 */ /* 0x010fe80000100a00 */
[----:B-----5:R-:W-:Y:S04]  /*83cf0*/  STL [R1+0x4b68], R5 ;  /* 0x004b680501007387 */ /* 0x020fe80000100800 */
[----:B------:R-:W4:Y:S04]  /*83d00*/  LDL R8, [R1+0x2d8] ;  /* 0x0002d80001087983 */ /* 0x000f280000100800 */
        /* <DEDUP_REMOVED lines=9> */
[----:B------:R-:W2:Y:S04]  /*83da0*/  LDL.LU R7, [R1+0x10c] ;  /* 0x00010c0001077983 */ /* 0x000ea80000300800 */
[----:B------:R-:W3:Y:S04]  /*83db0*/  LDL R29, [R1+0x26c] ;  /* 0x00026c00011d7983 */ /* 0x000ee80000100800 */
[----:B------:R-:W3:Y:S04]  /*83dc0*/  LDL R26, [R1+0x248] ;  /* 0x00024800011a7983 */ /* 0x000ee80000100800 */
[----:B--2---:R-:W-:Y:S04]  /*83dd0*/  STL.64 [R1+0x4b80], R6 ;  /* 0x004b800601007387 */ /* 0x004fe80000100a00 */
[----:B-----5:R0:W-:Y:S04]  /*83de0*/  STL.64 [R1+0x4b78], R4 ;  /* 0x004b780401007387 */ /* 0x0201e80000100a00 */
[----:B0-----:R-:W2:Y:S04]  /*83df0*/  LDL.LU R4, [R1+0xd0] ;  /* 0x0000d00001047983 */ /* 0x001ea80000300800 */
[----:B------:R-:W2:Y:S04]  /*83e00*/  LDL.LU R5, [R1+0xd4] ;  /* 0x0000d40001057983 */ /* 0x000ea80000300800 */
[----:B------:R-:W5:Y:S04]  /*83e10*/  LDL.LU R6, [R1+0xd8] ;  /* 0x0000d80001067983 */ /* 0x000f680000300800 */
[----:B------:R-:W5:Y:S04]  /*83e20*/  LDL.LU R7, [R1+0xdc] ;  /* 0x0000dc0001077983 */ /* 0x000f680000300800 */
[----:B------:R-:W2:Y:S04]  /*83e30*/  LDL R24, [R1+0x27c] ;  /* 0x00027c0001187983 */ /* 0x000ea80000100800 */
[----:B------:R-:W3:Y:S04]  /*83e40*/  LDL R28, [R1+0x268] ;  /* 0x00026800011c7983 */ /* 0x000ee80000100800 */
[----:B-----5:R-:W-:Y:S04]  /*83e50*/  STL.64 [R1+0x4b90], R6 ;  /* 0x004b900601007387 */ /* 0x020fe80000100a00 */
[----:B--2---:R0:W-:Y:S04]  /*83e60*/  STL.64 [R1+0x4b88], R4 ;  /* 0x004b880401007387 */ /* 0x0041e80000100a00 */
        /* <DEDUP_REMOVED lines=8> */
[----:B------:R-:W3:Y:S04]  /*83ef0*/  LDL R27, [R1+0x24c] ;  /* 0x00024c00011b7983 */ /* 0x000ee80000100800 */
[----:B------:R-:W2:Y:S04]  /*83f00*/  LDL R25, [R1+0x2a8] ;  /* 0x0002a80001197983 */ /* 0x000ea80000100800 */
[----:B0-----:R-:W5:Y:S04]  /*83f10*/  LDL R5, [R1+0x288] ;  /* 0x0002880001057983 */ /* 0x001f680000100800 */
[----:B---3--:R-:W-:Y:S04]  /*83f20*/  STL.64 [R1+0x4bb0], R26 ;  /* 0x004bb01a01007387 */ /* 0x008fe80000100a00 */
[----:B--2---:R0:W-:Y:S04]  /*83f30*/  STL.64 [R1+0x4ba8], R24 ;  /* 0x004ba81801007387 */ /* 0x0041e80000100a00 */
[----:B0-----:R-:W2:Y:S04]  /*83f40*/  LDL.LU R24, [R1+0x90] ;  /* 0x0000900001187983 */ /* 0x001ea80000300800 */
[----:B------:R-:W2:Y:S04]  /*83f50*/  LDL.LU R25, [R1+0x94] ;  /* 0x0000940001197983 */ /* 0x000ea80000300800 */
[----:B------:R-:W3:Y:S04]  /*83f60*/  LDL.LU R26, [R1+0x98] ;  /* 0x00009800011a7983 */ /* 0x000ee80000300800 */
[----:B------:R-:W3:Y:S01]  /*83f70*/  LDL.LU R27, [R1+0x9c] ;  /* 0x00009c00011b7983 */ /* 0x000ee20000300800 */
[----:B------:R-:W-:-:S02]  /*83f80*/  IMAD.MOV.U32 R6, RZ, RZ, R10 ;  /* 0x000000ffff067224 */ /* 0x000fc400078e000a */
[----:B------:R-:W-:Y:S01]  /*83f90*/  IMAD.MOV.U32 R7, RZ, RZ, R9 ;  /* 0x000000ffff077224 */ /* 0x000fe200078e0009 */
        /* <DEDUP_REMOVED lines=8> */
[----:B------:R-:W-:Y:S04]  /*84020*/  STL.64 [R1+0x4b50], R22 ;  /* 0x004b501601007387 */ /* 0x000fe80000100a00 */
[----:B------:R0:W-:Y:S04]  /*84030*/  STL.64 [R1+0x4b48], R20 ;  /* 0x004b481401007387 */ /* 0x0001e80000100a00 */
[----:B0-----:R-:W3:Y:S04]  /*84040*/  LDL.LU R20, [R1+0x140] ;  /* 0x0001400001147983 */ /* 0x001ee80000300800 */
[----:B------:R-:W3:Y:S04]  /*84050*/  LDL.LU R21, [R1+0x144] ;  /* 0x0001440001157983 */ /* 0x000ee80000300800 */
[----:B------:R-:W3:Y:S04]  /*84060*/  LDL.LU R22, [R1+0x148] ;  /* 0x0001480001167983 */ /* 0x000ee80000300800 */
[----:B------:R-:W3:Y:S01]  /*84070*/  LDL.LU R23, [R1+0x14c] ;  /* 0x00014c0001177983 */ /* 0x000ee20000300800 */
[----:B--2---:R-:W-:Y:S03]  /*84080*/  HMMA.16816.F32 R24, R12, R6, R24 ;  /* 0x000000060c18723c */ /* 0x004fe60000001818 */
[----:B---3--:R-:W-:Y:S04]  /*84090*/  STL.64 [R1+0x4b60], R22 ;  /* 0x004b601601007387 */ /* 0x008fe80000100a00 */
[----:B------:R0:W-:Y:S04]  /*840a0*/  STL.64 [R1+0x4b58], R20 ;  /* 0x004b581401007387 */ /* 0x0001e80000100a00 */
[----:B0-----:R-:W2:Y:S04]  /*840b0*/  LDL.LU R20, [R1+0x120] ;  /* 0x0001200001147983 */ /* 0x001ea80000300800 */
[----:B------:R-:W2:Y:S04]  /*840c0*/  LDL.LU R21, [R1+0x124] ;  /* 0x0001240001157983 */ /* 0x000ea80000300800 */
[----:B------:R-:W2:Y:S04]  /*840d0*/  LDL.LU R22, [R1+0x128] ;  /* 0x0001280001167983 */ /* 0x000ea80000300800 */
[----:B------:R-:W2:Y:S04]  /*840e0*/  LDL.LU R23, [R1+0x12c] ;  /* 0x00012c0001177983 */ /* 0x000ea80000300800 */
[----:B------:R-:W3:Y:S04]  /*840f0*/  LDL R9, [R1+0x2dc] ;  /* 0x0002dc0001097983 */ /* 0x000ee80000100800 */
[----:B------:R-:W2:Y:S04]  /*84100*/  LDL R10, [R1+0x2e8] ;  /* 0x0002e800010a7983 */ /* 0x000ea80000100800 */
[----:B------:R-:W2:Y:S04]  /*84110*/  LDL R11, [R1+0x2ec] ;  /* 0x0002ec00010b7983 */ /* 0x000ea80000100800 */
[----:B------:R-:W2:Y:S04]  /*84120*/  LDL R16, [R1+0x2f8] ;  /* 0x0002f80001107983 */ /* 0x000ea80000100800 */
[----:B------:R-:W-:Y:S04]  /*84130*/  STL.64 [R1+0x70], R24 ;  /* 0x0000701801007387 */ /* 0x000fe80000100a00 */
[----:B------:R0:W-:Y:S04]  /*84140*/  STL.64 [R1+0x78], R26 ;  /* 0x0000781a01007387 */ /* 0x0001e80000100a00 */
[----:B0-----:R-:W2:Y:S04]  /*84150*/  LDL.LU.64 R26, [R1+0x4bc0] ;  /* 0x004bc000011a7983 */ /* 0x001ea80000300a00 */
[----:B------:R-:W2:Y:S01]  /*84160*/  LDL.LU.64 R24, [R1+0x4bb8] ;  /* 0x004bb80001187983 */ /* 0x000ea20000300a00 */
[----:B-----5:R-:W-:-:S02]  /*84170*/  F2FP.F16.E4M3.UNPACK_B R4, R5 ;  /* 0x00000005ff04723e */ /* 0x020fc400020006ff */
[----:B------:R-:W-:-:S05]  /*84180*/  F2FP.F16.E4M3.UNPACK_B R5, R3 ;  /* 0x00000003ff05723e */ /* 0x000fca00020006ff */
[----:B------:R2:W-:Y:S02]  /*84190*/  STL.64 [R1+0x8], R4 ;  /* 0x0000080401007387 */ /* 0x0005e40000100a00 */
[----:B--2---:R-:W-:Y:S02]  /*841a0*/  HMMA.16816.F32 R4, R12, R4, R24 ;  /* 0x000000040c04723c */ /* 0x004fe40000001818 */
[----:B------:R-:W2:Y:S04]  /*841b0*/  LDL.LU.64 R26, [R1+0x4bb0] ;  /* 0x004bb000011a7983 */ /* 0x000ea80000300a00 */
[----:B------:R-:W5:-:S13]  /*841c0*/  LDL.LU.64 R24, [R1+0x4ba8] ;  /* 0x004ba80001187983 */ /* 0x000f5a0000300a00 */
[----:B------:R-:W-:Y:S04]  /*841d0*/  STL.64 [R1+0x90], R4 ;  /* 0x0000900401007387 */ /* 0x000fe80000100a00 */
[----:B------:R0:W-:Y:S04]  /*841e0*/  STL.64 [R1+0x98], R6 ;  /* 0x0000980601007387 */ /* 0x0001e80000100a00 */
[----:B0-----:R-:W2:Y:S04]  /*841f0*/  LDL.LU.64 R6, [R1+0x4ba0] ;  /* 0x004ba00001067983 */ /* 0x001ea80000300a00 */
[----:B------:R-:W2:Y:S01]  /*84200*/  LDL.LU.64 R4, [R1+0x4b98] ;  /* 0x004b980001047983 */ /* 0x000ea20000300a00 */
[----:B------:R-:W-:-:S02]  /*84210*/  F2FP.F16.E4M3.UNPACK_B R2, R2 ;  /* 0x00000002ff02723e */ /* 0x000fc400020006ff */
[----:B-----5:R-:W-:-:S05]  /*84220*/  F2FP.F16.E4M3.UNPACK_B R3, R24 ;  /* 0x00000018ff03723e */ /* 0x020fca00020006ff */
[----:B------:R-:W-:Y:S02]  /*84230*/  STL.64 [R1], R2 ;  /* 0x0000000201007387 */ /* 0x000fe40000100a00 */
        /* <DEDUP_REMOVED lines=18> */
[C---:B------:R-:W-:Y:S01]  /*84360*/  HMMA.16816.F32 R20, R12.reuse, R2, R20 ;  /* 0x000000020c14723c */ /* 0x040fe20000001814 */
[----:B------:R-:W-:Y:S07]  /*84370*/  STL [R1+0x4af0], R29 ;  /* 0x004af01d01007387 */ /* 0x000fee0000100800 */
[----:B--2---:R-:W-:-:S15]  /*84380*/  HMMA.16816.F32 R4, R12, R26, R4 ;  /* 0x0000001a0c04723c */ /* 0x004fde0000001804 */
[----:B------:R-:W-:-:S04]  /*84390*/  NOP ;  /* 0x0000000000007918 */ /* 0x000fc80000000000 */
[----:B------:R-:W-:Y:S04]  /*843a0*/  STL.64 [R1+0xf0], R4 ;  /* 0x0000f00401007387 */ /* 0x000fe80000100a00 */
[----:B------:R0:W-:Y:S04]  /*843b0*/  STL.64 [R1+0xf8], R6 ;  /* 0x0000f80601007387 */ /* 0x0001e80000100a00 */
[----:B0-----:R-:W2:Y:S04]  /*843c0*/  LDL.LU.64 R6, [R1+0x4b70] ;  /* 0x004b700001067983 */ /* 0x001ea80000300a00 */
[----:B------:R-:W5:Y:S04]  /*843d0*/  LDL.LU R5, [R1+0x4b68] ;  /* 0x004b680001057983 */ /* 0x000f680000300800 */
[----:B------:R-:W-:Y:S04]  /*843e0*/  STL.64 [R1+0x120], R20 ;  /* 0x0001201401007387 */ /* 0x000fe80000100a00 */
[----:B------:R0:W-:Y:S04]  /*843f0*/  STL.64 [R1+0x128], R22 ;  /* 0x0001281601007387 */ /* 0x0001e80000100a00 */
[----:B0-----:R-:W2:Y:S04]  /*84400*/  LDL.LU.64 R22, [R1+0x4b60] ;  /* 0x004b600001167983 */ /* 0x001ea80000300a00 */
[----:B------:R-:W2:Y:S01]  /*84410*/  LDL.LU.64 R20, [R1+0x4b58] ;  /* 0x004b580001147983 */ /* 0x000ea20000300a00 */
[----:B------:R-:W-:-:S02]  /*84420*/  F2FP.F16.E4M3.UNPACK_B R4, R19 ;  /* 0x00000013ff04723e */ /* 0x000fc400020006ff */
[----:B-----5:R-:W-:-:S07]  /*84430*/  F2FP.F16.E4M3.UNPACK_B R5, R5 ;  /* 0x00000005ff05723e */ /* 0x020fce00020006ff */
        /* <DEDUP_REMOVED lines=13> */
[----:B------:R-:W2:Y:S04]  /*84510*/  LDL.LU.64 R20, [R1+0x4b38] ;  /* 0x004b380001147983 */ /* 0x000ea80000300a00 */
[----:B------:R-:W-:Y:S04]  /*84520*/  STL.64 [R1+0x4a78], R6 ;  /* 0x004a780601007387 */ /* 0x000fe80000100a00 */
[----:B------:R0:W-:Y:S04]  /*84530*/  STL.64 [R1+0x4a70], R4 ;  /* 0x004a700401007387 */ /* 0x0001e80000100a00 */
[----:B0-----:R-:W5:Y:S04]  /*84540*/  LDL.LU R4, [R1+0x180] ;  /* 0x0001800001047983 */ /* 0x001f680000300800 */
[----:B------:R-:W5:Y:S04]  /*84550*/  LDL.LU R5, [R1+0x184] ;  /* 0x0001840001057983 */ /* 0x000f680000300800 */
[----:B------:R-:W5:Y:S04]  /*84560*/  LDL.LU R6, [R1+0x188] ;  /* 0x0001880001067983 */ /* 0x000f680000300800 */
[----:B------:R-:W5:Y:S01]  /*84570*/  LDL.LU R7, [R1+0x18c] ;  /* 0x00018c0001077983 */ /* 0x000f620000300800 */
[----:B----4-:R-:W-:-:S02]  /*84580*/  F2FP.F16.E4M3.UNPACK_B R8, R8 ;  /* 0x00000008ff08723e */ /* 0x010fc400020006ff */
[----:B---3--:R-:W-:Y:S02]  /*84590*/  F2FP.F16.E4M3.UNPACK_B R9, R9 ;  /* 0x00000009ff09723e */ /* 0x008fe400020006ff */
[----:B------:R-:W-:Y:S02]  /*845a0*/  F2FP.F16.E4M3.UNPACK_B R10, R10 ;  /* 0x0000000aff0a723e */ /* 0x000fe400020006ff */
[----:B------:R-:W-:-:S07]  /*845b0*/  F2FP.F16.E4M3.UNPACK_B R11, R11 ;  /* 0x0000000bff0b723e */ /* 0x000fce00020006ff */
[C---:B--2---:R-:W-:Y:S08]  /*845c0*/  HMMA.16816.F32 R20, R12.reuse, R10, R20 ;  /* 0x0000000a0c14723c */ /* 0x044ff00000001814 */
[----:B-----5:R-:W-:-:S15]  /*845d0*/  HMMA.16816.F32 R4, R12, R8, R4 ;  /* 0x000000080c04723c */ /* 0x020fde0000001804 */
[----:B------:R-:W-:-:S04]  /*845e0*/  NOP ;  /* 0x0000000000007918 */ /* 0x000fc80000000000 */
[----:B------:R-:W-:Y:S04]  /*845f0*/  STL.64 [R1+0x180], R4 ;  /* 0x0001800401007387 */ /* 0x000fe80000100a00 */
[----:B------:R-:W-:Y:S04]  /*84600*/  STL.64 [R1+0x188], R6 ;  /* 0x0001880601007387 */ /* 0x000fe80000100a00 */
[----:B------:R0:W-:Y:S04]  /*84610*/  STL.64 [R1+0x1a0], R20 ;  /* 0x0001a01401007387 */ /* 0x0001e80000100a00 */
[----:B------:R1:W-:Y:S04]  /*84620*/  STL.64 [R1+0x1a8], R22 ;  /* 0x0001a81601007387 */ /* 0x0003e80000100a00 */
[----:B------:R-:W2:Y:S04]  /*84630*/  LDL R19, [R1+0x30c] ;  /* 0x00030c0001137983 */ /* 0x000ea80000100800 */
[----:B0-----:R-:W3:Y:S04]  /*84640*/  LDL R20, [R1+0x318] ;  /* 0x0003180001147983 */ /* 0x001ee80000100800 */
[----:B-1----:R-:W4:Y:S04]  /*84650*/  LDL R22, [R1+0x328] ;  /* 0x0003280001167983 */ /* 0x002f280000100800 */
[----:B------:R-:W4:Y:S04]  /*84660*/  LDL R23, [R1+0x32c] ;  /* 0x00032c0001177983 */ /* 0x000f280000100800 */
[----:B------:R-:W3:Y:S04]  /*84670*/  LDL R21, [R1+0x31c] ;  /* 0x00031c0001157983 */ /* 0x000ee80000100800 */
[----:B----4-:R-:W-:Y:S04]  /*84680*/  STL.64 [R1+0x4b30], R22 ;  /* 0x004b301601007387 */ /* 0x010fe80000100a00 */
[----:B---3--:R0:W-:Y:S04]  /*84690*/  STL.64 [R1+0x4b28], R20 ;  /* 0x004b281401007387 */ /* 0x0081e80000100a00 */
[----:B0-----:R-:W3:Y:S04]  /*846a0*/  LDL.LU R20, [R1+0x1c0] ;  /* 0x0001c00001147983 */ /* 0x001ee80000300800 */
[----:B------:R-:W3:Y:S04]  /*846b0*/  LDL.LU R21, [R1+0x1c4] ;  /* 0x0001c40001157983 */ /* 0x000ee80000300800 */
[----:B------:R-:W3:Y:S04]  /*846c0*/  LDL.LU R22, [R1+0x1c8] ;  /* 0x0001c80001167983 */ /* 0x000ee80000300800 */
[----:B------:R-:W3:Y:S04]  /*846d0*/  LDL.LU R23, [R1+0x1cc] ;  /* 0x0001cc0001177983 */ /* 0x000ee80000300800 */
[----:B------:R-:W4:Y:S04]  /*846e0*/  LDL R24, [R1+0x338] ;  /* 0x0003380001187983 */ /* 0x000f280000100800 */
[----:B------:R-:W4:Y:S01]  /*846f0*/  LDL R25, [R1+0x33c] ;  /* 0x00033c0001197983 */ /* 0x000f220000100800 */
[----:B------:R-:W-:-:S03]  /*84700*/  IMAD.MOV.U32 R6, RZ, RZ, R17 ;  /* 0x000000ffff067224 */ /* 0x000fc600078e0011 */
[----:B------:R-:W5:Y:S04]  /*84710*/  LDL R17, [R1+0x2fc] ;  /* 0x0002fc0001117983 */ /* 0x000f680000100800 */
[----:B------:R-:W2:Y:S04]  /*84720*/  LDL R18, [R1+0x308] ;  /* 0x0003080001127983 */ /* 0x000ea80000100800 */
[----:B------:R-:W-:Y:S04]  /*84730*/  STL.64 [R1+0x4b10], R26 ;  /* 0x004b101a01007387 */ /* 0x000fe80000100a00 */
[----:B----4-:R0:W-:Y:S04]  /*84740*/  STL.64 [R1+0x4b08], R24 ;  /* 0x004b081801007387 */ /* 0x0101e80000100a00 */
[----:B0-----:R-:W4:Y:S04]  /*84750*/  LDL.LU R24, [R1+0x220] ;  /* 0x0002200001187983 */ /* 0x001f280000300800 */
[----:B------:R-:W4:Y:S04]  /*84760*/  LDL.LU R25, [R1+0x224] ;  /* 0x0002240001197983 */ /* 0x000f280000300800 */
[----:B------:R-:W2:Y:S04]  /*84770*/  LDL.LU R26, [R1+0x228] ;  /* 0x00022800011a7983 */ /* 0x000ea80000300800 */
[----:B------:R-:W2:Y:S01]  /*84780*/  LDL.LU R27, [R1+0x22c] ;  /* 0x00022c00011b7983 */ /* 0x000ea20000300800 */
[----:B------:R-:W-:Y:S01]  /*84790*/  IMAD.MOV.U32 R7, RZ, RZ, R0 ;  /* 0x000000ffff077224 */ /* 0x000fe200078e0000 */
[----:B------:R-:W-:-:S02]  /*847a0*/  F2FP.F16.E4M3.UNPACK_B R16, R16 ;  /* 0x00000010ff10723e */ /* 0x000fc400020006ff */
[----:B-----5:R-:W-:Y:S01]  /*847b0*/  F2FP.F16.E4M3.UNPACK_B R17, R17 ;  /* 0x00000011ff11723e */ /* 0x020fe200020006ff */
[----:B--2---:R-:W-:Y:S04]  /*847c0*/  STL.64 [R1+0x4b20], R26 ;  /* 0x004b201a01007387 */ /* 0x004fe80000100a00 */
[----:B----4-:R0:W-:Y:S04]  /*847d0*/  STL.64 [R1+0x4b18], R24 ;  /* 0x004b181801007387 */ /* 0x0101e80000100a00 */
[----:B0-----:R-:W2:Y:S04]  /*847e0*/  LDL.LU R24, [R1+0x1f0] ;  /* 0x0001f00001187983 */ /* 0x001ea80000300800 */
[----:B------:R-:W2:Y:S04]  /*847f0*/  LDL.LU R25, [R1+0x1f4] ;  /* 0x0001f40001197983 */ /* 0x000ea80000300800 */
[----:B------:R-:W2:Y:S04]  /*84800*/  LDL.LU R26, [R1+0x1f8] ;  /* 0x0001f800011a7983 */ /* 0x000ea80000300800 */
[----:B------:R-:W2:Y:S04]  /*84810*/  LDL.LU R27, [R1+0x1fc] ;  /* 0x0001fc00011b7983 */ /* 0x000ea80000300800 */
[----:B------:R-:W4:Y:S04]  /*84820*/  LDL.LU R29, [R1+0x134c] ;  /* 0x00134c00011d7983 */ /* 0x000f280000300800 */
[----:B------:R-:W4:Y:S04]  /*84830*/  LDL.LU R0, [R1+0x1348] ;  /* 0x0013480001007983 */ /* 0x000f280000300800 */
[----:B------:R-:W5:Y:S04]  /*84840*/  LDL.LU R5, [R1+0x1350] ;  /* 0x0013500001057983 */ /* 0x000f680000300800 */
[----:B------:R-:W5:Y:S01]  /*84850*/  LDL.LU R4, [R1+0x1360] ;  /* 0x0013600001047983 */ /* 0x000f620000300800 */
[----:B------:R-:W-:Y:S01]  /*84860*/  F2FP.F16.E4M3.UNPACK_B R18, R18 ;  /* 0x00000012ff12723e */ /* 0x000fe200020006ff */
[C---:B---3--:R-:W-:Y:S01]  /*84870*/  HMMA.16816.F32 R20, R12.reuse, R16, R20 ;  /* 0x000000100c14723c */ /* 0x048fe20000001814 */
[----:B------:R-:W-:Y:S01]  /*84880*/  F2FP.F16.E4M3.UNPACK_B R19, R19 ;  /* 0x00000013ff13723e */ /* 0x000fe200020006ff */
[----:B------:R-:W-:Y:S06]  /*84890*/  STL.64 [R1+0x4b00], R6 ;  /* 0x004b000601007387 */ /* 0x000fec0000100a00 */
[----:B--2---:R-:W-:Y:S01]  /*848a0*/  HMMA.16816.F32 R24, R12, R18, R24 ;  /* 0x000000120c18723c */ /* 0x004fe20000001818 */
[----:B-----5:R0:W-:Y:S04]  /*848b0*/  STL.64 [R1+0x4af8], R4 ;  /* 0x004af80401007387 */ /* 0x0201e80000100a00 */
[----:B0-----:R-:W2:Y:S04]  /*848c0*/  LDL.LU R4, [R1+0x230] ;  /* 0x0002300001047983 */ /* 0x001ea80000300800 */
[----:B------:R-:W2:Y:S04]  /*848d0*/  LDL.LU R5, [R1+0x234] ;  /* 0x0002340001057983 */ /* 0x000ea80000300800 */
[----:B------:R-:W2:Y:S04]  /*848e0*/  LDL.LU R6, [R1+0x238] ;  /* 0x0002380001067983 */ /* 0x000ea80000300800 */
[----:B------:R-:W2:Y:S04]  /*848f0*/  LDL.LU R7, [R1+0x23c] ;  /* 0x00023c0001077983 */ /* 0x000ea80000300800 */
[----:B------:R-:W-:Y:S04]  /*84900*/  STL.64 [R1+0x4a58], R10 ;  /* 0x004a580a01007387 */ /* 0x000fe80000100a00 */
[----:B------:R0:W-:Y:S04]  /*84910*/  STL.64 [R1+0x4a50], R8 ;  /* 0x004a500801007387 */ /* 0x0001e80000100a00 */
[----:B0-----:R-:W3:Y:S04]  /*84920*/  LDL.LU R8, [R1+0x200] ;  /* 0x0002000001087983 */ /* 0x001ee80000300800 */
[----:B------:R-:W3:Y:S04]  /*84930*/  LDL.LU R9, [R1+0x204] ;  /* 0x0002040001097983 */ /* 0x000ee80000300800 */
[----:B------:R-:W3:Y:S04]  /*84940*/  LDL.LU R10, [R1+0x208] ;  /* 0x00020800010a7983 */ /* 0x000ee80000300800 */
[----:B------:R-:W3:Y:S04]  /*84950*/  LDL.LU R11, [R1+0x20c] ;  /* 0x00020c00010b7983 */ /* 0x000ee80000300800 */
[----:B------:R-:W-:Y:S04]  /*84960*/  STL.64 [R1+0x1d0], R20 ;  /* 0x0001d01401007387 */ /* 0x000fe80000100a00 */
[----:B------:R0:W-:Y:S04]  /*84970*/  STL.64 [R1+0x1d8], R22 ;  /* 0x0001d81601007387 */ /* 0x0001e80000100a00 */
[----:B0-----:R-:W5:Y:S04]  /*84980*/  LDL.LU.64 R22, [R1+0x4b30] ;  /* 0x004b300001167983 */ /* 0x001f680000300a00 */
[----:B------:R-:W2:Y:S04]  /*84990*/  LDL.LU.64 R20, [R1+0x4b28] ;  /* 0x004b280001147983 */ /* 0x000ea80000300a00 */
[----:B------:R-:W-:Y:S04]  /*849a0*/  STL.64 [R1+0x1f0], R24 ;  /* 0x0001f01801007387 */ /* 0x000fe80000100a00 */
[----:B------:R0:W-:Y:S04]  /*849b0*/  STL.64 [R1+0x1f8], R26 ;  /* 0x0001f81a01007387 */ /* 0x0001e80000100a00 */
[----:B0-----:R-:W3:Y:S04]  /*849c0*/  LDL.LU.64 R26, [R1+0x4b20] ;  /* 0x004b2000011a7983 */ /* 0x001ee80000300a00 */
[----:B------:R-:W3:Y:S04]  /*849d0*/  LDL.LU.64 R24, [R1+0x4b18] ;  /* 0x004b180001187983 */ /* 0x000ee80000300a00 */
[----:B------:R0:W-:Y:S04]  /*849e0*/  STL.64 [R1+0x4a38], R18 ;  /* 0x004a381201007387 */ /* 0x0001e80000100a00 */
[----:B0-----:R-:W4:Y:S04]  /*849f0*/  LDL.LU R18, [R1+0x1354] ;  /* 0x0013540001127983 */ /* 0x001f280000300800 */
[----:B------:R-:W4:Y:S04]  /*84a00*/  LDL.LU R19, [R1+0x1364] ;  /* 0x0013640001137983 */ /* 0x000f280000300800 */
[----:B------:R0:W-:Y:S04]  /*84a10*/  STL.64 [R1+0x4a30], R16 ;  /* 0x004a301001007387 */ /* 0x0001e80000100a00 */
[----:B0-----:R-:W4:Y:S04]  /*84a20*/  LDL.LU R16, [R1+0x135c] ;  /* 0x00135c0001107983 */ /* 0x001f280000300800 */
[----:B------:R-:W4:Y:S01]  /*84a30*/  LDL.LU R17, [R1+0x1358] ;  /* 0x0013580001117983 */ /* 0x000f220000300800 */
[----:B--2---:R-:W-:-:S02]  /*84a40*/  F2FP.F16.E4M3.UNPACK_B R20, R20 ;  /* 0x00000014ff14723e */ /* 0x004fc400020006ff */
[----:B------:R-:W-:Y:S02]  /*84a50*/  F2FP.F16.E4M3.UNPACK_B R21, R21 ;  /* 0x00000015ff15723e */ /* 0x000fe400020006ff */
[----:B-----5:R-:W-:Y:S02]  /*84a60*/  F2FP.F16.E4M3.UNPACK_B R22, R22 ;  /* 0x00000016ff16723e */ /* 0x020fe400020006ff */
[----:B------:R-:W-:-:S07]  /*84a70*/  F2FP.F16.E4M3.UNPACK_B R23, R23 ;  /* 0x00000017ff17723e */ /* 0x000fce00020006ff */
[C---:B------:R-:W-:Y:S08]  /*84a80*/  HMMA.16816.F32 R4, R12.reuse, R22, R4 ;  /* 0x000000160c04723c */ /* 0x040ff00000001804 */
        /* <DEDUP_REMOVED lines=8> */
[----:B0-----:R-:W5:Y:S04]  /*84b10*/  LDL.LU.64 R6, [R1+0x4b00] ;  /* 0x004b000001067983 */ /* 0x001f680000300a00 */
[----:B------:R-:W5:Y:S04]  /*84b20*/  LDL.LU.64 R4, [R1+0x4af8] ;  /* 0x004af80001047983 */ /* 0x000f680000300a00 */
[----:B------:R-:W-:Y:S04]  /*84b30*/  STL.64 [R1+0x4a18], R22 ;  /* 0x004a181601007387 */ /* 0x000fe80000100a00 */
[----:B------:R0:W-:Y:S04]  /*84b40*/  STL.64 [R1+0x4a10], R20 ;  /* 0x004a101401007387 */ /* 0x0001e80000100a00 */
[----:B0-----:R-:W5:Y:S04]  /*84b50*/  LDL.LU R20, [R1+0x210] ;  /* 0x0002100001147983 */ /* 0x001f680000300800 */
[----:B------:R-:W5:Y:S04]  /*84b60*/  LDL.LU R21, [R1+0x214] ;  /* 0x0002140001157983 */ /* 0x000f680000300800 */
[----:B------:R-:W5:Y:S04]  /*84b70*/  LDL.LU R22, [R1+0x218] ;  /* 0x0002180001167983 */ /* 0x000f680000300800 */
[----:B------:R-:W5:Y:S01]  /*84b80*/  LDL.LU R23, [R1+0x21c] ;  /* 0x00021c0001177983 */ /* 0x000f620000300800 */
[----:B----4-:R-:W-:-:S02]  /*84b90*/  IMAD R0, R0, 0x100, R29 ;  /* 0x0000010000007824 */ /* 0x010fc400078e021d */
[----:B------:R-:W-:Y:S01]  /*84ba0*/  IMAD R16, R17, 0x100, R16 ;  /* 0x0000010011107824 */ /* 0x000fe200078e0210 */
[----:B------:R-:W4:Y:S01]  /*84bb0*/  LDL.LU R29, [R1+0x4af0] ;  /* 0x004af000011d7983 */ /* 0x000f220000300800 */
[----:B---3--:R-:W-:Y:S02]  /*84bc0*/  F2FP.F16.E4M3.UNPACK_B R24, R24 ;  /* 0x00000018ff18723e */ /* 0x008fe400020006ff */
[----:B------:R-:W-:Y:S01]  /*84bd0*/  F2FP.F16.E4M3.UNPACK_B R25, R25 ;  /* 0x00000019ff19723e */ /* 0x000fe200020006ff */
[----:B--2---:R-:W-:Y:S04]  /*84be0*/  STL.64 [R1+0x4a98], R26 ;  /* 0x004a981a01007387 */ /* 0x004fe80000100a00 */
[----:B------:R-:W-:Y:S01]  /*84bf0*/  STL.64 [R1+0x4a90], R24 ;  /* 0x004a901801007387 */ /* 0x000fe20000100a00 */
[----:B-----5:R-:W-:-:S02]  /*84c00*/  IMAD R5, R5, 0x100, R18 ;  /* 0x0000010005057824 */ /* 0x020fc400078e0212 */
[----:B------:R-:W-:Y:S01]  /*84c10*/  IMAD R4, R4, 0x100, R19 ;  /* 0x0000010004047824 */ /* 0x000fe200078e0213 */
[----:B------:R-:W-:-:S15]  /*84c20*/  HMMA.16816.F32 R12, R12, R24, R20 ;  /* 0x000000180c0c723c */ /* 0x000fde0000001814 */
[----:B------:R-:W-:-:S04]  /*84c30*/  NOP ;  /* 0x0000000000007918 */ /* 0x000fc80000000000 */
[----:B------:R0:W-:Y:S04]  /*84c40*/  STL.64 [R1+0x210], R12 ;  /* 0x0002100c01007387 */ /* 0x0001e80000100a00 */
[----:B------:R1:W-:Y:S01]  /*84c50*/  STL.64 [R1+0x218], R14 ;  /* 0x0002180e01007387 */ /* 0x0003e20000100a00 */
[----:B0-----:R-:W-:Y:S02]  /*84c60*/  F2FP.F16.E4M3.UNPACK_B R12, R0 ;  /* 0x00000000ff0c723e */ /* 0x001fe400020006ff */
[----:B-1----:R-:W-:Y:S02]  /*84c70*/  F2FP.F16.E4M3.UNPACK_B R14, R16 ;  /* 0x00000010ff0e723e */ /* 0x002fe400020006ff */
[----:B------:R-:W-:Y:S02]  /*84c80*/  F2FP.F16.E4M3.UNPACK_B R13, R5 ;  /* 0x00000005ff0d723e */ /* 0x000fe400020006ff */
[----:B------:R-:W-:Y:S01]  /*84c90*/  F2FP.F16.E4M3.UNPACK_B R15, R4 ;  /* 0x00000004ff0f723e */ /* 0x000fe200020006ff */
[----:B------:R-:W2:Y:S04]  /*84ca0*/  LDL.LU R0, [R1+0x1368] ;  /* 0x0013680001007983 */ /* 0x000ea80000300800 */
[----:B------:R-:W3:Y:S02]  /*84cb0*/  LDL.LU R20, [R1+0x60] ;  /* 0x0000600001147983 */ /* 0x000ee40000300800 */
[----:B------:R-:W-:-:S15]  /*84cc0*/  HMMA.16816.F32 R4, R12, R6, R8 ;  /* 0x000000060c04723c */ /* 0x000fde0000001808 */
[----:B------:R-:W-:-:S04]  /*84cd0*/  NOP ;  /* 0x0000000000007918 */ /* 0x000fc80000000000 */
[----:B------:R-:W-:Y:S04]  /*84ce0*/  STL.64 [R1+0x200], R4 ;  /* 0x0002000401007387 */ /* 0x000fe80000100a00 */
[----:B------:R-:W-:Y:S04]  /*84cf0*/  STL.64 [R1+0x208], R6 ;  /* 0x0002080601007387 */ /* 0x000fe80000100a00 */
[----:B------:R-:W3:Y:S04]  /*84d00*/  LDL.LU R21, [R1+0x64] ;  /* 0x0000640001157983 */ /* 0x000ee80000300800 */
        /* <DEDUP_REMOVED lines=14> */
[----:B--2---:R0:W-:Y:S04]  /*84df0*/  STL.64 [R1+0x4aa8], R26 ;  /* 0x004aa81a01007387 */ /* 0x0041e80000100a00 */
[----:B0-----:R-:W2:Y:S04]  /*84e00*/  LDL.LU R26, [R1] ;  /* 0x00000000011a7983 */ /* 0x001ea80000300800 */
[----:B------:R-:W2:Y:S04]  /*84e10*/  LDL.LU R27, [R1+0x4] ;  /* 0x00000400011b7983 */ /* 0x000ea80000300800 */
[----:B------:R0:W-:Y:S04]  /*84e20*/  STL.64 [R1+0x4aa0], R24 ;  /* 0x004aa01801007387 */ /* 0x0001e80000100a00 */
[----:B--2---:R-:W-:Y:S04]  /*84e30*/  STL.64 [R1+0x4ac0], R26 ;  /* 0x004ac01a01007387 */ /* 0x004fe80000100a00 */
[----:B------:R-:W2:Y:S04]  /*84e40*/  LDL.LU R4, [R1+0x130] ;  /* 0x0001300001047983 */ /* 0x000ea80000300800 */
[----:B------:R-:W2:Y:S04]  /*84e50*/  LDL.LU R5, [R1+0x134] ;  /* 0x0001340001057983 */ /* 0x000ea80000300800 */
[----:B------:R-:W2:Y:S04]  /*84e60*/  LDL.LU R6, [R1+0x138] ;  /* 0x0001380001067983 */ /* 0x000ea80000300800 */
[----:B------:R-:W2:Y:S04]  /*84e70*/  LDL.LU R7, [R1+0x13c] ;  /* 0x00013c0001077983 */ /* 0x000ea80000300800 */
[----:B0-----:R-:W2:Y:S04]  /*84e80*/  LDL.LU R24, [R1+0x8] ;  /* 0x0000080001187983 */ /* 0x001ea80000300800 */
[----:B------:R-:W2:Y:S04]  /*84e90*/  LDL.LU R25, [R1+0xc] ;  /* 0x00000c0001197983 */ /* 0x000ea80000300800 */
[----:B--2---:R-:W-:Y:S04]  /*84ea0*/  STL.64 [R1+0x4ad8], R24 ;  /* 0x004ad81801007387 */ /* 0x004fe80000100a00 */
[----:B------:R-:W-:Y:S04]  /*84eb0*/  STL.64 [R1+0x4a88], R6 ;  /* 0x004a880601007387 */ /* 0x000fe80000100a00 */
[----:B------:R0:W-:Y:S04]  /*84ec0*/  STL.64 [R1+0x4a80], R4 ;  /* 0x004a800401007387 */ /* 0x0001e80000100a00 */
[----:B0-----:R-:W2:Y:S04]  /*84ed0*/  LDL.LU R4, [R1+0x150] ;  /* 0x0001500001047983 */ /* 0x001ea80000300800 */
[----:B------:R-:W2:Y:S04]  /*84ee0*/  LDL.LU R5, [R1+0x154] ;  /* 0x0001540001057983 */ /* 0x000ea80000300800 */
[----:B------:R-:W2:Y:S04]  /*84ef0*/  LDL.LU R6, [R1+0x158] ;  /* 0x0001580001067983 */ /* 0x000ea80000300800 */
[----:B------:R-:W2:Y:S04]  /*84f00*/  LDL.LU R7, [R1+0x15c] ;  /* 0x00015c0001077983 */ /* 0x000ea80000300800 */
[----:B------:R-:W3:Y:S04]  /*84f10*/  LDL.LU R26, [R1+0x10] ;  /* 0x00001000011a7983 */ /* 0x000ee80000300800 */
[----:B------:R-:W3:Y:S04]  /*84f20*/  LDL.LU R27, [R1+0x14] ;  /* 0x00001400011b7983 */ /* 0x000ee80000300800 */
        /* <DEDUP_REMOVED lines=20> */
[----:B0-----:R-:W4:Y:S04]  /*85070*/  LDL.LU R8, [R1+0x110] ;  /* 0x0001100001087983 */ /* 0x001f280000300800 */
[----:B------:R-:W4:Y:S04]  /*85080*/  LDL.LU R9, [R1+0x114] ;  /* 0x0001140001097983 */ /* 0x000f280000300800 */
[----:B------:R-:W4:Y:S04]  /*85090*/  LDL.LU R10, [R1+0x118] ;  /* 0x00011800010a7983 */ /* 0x000f280000300800 */
[----:B------:R-:W4:Y:S04]  /*850a0*/  LDL.LU R11, [R1+0x11c] ;  /* 0x00011c00010b7983 */ /* 0x000f280000300800 */
[----:B------:R-:W-:Y:S04]  /*850b0*/  STL.64 [R1+0x4a48], R18 ;  /* 0x004a481201007387 */ /* 0x000fe80000100a00 */
[----:B------:R0:W-:Y:S04]  /*850c0*/  STL.64 [R1+0x4a40], R16 ;  /* 0x004a401001007387 */ /* 0x0001e80000100a00 */
[----:B0-----:R-:W4:Y:S04]  /*850d0*/  LDL.LU R16, [R1+0xc0] ;  /* 0x0000c00001107983 */ /* 0x001f280000300800 */
[----:B------:R-:W4:Y:S04]  /*850e0*/  LDL.LU R17, [R1+0xc4] ;  /* 0x0000c40001117983 */ /* 0x000f280000300800 */
[----:B------:R-:W4:Y:S04]  /*850f0*/  LDL.LU R18, [R1+0xc8] ;  /* 0x0000c80001127983 */ /* 0x000f280000300800 */
[----:B------:R-:W4:Y:S04]  /*85100*/  LDL.LU R19, [R1+0xcc] ;  /* 0x0000cc0001137983 */ /* 0x000f280000300800 */
[----:B-----5:R-:W-:Y:S04]  /*85110*/  STL.64 [R1+0x4a28], R22 ;  /* 0x004a281601007387 */ /* 0x020fe80000100a00 */
[----:B---3--:R0:W-:Y:S04]  /*85120*/  STL.64 [R1+0x4a20], R20 ;  /* 0x004a201401007387 */ /* 0x0081e80000100a00 */
[----:B0-----:R-:W3:Y:S04]  /*85130*/  LDL.LU R20, [R1+0x80] ;  /* 0x0000800001147983 */ /* 0x001ee80000300800 */
[----:B------:R-:W3:Y:S04]  /*85140*/  LDL.LU R21, [R1+0x84] ;  /* 0x0000840001157983 */ /* 0x000ee80000300800 */
[----:B------:R-:W3:Y:S04]  /*85150*/  LDL.LU R22, [R1+0x88] ;  /* 0x0000880001167983 */ /* 0x000ee80000300800 */
[----:B------:R-:W3:Y:S01]  /*85160*/  LDL.LU R23, [R1+0x8c] ;  /* 0x00008c0001177983 */ /* 0x000ee20000300800 */
[----:B--2---:R-:W-:Y:S03]  /*85170*/  HMMA.16816.F32 R24, R12, R26, R4 ;  /* 0x0000001a0c18723c */ /* 0x004fe60000001804 */
[----:B------:R-:W2:Y:S04]  /*85180*/  LDL.LU.64 R6, [R1+0x4ae8] ;  /* 0x004ae80001067983 */ /* 0x000ea80000300a00 */
[----:B------:R-:W2:-:S12]  /*85190*/  LDL.LU.64 R4, [R1+0x4ae0] ;  /* 0x004ae00001047983 */ /* 0x000e980000300a00 */
        /* <DEDUP_REMOVED lines=14> */
[----:B0-----:R-:W4:Y:S04]  /*85280*/  LDL.LU.64 R26, [R1+0x4aa8] ;  /* 0x004aa800011a7983 */ /* 0x001f280000300a00 */
[----:B------:R-:W4:Y:S02]  /*85290*/  LDL.LU.64 R24, [R1+0x4aa0] ;  /* 0x004aa00001187983 */ /* 0x000f240000300a00 */
[----:B----4-:R-:W-:-:S15]  /*852a0*/  HMMA.16816.F32 R24, R12, R28, R24 ;  /* 0x0000001c0c18723c */ /* 0x010fde0000001818 */
[----:B------:R-:W-:-:S04]  /*852b0*/  NOP ;  /* 0x0000000000007918 */ /* 0x000fc80000000000 */
[----:B------:R-:W-:Y:S04]  /*852c0*/  STL.64 [R1+0x170], R24 ;  /* 0x0001701801007387 */ /* 0x000fe80000100a00 */
[----:B------:R0:W-:Y:S04]  /*852d0*/  STL.64 [R1+0x178], R26 ;  /* 0x0001781a01007387 */ /* 0x0001e80000100a00 */
[----:B0-----:R-:W2:Y:S04]  /*852e0*/  LDL.LU.64 R26, [R1+0x4a98] ;  /* 0x004a9800011a7983 */ /* 0x001ea80000300a00 */
[----:B------:R-:W4:Y:S04]  /*852f0*/  LDL.LU.64 R24, [R1+0x4a90] ;  /* 0x004a900001187983 */ /* 0x000f280000300a00 */
[----:B------:R-:W5:Y:S04]  /*85300*/  LDL.LU R28, [R1+0x258] ;  /* 0x00025800011c7983 */ /* 0x000f680000300800 */
        /* <DEDUP_REMOVED lines=9> */
[C---:B--2---:R-:W-:Y:S03]  /*853a0*/  HMMA.16816.F32 R4, R12.reuse, R2, R4 ;  /* 0x000000020c04723c */ /* 0x044fe60000001804 */
[----:B---3--:R-:W-:Y:S04]  /*853b0*/  STL.64 [R1+0x4a08], R26 ;  /* 0x004a081a01007387 */ /* 0x008fe80000100a00 */
[----:B----4-:R0:W-:Y:S04]  /*853c0*/  STL.64 [R1+0x4a00], R24 ;  /* 0x004a001801007387 */ /* 0x0101e80000100a00 */
[----:B0-----:R-:W2:Y:S04]  /*853d0*/  LDL.LU R24, [R1+0x40] ;  /* 0x0000400001187983 */ /* 0x001ea80000300800 */
[----:B------:R-:W2:Y:S04]  /*853e0*/  LDL.LU R25, [R1+0x44] ;  /* 0x0000440001197983 */ /* 0x000ea80000300800 */
[----:B------:R-:W2:Y:S04]  /*853f0*/  LDL.LU R26, [R1+0x48] ;  /* 0x00004800011a7983 */ /* 0x000ea80000300800 */
[----:B------:R-:W2:Y:S04]  /*85400*/  LDL.LU R27, [R1+0x4c] ;  /* 0x00004c00011b7983 */ /* 0x000ea80000300800 */
[----:B------:R-:W-:Y:S04]  /*85410*/  STL.64 [R1+0x130], R4 ;  /* 0x0001300401007387 */ /* 0x000fe80000100a00 */
[----:B------:R0:W-:Y:S04]  /*85420*/  STL.64 [R1+0x138], R6 ;  /* 0x0001380601007387 */ /* 0x0001e80000100a00 */
[----:B0-----:R-:W3:Y:S04]  /*85430*/  LDL.LU.64 R6, [R1+0x4a78] ;  /* 0x004a780001067983 */ /* 0x001ee80000300a00 */
[----:B------:R-:W4:Y:S04]  /*85440*/  LDL.LU.64 R4, [R1+0x4a70] ;  /* 0x004a700001047983 */ /* 0x000f280000300a00 */
[----:B------:R-:W2:Y:S04]  /*85450*/  LDL.LU R2, [R1+0x1378] ;  /* 0x0013780001027983 */ /* 0x000ea80000300800 */
[----:B------:R-:W2:Y:S01]  /*85460*/  LDL.LU R3, [R1+0x1370] ;  /* 0x0013700001037983 */ /* 0x000ea20000300800 */
[----:B----4-:R-:W-:-:S15]  /*85470*/  HMMA.16816.F32 R8, R12, R4, R8 ;  /* 0x000000040c08723c */ /* 0x010fde0000001808 */
[----:B------:R-:W-:-:S04]  /*85480*/  NOP ;  /* 0x0000000000007918 */ /* 0x000fc80000000000 */
[----:B------:R-:W-:Y:S04]  /*85490*/  STL.64 [R1+0x100], R8 ;  /* 0x0001000801007387 */ /* 0x000fe80000100a00 */
[----:B------:R0:W-:Y:S04]  /*854a0*/  STL.64 [R1+0x108], R10 ;  /* 0x0001080a01007387 */ /* 0x0001e80000100a00 */
[----:B0-----:R-:W3:Y:S04]  /*854b0*/  LDL.LU.64 R10, [R1+0x4a68] ;  /* 0x004a6800010a7983 */ /* 0x001ee80000300a00 */
[----:B------:R-:W3:Y:S04]  /*854c0*/  LDL.LU.64 R8, [R1+0x4a60] ;  /* 0x004a600001087983 */ /* 0x000ee80000300a00 */
[----:B------:R-:W4:Y:S04]  /*854d0*/  LDL.LU R4, [R1+0x137c] ;  /* 0x00137c0001047983 */ /* 0x000f280000300800 */
[----:B------:R-:W2:Y:S01]  /*854e0*/  LDL.LU R5, [R1+0x1374] ;  /* 0x0013740001057983 */ /* 0x000ea20000300800 */
[----:B---3--:R-:W-:-:S15]  /*854f0*/  HMMA.16816.F32 R8, R12, R6, R8 ;  /* 0x000000060c08723c */ /* 0x008fde0000001808 */
[----:B------:R-:W-:-:S04]  /*85500*/  NOP ;  /* 0x0000000000007918 */ /* 0x000fc80000000000 */
[----:B------:R-:W-:Y:S04]  /*85510*/  STL.64 [R1+0xe0], R8 ;  /* 0x0000e00801007387 */ /* 0x000fe80000100a00 */
[----:B------:R0:W-:Y:S04]  /*85520*/  STL.64 [R1+0xe8], R10 ;  /* 0x0000e80a01007387 */ /* 0x0001e80000100a00 */
[----:B0-----:R-:W3:Y:S04]  /*85530*/  LDL.LU.64 R10, [R1+0x4a58] ;  /* 0x004a5800010a7983 */ /* 0x001ee80000300a00 */
[----:B------:R-:W2:Y:S04]  /*85540*/  LDL.LU.64 R8, [R1+0x4a50] ;  /* 0x004a500001087983 */ /* 0x000ea80000300a00 */
[----:B------:R-:W3:Y:S01]  /*85550*/  LDL.LU R7, [R1+0x136c] ;  /* 0x00136c0001077983 */ /* 0x000ee20000300800 */
        /* <DEDUP_REMOVED lines=8> */
[----:B------:R-:W3:-:S13]  /*855e0*/  LDL.LU.64 R16, [R1+0x4a30] ;  /* 0x004a300001107983 */ /* 0x000eda0000300a00 */
[----:B------:R0:W-:Y:S04]  /*855f0*/  STL.64 [R1+0xa0], R8 ;  /* 0x0000a00801007387 */ /* 0x0001e80000100a00 */
[----:B------:R1:W-:Y:S04]  /*85600*/  STL.64 [R1+0xa8], R10 ;  /* 0x0000a80a01007387 */ /* 0x0003e80000100a00 */
[----:B0-----:R-:W2:Y:S04]  /*85610*/  LDL.LU R8, [R1+0x20] ;  /* 0x0000200001087983 */ /* 0x001ea80000300800 */
[----:B------:R-:W2:Y:S04]  /*85620*/  LDL.LU R9, [R1+0x24] ;  /* 0x0000240001097983 */ /* 0x000ea80000300800 */
[----:B-1----:R-:W2:Y:S04]  /*85630*/  LDL.LU R10, [R1+0x28] ;  /* 0x00002800010a7983 */ /* 0x002ea80000300800 */
[----:B------:R-:W2:Y:S01]  /*85640*/  LDL.LU R11, [R1+0x2c] ;  /* 0x00002c00010b7983 */ /* 0x000ea20000300800 */
[----:B---3--:R-:W-:-:S15]  /*85650*/  HMMA.16816.F32 R20, R12, R16, R20 ;  /* 0x000000100c14723c */ /* 0x008fde0000001814 */
[----:B------:R-:W-:-:S04]  /*85660*/  NOP ;  /* 0x0000000000007918 */ /* 0x000fc80000000000 */
[----:B------:R-:W-:Y:S04]  /*85670*/  STL.64 [R1+0x80], R20 ;  /* 0x0000801401007387 */ /* 0x000fe80000100a00 */
[----:B------:R0:W-:Y:S04]  /*85680*/  STL.64 [R1+0x88], R22 ;  /* 0x0000881601007387 */ /* 0x0001e80000100a00 */
[----:B0-----:R-:W2:Y:S04]  /*85690*/  LDL.LU.64 R22, [R1+0x4a28] ;  /* 0x004a280001167983 */ /* 0x001ea80000300a00 */
[----:B------:R-:W2:Y:S02]  /*856a0*/  LDL.LU.64 R20, [R1+0x4a20] ;  /* 0x004a200001147983 */ /* 0x000ea40000300a00 */
[----:B--2---:R-:W-:Y:S02]  /*856b0*/  HMMA.16816.F32 R16, R12, R18, R20 ;  /* 0x000000120c10723c */ /* 0x004fe40000001814 */
        /* <DEDUP_REMOVED lines=12> */
[----:B0-----:R-:W3:Y:S04]  /*85780*/  LDL.LU.64 R26, [R1+0x4a08] ;  /* 0x004a0800011a7983 */ /* 0x001ee80000300a00 */
[----:B------:R-:W3:Y:S01]  /*85790*/  LDL.LU.64 R24, [R1+0x4a00] ;  /* 0x004a000001187983 */ /* 0x000ee20000300a00 */
[----:B--2---:R-:W-:Y:S01]  /*857a0*/  HMMA.16816.F32 R16, R12, R22, R16 ;  /* 0x000000160c10723c */ /* 0x004fe20000001810 */
[----:B-----5:R-:W-:Y:S01]  /*857b0*/  F2FP.F16.E4M3.UNPACK_B R6, R28.H1 ;  /* 0x0000001cff06723e */ /* 0x020fe200030006ff */
[----:B------:R-:W-:Y:S01]  /*857c0*/  IMAD R3, R3, 0x100, R5 ;  /* 0x0000010003037824 */ /* 0x000fe200078e0205 */
[----:B------:R-:W-:-:S15]  /*857d0*/  F2FP.F16.E4M3.UNPACK_B R5, R29.H1 ;  /* 0x0000001dff05723e */ /* 0x000fde00030006ff */
[----:B------:R-:W-:Y:S01]  /*857e0*/  NOP ;  /* 0x0000000000007918 */ /* 0x000fe20000000000 */
[----:B------:R-:W-:Y:S04]  /*857f0*/  STL.64 [R1+0x30], R16 ;  /* 0x0000301001007387 */ /* 0x000fe80000100a00 */
[----:B------:R-:W-:Y:S01]  /*85800*/  STL.64 [R1+0x38], R18 ;  /* 0x0000381201007387 */ /* 0x000fe20000100a00 */
[----:B---3--:R-:W-:-:S15]  /*85810*/  HMMA.16816.F32 R8, R12, R24, R8 ;  /* 0x000000180c08723c */ /* 0x008fde0000001808 */
[----:B------:R-:W-:-:S04]  /*85820*/  NOP ;  /* 0x0000000000007918 */ /* 0x000fc80000000000 */
[----:B------:R0:W-:Y:S04]  /*85830*/  STL.64 [R1+0x20], R8 ;  /* 0x0000200801007387 */ /* 0x0001e80000100a00 */
[----:B------:R1:W-:Y:S04]  /*85840*/  STL.64 [R1+0x28], R10 ;  /* 0x0000280a01007387 */ /* 0x0003e80000100a00 */
[----:B0-----:R-:W2:Y:S04]  /*85850*/  LDL.LU R8, [R1+0x120] ;  /* 0x0001200001087983 */ /* 0x001ea80000300800 */
[----:B------:R-:W2:Y:S04]  /*85860*/  LDL.LU R9, [R1+0x124] ;  /* 0x0001240001097983 */ /* 0x000ea80000300800 */
[----:B------:R-:W-:Y:S04]  /*85870*/  STL [R1+0x18], R6 ;  /* 0x0000180601007387 */ /* 0x000fe80000100800 */
[----:B-1----:R-:W3:Y:S04]  /*85880*/  LDL.LU R10, [R1+0x128] ;  /* 0x00012800010a7983 */ /* 0x002ee80000300800 */
[----:B------:R-:W-:Y:S04]  /*85890*/  STL [R1+0x1c], R5 ;  /* 0x00001c0501007387 */ /* 0x000fe80000100800 */
[----:B------:R-:W3:Y:S04]  /*858a0*/  LDL.LU R11, [R1+0x12c] ;  /* 0x00012c00010b7983 */ /* 0x000ee80000300800 */
[----:B---3--:R-:W-:Y:S04]  /*858b0*/  STL.64 [R1+0x49a8], R10 ;  /* 0x0049a80a01007387 */ /* 0x008fe80000100a00 */
[----:B--2---:R-:W-:Y:S04]  /*858c0*/  STL.64 [R1+0x49a0], R8 ;  /* 0x0049a00801007387 */ /* 0x004fe80000100a00 */
[----:B------:R-:W2:Y:S04]  /*858d0*/  LDL.LU R16, [R1+0xf0] ;  /* 0x0000f00001107983 */ /* 0x000ea80000300800 */
        /* <DEDUP_REMOVED lines=9> */
[----:B------:R-:W5:Y:S04]  /*85970*/  LDL.LU R25, [R1+0x29c] ;  /* 0x00029c0001197983 */ /* 0x000f680000300800 */
        /* <DEDUP_REMOVED lines=18> */
[----:B------:R-:W3:Y:S04]  /*85aa0*/  LDL.LU R20, [R1+0x27c] ;  /* 0x00027c0001147983 */ /* 0x000ee80000300800 */
[----:B------:R-:W2:Y:S04]  /*85ab0*/  LDL.LU R28, [R1+0x268] ;  /* 0x00026800011c7983 */ /* 0x000ea80000300800 */
[----:B------:R-:W2:Y:S04]  /*85ac0*/  LDL.LU R8, [R1+0xd0] ;  /* 0x0000d00001087983 */ /* 0x000ea80000300800 */
        /* <DEDUP_REMOVED lines=11> */
[----:B------:R-:W2:Y:S01]  /*85b80*/  LDL.LU R11, [R1+0x5c] ;  /* 0x00005c00010b7983 */ /* 0x000ea20000300800 */
[----:B------:R-:W-:-:S02]  /*85b90*/  IMAD.MOV.U32 R18, RZ, RZ, R6 ;  /* 0x000000ffff127224 */ /* 0x000fc400078e0006 */
[----:B------:R-:W-:Y:S01]  /*85ba0*/  IMAD.MOV.U32 R19, RZ, RZ, R5 ;  /* 0x000000ffff137224 */ /* 0x000fe200078e0005 */
[----:B------:R-:W-:Y:S02]  /*85bb0*/  F2FP.F16.E4M3.UNPACK_B R12, R0 ;  /* 0x00000000ff0c723e */ /* 0x000fe400020006ff */
[----:B------:R-:W-:Y:S02]  /*85bc0*/  F2FP.F16.E4M3.UNPACK_B R14, R2 ;  /* 0x00000002ff0e723e */ /* 0x000fe400020006ff */
[----:B------:R-:W-:Y:S02]  /*85bd0*/  F2FP.F16.E4M3.UNPACK_B R13, R3 ;  /* 0x00000003ff0d723e */ /* 0x000fe400020006ff */
[----:B------:R-:W-:Y:S02]  /*85be0*/  F2FP.F16.E4M3.UNPACK_B R15, R4 ;  /* 0x00000004ff0f723e */ /* 0x000fe400020006ff */
[----:B------:R-:W-:Y:S01]  /*85bf0*/  F2FP.F16.E4M3.UNPACK_B R2, R17.H1 ;  /* 0x00000011ff02723e */ /* 0x000fe200030006ff */
[----:B------:R-:W4:Y:S04]  /*85c00*/  LDL.LU R29, [R1+0x26c] ;  /* 0x00026c00011d7983 */ /* 0x000f280000300800 */
[----:B------:R-:W3:Y:S04]  /*85c10*/  LDL.LU R26, [R1+0x248] ;  /* 0x00024800011a7983 */ /* 0x000ee80000300800 */
[----:B------:R-:W3:Y:S04]  /*85c20*/  LDL.LU R27, [R1+0x24c] ;  /* 0x00024c00011b7983 */ /* 0x000ee80000300800 */
[----:B------:R-:W3:Y:S04]  /*85c30*/  LDL.LU R21, [R1+0x2a8] ;  /* 0x0002a80001157983 */ /* 0x000ee80000300800 */
[----:B------:R-:W3:Y:S04]  /*85c40*/  LDL.LU R6, [R1+0x2ac] ;  /* 0x0002ac0001067983 */ /* 0x000ee80000300800 */
[----:B------:R-:W3:Y:S04]  /*85c50*/  LDL.LU R7, [R1+0x2b8] ;  /* 0x0002b80001077983 */ /* 0x000ee80000300800 */
[----:B------:R-:W3:Y:S01]  /*85c60*/  LDL.LU R5, [R1+0x2bc] ;  /* 0x0002bc0001057983 */ /* 0x000ee20000300800 */
[----:B--2---:R-:W-:Y:S03]  /*85c70*/  HMMA.16816.F32 R16, R12, R18, R8 ;  /* 0x000000120c10723c */ /* 0x004fe60000001808 */
[----:B------:R-:W2:Y:S04]  /*85c80*/  LDL.LU.64 R10, [R1+0x49f8] ;  /* 0x0049f800010a7983 */ /* 0x000ea80000300a00 */
[----:B------:R-:W2:-:S12]  /*85c90*/  LDL.LU.64 R8, [R1+0x49f0] ;  /* 0x0049f00001087983 */ /* 0x000e980000300a00 */
[----:B------:R-:W-:Y:S04]  /*85ca0*/  STL.64 [R1+0x50], R16 ;  /* 0x0000501001007387 */ /* 0x000fe80000100a00 */
[----:B------:R0:W-:Y:S04]  /*85cb0*/  STL.64 [R1+0x58], R18 ;  /* 0x0000581201007387 */ /* 0x0001e80000100a00 */
[----:B0-----:R-:W2:Y:S04]  /*85cc0*/  LDL.LU.64 R18, [R1+0x49e8] ;  /* 0x0049e80001127983 */ /* 0x001ea80000300a00 */
[----:B------:R-:W2:Y:S01]  /*85cd0*/  LDL.LU.64 R16, [R1+0x49e0] ;  /* 0x0049e00001107983 */ /* 0x000ea20000300a00 */
[----:B-----5:R-:W-:-:S07]  /*85ce0*/  F2FP.F16.E4M3.UNPACK_B R3, R25.H1 ;  /* 0x00000019ff03723e */ /* 0x020fce00030006ff */
        /* <DEDUP_REMOVED lines=9> */
[----:B------:R-:W-:-:S03]  /*85d80*/  IMAD.MOV.U32 R25, RZ, RZ, R2 ;  /* 0x000000ffff197224 */ /* 0x000fc600078e0002 */
        /* <DEDUP_REMOVED lines=8> */
[----:B------:R-:W-:-:S02]  /*85e10*/  F2FP.F16.E4M3.UNPACK_B R2, R24.H1 ;  /* 0x00000018ff02723e */ /* 0x000fc400030006ff */
[----:B---3--:R-:W-:Y:S02]  /*85e20*/  F2FP.F16.E4M3.UNPACK_B R3, R20.H1 ;  /* 0x00000014ff03723e */ /* 0x008fe400030006ff */
[----:B------:R-:W-:Y:S02]  /*85e30*/  F2FP.F16.E4M3.UNPACK_B R28, R28.H1 ;  /* 0x0000001cff1c723e */ /* 0x000fe400030006ff */
[----:B----4-:R-:W-:-:S07]  /*85e40*/  F2FP.F16.E4M3.UNPACK_B R29, R29.H1 ;  /* 0x0000001dff1d723e */ /* 0x010fce00030006ff */
[----:B------:R-:W-:Y:S01]  /*85e50*/  HMMA.16816.F32 R8, R12, R28, R8 ;  /* 0x0000001c0c08723c */ /* 0x000fe20000001808 */
        /* <DEDUP_REMOVED lines=12> */
[----:B0-----:R-:W3:Y:S04]  /*85f20*/  LDL.LU.64 R10, [R1+0x49a8] ;  /* 0x0049a800010a7983 */ /* 0x001ee80000300a00 */
[----:B------:R-:W3:Y:S01]  /*85f30*/  LDL.LU.64 R8, [R1+0x49a0] ;  /* 0x0049a00001087983 */ /* 0x000ee20000300a00 */
[----:B------:R-:W-:-:S02]  /*85f40*/  F2FP.F16.E4M3.UNPACK_B R26, R26.H1 ;  /* 0x0000001aff1a723e */ /* 0x000fc400030006ff */
[----:B------:R-:W-:Y:S01]  /*85f50*/  F2FP.F16.E4M3.UNPACK_B R27, R27.H1 ;  /* 0x0000001bff1b723e */ /* 0x000fe200030006ff */
[----:B------:R-:W-:Y:S02]  /*85f60*/  IMAD.MOV.U32 R25, RZ, RZ, R2 ;  /* 0x000000ffff197224 */ /* 0x000fe400078e0002 */
[----:B------:R-:W-:Y:S01]  /*85f70*/  IMAD.MOV.U32 R0, RZ, RZ, R3 ;  /* 0x000000ffff007224 */ /* 0x000fe200078e0003 */
[----:B------:R-:W-:Y:S02]  /*85f80*/  F2FP.F16.E4M3.UNPACK_B R2, R21.H1 ;  /* 0x00000015ff02723e */ /* 0x000fe400030006ff */
[----:B------:R-:W-:Y:S01]  /*85f90*/  F2FP.F16.E4M3.UNPACK_B R3, R6.H1 ;  /* 0x00000006ff03723e */ /* 0x000fe200030006ff */
[----:B------:R-:W-:Y:S01]  /*85fa0*/  STL [R1+0x4920], R29 ;  /* 0x0049201d01007387 */ /* 0x000fe20000100800 */
[C---:B--2---:R-:W-:Y:S08]  /*85fb0*/  HMMA.16816.F32 R16, R12.reuse, R26, R16 ;  /* 0x0000001a0c10723c */ /* 0x044ff00000001810 */
[----:B---3--:R-:W-:Y:S11]  /*85fc0*/  HMMA.16816.F32 R8, R12, R2, R8 ;  /* 0x000000020c08723c */ /* 0x008ff60000001808 */
[----:B------:R-:W-:Y:S04]  /*85fd0*/  STL.64 [R1+0xf0], R16 ;  /* 0x0000f01001007387 */ /* 0x000fe80000100a00 */
[----:B------:R0:W-:Y:S04]  /*85fe0*/  STL.64 [R1+0xf8], R18 ;  /* 0x0000f81201007387 */ /* 0x0001e80000100a00 */
[----:B0-----:R-:W2:Y:S04]  /*85ff0*/  LDL.LU R19, [R1+0x30c] ;  /* 0x00030c0001137983 */ /* 0x001ea80000300800 */
[----:B------:R-:W-:Y:S04]  /*86000*/  STL.64 [R1+0x110], R8 ;  /* 0x0001100801007387 */ /* 0x000fe80000100a00 */
[----:B------:R-:W-:Y:S04]  /*86010*/  STL.64 [R1+0x118], R10 ;  /* 0x0001180a01007387 */ /* 0x000fe80000100a00 */
[----:B------:R-:W3:Y:S04]  /*86020*/  LDL.LU R20, [R1+0x318] ;  /* 0x0003180001147983 */ /* 0x000ee80000300800 */
[----:B------:R-:W4:Y:S04]  /*86030*/  LDL.LU R23, [R1+0x32c] ;  /* 0x00032c0001177983 */ /* 0x000f280000300800 */
[----:B----4-:R-:W-:Y:S04]  /*86040*/  STL [R1+0x499c], R23 ;  /* 0x00499c1701007387 */ /* 0x010fe80000100800 */
[----:B---3--:R-:W-:Y:S04]  /*86050*/  STL [R1+0x4998], R20 ;  /* 0x0049981401007387 */ /* 0x008fe80000100800 */
[----:B------:R-:W3:Y:S04]  /*86060*/  LDL.LU R24, [R1+0x338] ;  /* 0x0003380001187983 */ /* 0x000ee80000300800 */
[----:B------:R-:W-:Y:S01]  /*86070*/  STL.64 [R1+0x4950], R26 ;  /* 0x0049501a01007387 */ /* 0x000fe20000100a00 */
[----:B------:R-:W-:-:S03]  /*86080*/  F2FP.F16.E4M3.UNPACK_B R4, R7.H1 ;  /* 0x00000007ff04723e */ /* 0x000fc600030006ff */
        /* <DEDUP_REMOVED lines=102> */
[----:B------:R-:W-:Y:S04]  /*866f0*/  STL.64 [R1+0x1f0], R24 ;  /* 0x0001f01801007387 */ /* 0x000fe80000100a00 */
[----:B------:R0:W-:Y:S04]  /*86700*/  STL.64 [R1+0x1f8], R26 ;  /* 0x0001f81a01007387 */ /* 0x0001e80000100a00 */
[----:B0-----:R-:W2:Y:S04]  /*86710*/  LDL.LU.64 R26, [R1+0x4950] ;  /* 0x00495000011a7983 */ /* 0x001ea80000300a00 */
[----:B------:R-:W3:Y:S04]  /*86720*/  LDL.LU.64 R24, [R1+0x4948] ;  /* 0x0049480001187983 */ /* 0x000ee80000300a00 */
[----:B------:R-:W-:Y:S04]  /*86730*/  STL.64 [R1+0x4860], R18 ;  /* 0x0048601201007387 */ /* 0x000fe80000100a00 */
[----:B------:R-:W-:Y:S04]  /*86740*/  STL.64 [R1+0x4858], R16 ;  /* 0x0048581001007387 */ /* 0x000fe80000100a00 */
[----:B------:R0:W-:Y:S04]  /*86750*/  STL.64 [R1+0x220], R8 ;  /* 0x0002200801007387 */ /* 0x0001e80000100a00 */
[----:B------:R1:W-:Y:S04]  /*86760*/  STL.64 [R1+0x228], R10 ;  /* 0x0002280a01007387 */ /* 0x0003e80000100a00 */
[----:B0-----:R-:W4:Y:S04]  /*86770*/  LDL.LU R8, [R1+0x100] ;  /* 0x0001000001087983 */ /* 0x001f280000300800 */
[----:B------:R0:W-:Y:S04]  /*86780*/  STL.64 [R1+0x230], R4 ;  /* 0x0002300401007387 */ /* 0x0001e80000100a00 */
[----:B------:R5:W-:Y:S04]  /*86790*/  STL.64 [R1+0x238], R6 ;  /* 0x0002380601007387 */ /* 0x000be80000100a00 */
[----:B------:R-:W4:Y:S04]  /*867a0*/  LDL.LU R9, [R1+0x104] ;  /* 0x0001040001097983 */ /* 0x000f280000300800 */
[----:B-1----:R-:W2:Y:S04]  /*867b0*/  LDL.LU R10, [R1+0x108] ;  /* 0x00010800010a7983 */ /* 0x002ea80000300800 */
[----:B------:R-:W2:Y:S04]  /*867c0*/  LDL.LU R11, [R1+0x10c] ;  /* 0x00010c00010b7983 */ /* 0x000ea80000300800 */
[----:B--2---:R-:W-:Y:S04]  /*867d0*/  STL.64 [R1+0x48a0], R10 ;  /* 0x0048a00a01007387 */ /* 0x004fe80000100a00 */
[----:B----4-:R1:W-:Y:S04]  /*867e0*/  STL.64 [R1+0x4898], R8 ;  /* 0x0048980801007387 */ /* 0x0103e80000100a00 */
[----:B0-----:R-:W2:Y:S04]  /*867f0*/  LDL.LU R4, [R1+0x130] ;  /* 0x0001300001047983 */ /* 0x001ea80000300800 */
[----:B------:R-:W2:Y:S04]  /*86800*/  LDL.LU R5, [R1+0x134] ;  /* 0x0001340001057983 */ /* 0x000ea80000300800 */
[----:B-----5:R-:W4:Y:S04]  /*86810*/  LDL.LU R6, [R1+0x138] ;  /* 0x0001380001067983 */ /* 0x020f280000300800 */
[----:B------:R-:W4:Y:S04]  /*86820*/  LDL.LU R7, [R1+0x13c] ;  /* 0x00013c0001077983 */ /* 0x000f280000300800 */
[----:B----4-:R-:W-:Y:S04]  /*86830*/  STL.64 [R1+0x48b0], R6 ;  /* 0x0048b00601007387 */ /* 0x010fe80000100a00 */
[----:B--2---:R-:W-:Y:S04]  /*86840*/  STL.64 [R1+0x48a8], R4 ;  /* 0x0048a80401007387 */ /* 0x004fe80000100a00 */
[----:B-1----:R-:W2:Y:S04]  /*86850*/  LDL.LU R8, [R1+0x150] ;  /* 0x0001500001087983 */ /* 0x002ea80000300800 */
[----:B------:R-:W2:Y:S04]  /*86860*/  LDL.LU R9, [R1+0x154] ;  /* 0x0001540001097983 */ /* 0x000ea80000300800 */
[----:B------:R-:W4:Y:S04]  /*86870*/  LDL.LU R10, [R1+0x158] ;  /* 0x00015800010a7983 */ /* 0x000f280000300800 */
[----:B------:R-:W4:Y:S04]  /*86880*/  LDL.LU R11, [R1+0x15c] ;  /* 0x00015c00010b7983 */ /* 0x000f280000300800 */
[----:B----4-:R3:W-:Y:S02]  /*86890*/  STL.64 [R1+0x48c0], R10 ;  /* 0x0048c00a01007387 */ /* 0x0107e40000100a00 */
[----:B---3--:R-:W-:-:S02]  /*868a0*/  IMAD.MOV.U32 R10, RZ, RZ, R25 ;  /* 0x000000ffff0a7224 */ /* 0x008fc400078e0019 */
[----:B------:R-:W-:Y:S01]  /*868b0*/  IMAD.MOV.U32 R11, RZ, RZ, R0 ;  /* 0x000000ffff0b7224 */ /* 0x000fe200078e0000 */
[----:B------:R-:W3:Y:S04]  /*868c0*/  LDL.LU R25, [R1+0x4944] ;  /* 0x0049440001197983 */ /* 0x000ee80000300800 */
[----:B------:R-:W4:Y:S04]  /*868d0*/  LDL.LU R0, [R1+0x4940] ;  /* 0x0049400001007983 */ /* 0x000f280000300800 */
[----:B--2---:R3:W-:Y:S04]  /*868e0*/  STL.64 [R1+0x48b8], R8 ;  /* 0x0048b80801007387 */ /* 0x0047e80000100a00 */
[----:B------:R-:W-:Y:S04]  /*868f0*/  STL.64 [R1+0x48d8], R10 ;  /* 0x0048d80a01007387 */ /* 0x000fe80000100a00 */
[----:B------:R-:W2:Y:S04]  /*86900*/  LDL.LU R4, [R1+0x170] ;  /* 0x0001700001047983 */ /* 0x000ea80000300800 */
[----:B------:R-:W2:Y:S04]  /*86910*/  LDL.LU R5, [R1+0x174] ;  /* 0x0001740001057983 */ /* 0x000ea80000300800 */
[----:B------:R-:W5:Y:S04]  /*86920*/  LDL.LU R6, [R1+0x178] ;  /* 0x0001780001067983 */ /* 0x000f680000300800 */
[----:B------:R-:W5:Y:S01]  /*86930*/  LDL.LU R7, [R1+0x17c] ;  /* 0x00017c0001077983 */ /* 0x000f620000300800 */
[----:B---3--:R-:W-:-:S02]  /*86940*/  IMAD.MOV.U32 R9, RZ, RZ, R25 ;  /* 0x000000ffff097224 */ /* 0x008fc400078e0019 */
[----:B----4-:R-:W-:Y:S02]  /*86950*/  IMAD.MOV.U32 R8, RZ, RZ, R0 ;  /* 0x000000ffff087224 */ /* 0x010fe400078e0000 */
[----:B------:R-:W3:Y:S04]  /*86960*/  LDL.LU R0, [R1+0x493c] ;  /* 0x00493c0001007983 */ /* 0x000ee80000300800 */
[----:B------:R-:W4:Y:S04]  /*86970*/  LDL.LU R25, [R1+0x4938] ;  /* 0x0049380001197983 */ /* 0x000f280000300800 */
[----:B------:R-:W-:Y:S04]  /*86980*/  STL.64 [R1+0x48f0], R8 ;  /* 0x0048f00801007387 */ /* 0x000fe80000100a00 */
[----:B-----5:R-:W-:Y:S04]  /*86990*/  STL.64 [R1+0x48d0], R6 ;  /* 0x0048d00601007387 */ /* 0x020fe80000100a00 */
[----:B--2---:R0:W-:Y:S04]  /*869a0*/  STL.64 [R1+0x48c8], R4 ;  /* 0x0048c80401007387 */ /* 0x0041e80000100a00 */
[----:B0-----:R-:W2:Y:S04]  /*869b0*/  LDL.LU R4, [R1+0x190] ;  /* 0x0001900001047983 */ /* 0x001ea80000300800 */
[----:B------:R-:W2:Y:S04]  /*869c0*/  LDL.LU R5, [R1+0x194] ;  /* 0x0001940001057983 */ /* 0x000ea80000300800 */
[----:B------:R-:W5:Y:S04]  /*869d0*/  LDL.LU R6, [R1+0x198] ;  /* 0x0001980001067983 */ /* 0x000f680000300800 */
[----:B------:R-:W5:Y:S01]  /*869e0*/  LDL.LU R7, [R1+0x19c] ;  /* 0x00019c0001077983 */ /* 0x000f620000300800 */
[----:B---3--:R-:W-:-:S02]  /*869f0*/  IMAD.MOV.U32 R11, RZ, RZ, R0 ;  /* 0x000000ffff0b7224 */ /* 0x008fc400078e0000 */
[----:B----4-:R-:W-:-:S05]  /*86a00*/  IMAD.MOV.U32 R10, RZ, RZ, R25 ;  /* 0x000000ffff0a7224 */ /* 0x010fca00078e0019 */
[----:B------:R-:W-:Y:S04]  /*86a10*/  STL.64 [R1+0x4908], R10 ;  /* 0x0049080a01007387 */ /* 0x000fe80000100a00 */
[----:B-----5:R-:W-:Y:S04]  /*86a20*/  STL.64 [R1+0x48e8], R6 ;  /* 0x0048e80601007387 */ /* 0x020fe80000100a00 */
        /* <DEDUP_REMOVED lines=28> */
[----:B----4-:R-:W-:-:S02]  /*86bf0*/  IMAD R29, R29, 0x100, R11 ;  /* 0x000001001d1d7824 */ /* 0x010fc400078e020b */
[----:B------:R-:W-:Y:S02]  /*86c00*/  IMAD R11, R17, 0x100, R16 ;  /* 0x00000100110b7824 */ /* 0x000fe400078e0210 */
[----:B-----5:R-:W-:Y:S02]  /*86c10*/  IMAD R0, R0, 0x100, R10 ;  /* 0x0000010000007824 */ /* 0x020fe400078e020a */
[----:B------:R-:W-:Y:S01]  /*86c20*/  IMAD R10, R19, 0x100, R18 ;  /* 0x00000100130a7824 */ /* 0x000fe200078e0212 */
        /* <DEDUP_REMOVED lines=12> */
[----:B------:R-:W4:Y:S04]  /*86cf0*/  LDL.LU R16, [R1+0xa0] ;  /* 0x0000a00001107983 */ /* 0x000f280000300800 */
[----:B------:R-:W4:Y:S04]  /*86d00*/  LDL.LU R17, [R1+0xa4] ;  /* 0x0000a40001117983 */ /* 0x000f280000300800 */
[----:B------:R-:W5:Y:S04]  /*86d10*/  LDL.LU R18, [R1+0xa8] ;  /* 0x0000a80001127983 */ /* 0x000f680000300800 */
[----:B------:R-:W5:Y:S01]  /*86d20*/  LDL.LU R19, [R1+0xac] ;  /* 0x0000ac0001137983 */ /* 0x000f620000300800 */
[----:B------:R-:W-:-:S02]  /*86d30*/  F2FP.F16.E4M3.UNPACK_B R24, R24.H1 ;  /* 0x00000018ff18723e */ /* 0x000fc400030006ff */
[----:B------:R-:W-:-:S07]  /*86d40*/  F2FP.F16.E4M3.UNPACK_B R25, R25.H1 ;  /* 0x00000019ff19723e */ /* 0x000fce00030006ff */
[----:B--2---:R-:W-:Y:S01]  /*86d50*/  HMMA.16816.F32 R12, R12, R24, R4 ;  /* 0x000000180c0c723c */ /* 0x004fe20000001804 */
[----:B-----5:R-:W-:Y:S04]  /*86d60*/  STL.64 [R1+0x4870], R18 ;  /* 0x0048701201007387 */ /* 0x020fe80000100a00 */
[----:B----4-:R0:W-:Y:S04]  /*86d70*/  STL.64 [R1+0x4868], R16 ;  /* 0x0048681001007387 */ /* 0x0101e80000100a00 */
[----:B0-----:R-:W2:Y:S04]  /*86d80*/  LDL.LU R16, [R1+0xc0] ;  /* 0x0000c00001107983 */ /* 0x001ea80000300800 */
[----:B------:R-:W2:Y:S04]  /*86d90*/  LDL.LU R17, [R1+0xc4] ;  /* 0x0000c40001117983 */ /* 0x000ea80000300800 */
[----:B------:R-:W2:Y:S04]  /*86da0*/  LDL.LU R18, [R1+0xc8] ;  /* 0x0000c80001127983 */ /* 0x000ea80000300800 */
[----:B------:R-:W2:Y:S04]  /*86db0*/  LDL.LU R19, [R1+0xcc] ;  /* 0x0000cc0001137983 */ /* 0x000ea80000300800 */
[----:B------:R-:W4:Y:S04]  /*86dc0*/  LDL.LU.64 R6, [R1+0x4930] ;  /* 0x0049300001067983 */ /* 0x000f280000300a00 */
[----:B------:R-:W4:Y:S04]  /*86dd0*/  LDL.LU.64 R4, [R1+0x4928] ;  /* 0x0049280001047983 */ /* 0x000f280000300a00 */
[----:B------:R0:W-:Y:S04]  /*86de0*/  STL.64 [R1+0x210], R12 ;  /* 0x0002100c01007387 */ /* 0x0001e80000100a00 */
[----:B------:R1:W-:Y:S01]  /*86df0*/  STL.64 [R1+0x218], R14 ;  /* 0x0002180e01007387 */ /* 0x0003e20000100a00 */
[----:B0-----:R-:W-:-:S02]  /*86e00*/  F2FP.F16.E4M3.UNPACK_B R12, R0 ;  /* 0x00000000ff0c723e */ /* 0x001fc400020006ff */
[----:B-1----:R-:W-:Y:S02]  /*86e10*/  F2FP.F16.E4M3.UNPACK_B R14, R29 ;  /* 0x0000001dff0e723e */ /* 0x002fe400020006ff */
[----:B------:R-:W-:Y:S02]  /*86e20*/  F2FP.F16.E4M3.UNPACK_B R13, R11 ;  /* 0x0000000bff0d723e */ /* 0x000fe400020006ff */
[----:B------:R-:W-:Y:S01]  /*86e30*/  F2FP.F16.E4M3.UNPACK_B R15, R10 ;  /* 0x0000000aff0f723e */ /* 0x000fe200020006ff */
[----:B------:R-:W5:Y:S06]  /*86e40*/  LDL.LU R29, [R1+0x4920] ;  /* 0x00492000011d7983 */ /* 0x000f6c0000300800 */
[----:B----4-:R-:W-:Y:S01]  /*86e50*/  HMMA.16816.F32 R8, R12, R8, R4 ;  /* 0x000000080c08723c */ /* 0x010fe20000001804 */
[----:B------:R-:W4:Y:S04]  /*86e60*/  LDL.LU.64 R6, [R1+0x4918] ;  /* 0x0049180001067983 */ /* 0x000f280000300a00 */
[----:B------:R-:W4:-:S14]  /*86e70*/  LDL.LU.64 R4, [R1+0x4910] ;  /* 0x0049100001047983 */ /* 0x000f1c0000300a00 */
[----:B------:R-:W-:Y:S04]  /*86e80*/  STL.64 [R1+0x200], R8 ;  /* 0x0002000801007387 */ /* 0x000fe80000100a00 */
[----:B------:R0:W-:Y:S04]  /*86e90*/  STL.64 [R1+0x208], R10 ;  /* 0x0002080a01007387 */ /* 0x0001e80000100a00 */
[----:B0-----:R-:W4:Y:S02]  /*86ea0*/  LDL.LU.64 R10, [R1+0x4908] ;  /* 0x00490800010a7983 */ /* 0x001f240000300a00 */
[----:B----4-:R-:W-:Y:S02]  /*86eb0*/  HMMA.16816.F32 R8, R12, R10, R4 ;  /* 0x0000000a0c08723c */ /* 0x010fe40000001804 */
[----:B------:R-:W4:Y:S04]  /*86ec0*/  LDL.LU.64 R6, [R1+0x4900] ;  /* 0x0049000001067983 */ /* 0x000f280000300a00 */
[----:B------:R-:W4:-:S13]  /*86ed0*/  LDL.LU.64 R4, [R1+0x48f8] ;  /* 0x0048f80001047983 */ /* 0x000f1a0000300a00 */
        /* <DEDUP_REMOVED lines=10> */
[----:B------:R-:W5:Y:S04]  /*86f80*/  LDL.LU.64 R6, [R1+0x48d0] ;  /* 0x0048d00001067983 */ /* 0x000f680000300a00 */
[----:B------:R-:W5:-:S13]  /*86f90*/  LDL.LU.64 R4, [R1+0x48c8] ;  /* 0x0048c80001047983 */ /* 0x000f5a0000300a00 */
[----:B------:R-:W-:Y:S04]  /*86fa0*/  STL.64 [R1+0x1a0], R8 ;  /* 0x0001a00801007387 */ /* 0x000fe80000100a00 */
[----:B------:R0:W-:Y:S04]  /*86fb0*/  STL.64 [R1+0x1a8], R10 ;  /* 0x0001a80a01007387 */ /* 0x0001e80000100a00 */
[----:B0-----:R-:W4:Y:S04]  /*86fc0*/  LDL.LU.64 R10, [R1+0x48c0] ;  /* 0x0048c000010a7983 */ /* 0x001f280000300a00 */
[----:B------:R-:W4:Y:S01]  /*86fd0*/  LDL.LU.64 R8, [R1+0x48b8] ;  /* 0x0048b80001087983 */ /* 0x000f220000300a00 */
[----:B-----5:R-:W-:-:S15]  /*86fe0*/  HMMA.16816.F32 R4, R12, R28, R4 ;  /* 0x0000001c0c04723c */ /* 0x020fde0000001804 */
[----:B------:R-:W-:-:S04]  /*86ff0*/  NOP ;  /* 0x0000000000007918 */ /* 0x000fc80000000000 */
[----:B------:R-:W-:Y:S04]  /*87000*/  STL.64 [R1+0x170], R4 ;  /* 0x0001700401007387 */ /* 0x000fe80000100a00 */
[----:B------:R0:W-:Y:S04]  /*87010*/  STL.64 [R1+0x178], R6 ;  /* 0x0001780601007387 */ /* 0x0001e80000100a00 */
[----:B0-----:R-:W5:Y:S04]  /*87020*/  LDL.LU.64 R6, [R1+0x48b0] ;  /* 0x0048b00001067983 */ /* 0x001f680000300a00 */
[----:B------:R-:W5:Y:S01]  /*87030*/  LDL.LU.64 R4, [R1+0x48a8] ;  /* 0x0048a80001047983 */ /* 0x000f620000300a00 */
[----:B----4-:R-:W-:-:S15]  /*87040*/  HMMA.16816.F32 R8, R12, R26, R8 ;  /* 0x0000001a0c08723c */ /* 0x010fde0000001808 */
[----:B------:R-:W-:-:S04]  /*87050*/  NOP ;  /* 0x0000000000007918 */ /* 0x000fc80000000000 */
        /* <DEDUP_REMOVED lines=8> */
[----:B0-----:R-:W3:Y:S04]  /*870e0*/  LDL.LU.64 R6, [R1+0x4890] ;  /* 0x0048900001067983 */ /* 0x001ee80000300a00 */
[----:B------:R-:W4:Y:S02]  /*870f0*/  LDL.LU.64 R4, [R1+0x4888] ;  /* 0x0048880001047983 */ /* 0x000f240000300a00 */
[C---:B----4-:R-:W-:Y:S08]  /*87100*/  HMMA.16816.F32 R8, R12.reuse, R4, R8 ;  /* 0x000000040c08723c */ /* 0x050ff00000001808 */
[C---:B---3--:R-:W-:Y:S11]  /*87110*/  HMMA.16816.F32 R4, R12.reuse, R6, R20 ;  /* 0x000000060c04723c */ /* 0x048ff60000001814 */
[----:B------:R-:W-:Y:S04]  /*87120*/  STL.64 [R1+0x100], R8 ;  /* 0x0001000801007387 */ /* 0x000fe80000100a00 */
[----:B------:R0:W-:Y:S04]  /*87130*/  STL.64 [R1+0x108], R10 ;  /* 0x0001080a01007387 */ /* 0x0001e80000100a00 */
[----:B0-----:R-:W3:Y:S04]  /*87140*/  LDL.LU.64 R10, [R1+0x4880] ;  /* 0x00488000010a7983 */ /* 0x001ee80000300a00 */
[----:B------:R-:W2:Y:S04]  /*87150*/  LDL.LU.64 R8, [R1+0x4878] ;  /* 0x0048780001087983 */ /* 0x000ea80000300a00 */
[----:B------:R-:W4:Y:S04]  /*87160*/  LDL.LU R20, [R1+0x60] ;  /* 0x0000600001147983 */ /* 0x000f280000300800 */
[----:B------:R-:W-:Y:S04]  /*87170*/  STL.64 [R1+0xe0], R4 ;  /* 0x0000e00401007387 */ /* 0x000fe80000100a00 */
[----:B------:R-:W-:Y:S04]  /*87180*/  STL.64 [R1+0xe8], R6 ;  /* 0x0000e80601007387 */ /* 0x000fe80000100a00 */
[----:B------:R-:W4:Y:S04]  /*87190*/  LDL.LU R21, [R1+0x64] ;  /* 0x0000640001157983 */ /* 0x000f280000300800 */
[----:B------:R-:W5:Y:S04]  /*871a0*/  LDL.LU R22, [R1+0x68] ;  /* 0x0000680001167983 */ /* 0x000f680000300800 */
[----:B------:R-:W5:Y:S01]  /*871b0*/  LDL.LU R23, [R1+0x6c] ;  /* 0x00006c0001177983 */ /* 0x000f620000300800 */
[C---:B--2---:R-:W-:Y:S03]  /*871c0*/  HMMA.16816.F32 R16, R12.reuse, R8, R16 ;  /* 0x000000080c10723c */ /* 0x044fe60000001810 */
[----:B-----5:R-:W-:Y:S04]  /*871d0*/  STL.64 [R1+0x4850], R22 ;  /* 0x0048501601007387 */ /* 0x020fe80000100a00 */
[----:B----4-:R0:W-:Y:S04]  /*871e0*/  STL.64 [R1+0x4848], R20 ;  /* 0x0048481401007387 */ /* 0x0101e80000100a00 */
[----:B0-----:R-:W2:Y:S04]  /*871f0*/  LDL.LU R20, [R1+0x80] ;  /* 0x0000800001147983 */ /* 0x001ea80000300800 */
[----:B------:R-:W2:Y:S04]  /*87200*/  LDL.LU R21, [R1+0x84] ;  /* 0x0000840001157983 */ /* 0x000ea80000300800 */
[----:B------:R-:W2:Y:S04]  /*87210*/  LDL.LU R22, [R1+0x88] ;  /* 0x0000880001167983 */ /* 0x000ea80000300800 */
[----:B------:R-:W2:Y:S04]  /*87220*/  LDL.LU R23, [R1+0x8c] ;  /* 0x00008c0001177983 */ /* 0x000ea80000300800 */
[----:B------:R-:W4:Y:S04]  /*87230*/  LDL.LU R0, [R1+0x13a8] ;  /* 0x0013a80001007983 */ /* 0x000f280000300800 */
[----:B------:R-:W5:Y:S04]  /*87240*/  LDL.LU R2, [R1+0x13b0] ;  /* 0x0013b00001027983 */ /* 0x000f680000300800 */
[----:B------:R-:W2:Y:S04]  /*87250*/  LDL.LU R3, [R1+0x13b8] ;  /* 0x0013b80001037983 */ /* 0x000ea80000300800 */
[----:B------:R-:W2:Y:S04]  /*87260*/  LDL.LU R4, [R1+0x13c4] ;  /* 0x0013c40001047983 */ /* 0x000ea80000300800 */
[----:B------:R-:W2:Y:S04]  /*87270*/  LDL.LU R29, [R1+0x13c0] ;  /* 0x0013c000011d7983 */ /* 0x000ea80000300800 */
[----:B------:R-:W-:Y:S04]  /*87280*/  STL.64 [R1+0xc0], R16 ;  /* 0x0000c01001007387 */ /* 0x000fe80000100a00 */
[----:B------:R0:W-:Y:S04]  /*87290*/  STL.64 [R1+0xc8], R18 ;  /* 0x0000c81201007387 */ /* 0x0001e80000100a00 */
[----:B0-----:R-:W3:Y:S04]  /*872a0*/  LDL.LU.64 R18, [R1+0x4870] ;  /* 0x0048700001127983 */ /* 0x001ee80000300a00 */
[----:B------:R-:W3:Y:S02]  /*872b0*/  LDL.LU.64 R16, [R1+0x4868] ;  /* 0x0048680001107983 */ /* 0x000ee40000300a00 */
[----:B---3--:R-:W-:Y:S02]  /*872c0*/  HMMA.16816.F32 R16, R12, R10, R16 ;  /* 0x0000000a0c10723c */ /* 0x008fe40000001810 */
[----:B------:R-:W5:Y:S04]  /*872d0*/  LDL.LU R10, [R1+0x13b4] ;  /* 0x0013b400010a7983 */ /* 0x000f680000300800 */
[----:B------:R-:W3:-:S13]  /*872e0*/  LDL R11, [R1+0x3e0] ;  /* 0x0003e000010b7983 */ /* 0x000eda0000100800 */
[----:B------:R-:W-:Y:S04]  /*872f0*/  STL.64 [R1+0xa0], R16 ;  /* 0x0000a01001007387 */ /* 0x000fe80000100a00 */
[----:B------:R-:W-:Y:S04]  /*87300*/  STL.64 [R1+0xa8], R18 ;  /* 0x0000a81201007387 */ /* 0x000fe80000100a00 */
[----:B---3--:R-:W0:Y:S04]  /*87310*/  LDSM.16.M88.4 R16, [R11+UR5+0x80] ;  /* 0x000080050b10783b */ /* 0x008e280008000200 */
[----:B0-----:R-:W-:Y:S04]  /*87320*/  STL.64 [R1+0x260], R16 ;  /* 0x0002601001007387 */ /* 0x001fe80000100a00 */
[----:B------:R0:W-:Y:S01]  /*87330*/  STL.64 [R1+0x268], R18 ;  /* 0x0002681201007387 */ /* 0x0001e20000100a00 */
[----:B------:R-:W-:-:S02]  /*87340*/  IMAD.MOV.U32 R28, RZ, RZ, R16 ;  /* 0x000000ffff1c7224 */ /* 0x000fc400078e0010 */
[----:B------:R-:W-:Y:S01]  /*87350*/  IMAD.MOV.U32 R27, RZ, RZ, R17 ;  /* 0x000000ffff1b7224 */ /* 0x000fe200078e0011 */
[----:B0-----:R-:W3:Y:S04]  /*87360*/  LDL.LU.64 R18, [R1+0x4860] ;  /* 0x0048600001127983 */ /* 0x001ee80000300a00 */
        /* <DEDUP_REMOVED lines=10> */
[----:B0-----:R-:W3:Y:S04]  /*87410*/  LDL.LU.64 R22, [R1+0x4850] ;  /* 0x0048500001167983 */ /* 0x001ee80000300a00 */
[----:B------:R-:W3:Y:S04]  /*87420*/  LDL.LU.64 R20, [R1+0x4848] ;  /* 0x0048480001147983 */ /* 0x000ee80000300a00 */
        /* <DEDUP_REMOVED lines=8> */
[----:B---3--:R-:W-:Y:S03]  /*874b0*/  HMMA.16816.F32 R20, R12, R18, R20 ;  /* 0x000000120c14723c */ /* 0x008fe60000001814 */
[----:B--2---:R-:W-:Y:S04]  /*874c0*/  STL.64 [R1+0x4830], R26 ;  /* 0x0048301a01007387 */ /* 0x004fe80000100a00 */
[----:B------:R0:W-:Y:S04]  /*874d0*/  STL.64 [R1+0x4828], R24 ;  /* 0x0048281801007387 */ /* 0x0001e80000100a00 */
[----:B0-----:R-:W2:Y:S04]  /*874e0*/  LDL.LU R24, [R1+0x40] ;  /* 0x0000400001187983 */ /* 0x001ea80000300800 */
[----:B------:R-:W2:Y:S04]  /*874f0*/  LDL.LU R25, [R1+0x44] ;  /* 0x0000440001197983 */ /* 0x000ea80000300800 */
[----:B------:R-:W2:Y:S04]  /*87500*/  LDL.LU R26, [R1+0x48] ;  /* 0x00004800011a7983 */ /* 0x000ea80000300800 */
[----:B------:R-:W2:Y:S04]  /*87510*/  LDL.LU R27, [R1+0x4c] ;  /* 0x00004c00011b7983 */ /* 0x000ea80000300800 */
[----:B------:R-:W3:Y:S04]  /*87520*/  LDL.LU R16, [R1+0x20] ;  /* 0x0000200001107983 */ /* 0x000ee80000300800 */
[----:B------:R-:W-:Y:S04]  /*87530*/  STL.64 [R1+0x60], R20 ;  /* 0x0000601401007387 */ /* 0x000fe80000100a00 */
[----:B------:R-:W-:Y:S04]  /*87540*/  STL.64 [R1+0x68], R22 ;  /* 0x0000681601007387 */ /* 0x000fe80000100a00 */
[----:B------:R-:W0:Y:S04]  /*87550*/  LDSM.16.M88.4 R20, [R11+UR5+0x4080] ;  /* 0x004080050b14783b */ /* 0x000e280008000200 */
[----:B------:R-:W3:Y:S04]  /*87560*/  LDL.LU R17, [R1+0x24] ;  /* 0x0000240001117983 */ /* 0x000ee80000300800 */
[----:B------:R-:W3:Y:S04]  /*87570*/  LDL.LU R18, [R1+0x28] ;  /* 0x0000280001127983 */ /* 0x000ee80000300800 */
[----:B------:R-:W3:Y:S04]  /*87580*/  LDL.LU R19, [R1+0x2c] ;  /* 0x00002c0001137983 */ /* 0x000ee80000300800 */
[----:B0-----:R-:W-:Y:S04]  /*87590*/  STL.64 [R1+0x290], R20 ;  /* 0x0002901401007387 */ /* 0x001fe80000100a00 */
[----:B------:R0:W-:Y:S01]  /*875a0*/  STL.64 [R1+0x298], R22 ;  /* 0x0002981601007387 */ /* 0x0001e20000100a00 */
[----:B------:R-:W-:-:S02]  /*875b0*/  IMAD.MOV.U32 R7, RZ, RZ, R20 ;  /* 0x000000ffff077224 */ /* 0x000fc400078e0014 */
[----:B------:R-:W-:Y:S01]  /*875c0*/  IMAD.MOV.U32 R6, RZ, RZ, R21 ;  /* 0x000000ffff067224 */ /* 0x000fe200078e0015 */
[----:B0-----:R-:W2:Y:S04]  /*875d0*/  LDL.LU.64 R22, [R1+0x4840] ;  /* 0x0048400001167983 */ /* 0x001ea80000300a00 */
[----:B------:R-:W2:Y:S02]  /*875e0*/  LDL.LU.64 R20, [R1+0x4838] ;  /* 0x0048380001147983 */ /* 0x000ea40000300a00 */
[----:B--2---:R-:W-:Y:S02]  /*875f0*/  HMMA.16816.F32 R24, R12, R20, R24 ;  /* 0x000000140c18723c */ /* 0x004fe40000001818 */
[----:B------:R-:W2:-:S15]  /*87600*/  LDL.LU R21, [R1+0x13bc] ;  /* 0x0013bc0001157983 */ /* 0x000e9e0000300800 */
        /* <DEDUP_REMOVED lines=14> */
[----:B0-----:R-:W4:Y:S01]  /*876f0*/  LDL.LU R27, [R1+0x4820] ;  /* 0x00482000011b7983 */ /* 0x001f220000300800 */
[----:B-----5:R-:W-:Y:S02]  /*87700*/  IMAD R2, R2, 0x100, R10 ;  /* 0x0000010002027824 */ /* 0x020fe400078e020a */
[----:B----4-:R-:W-:-:S02]  /*87710*/  IMAD R0, R0, 0x100, R27 ;  /* 0x0000010000007824 */ /* 0x010fc400078e021b */
        /* <DEDUP_REMOVED lines=10> */
[----:B------:R-:W3:Y:S01]  /*877c0*/  LDL.LU R25, [R1+0x3e0] ;  /* 0x0003e00001197983 */ /* 0x000ee20000300800 */
[----:B------:R-:W-:-:S15]  /*877d0*/  IMAD R3, R3, 0x100, R21 ;  /* 0x0000010003037824 */ /* 0x000fde00078e0215 */
        /* <DEDUP_REMOVED lines=3337> */
[----:B------:R-:W-:Y:S01]  /*94870*/  IMAD R3, R3, 0x100, R5 ;  /* 0x0000010003037824 */ /* 0x000fe200078e0205 */
[----:B-----5:R-:W-:-:S02]  /*94880*/  F2FP.F16.E4M3.UNPACK_B R6, R28.H1 ;  /* 0x0000001cff06723e */ /* 0x020fc400030006ff */
[----:B------:R-:W-:-:S15]  /*94890*/  F2FP.F16.E4M3.UNPACK_B R5, R29.H1 ;  /* 0x0000001dff05723e */ /* 0x000fde00030006ff */
[----:B------:R0:W-:Y:S04]  /*948a0*/  STL.64 [R1+0x30], R16 ;  /* 0x0000301001007387 */ /* 0x0001e80000100a00 */
[----:B------:R1:W-:Y:S01]  /*948b0*/  STL.64 [R1+0x38], R18 ;  /* 0x0000381201007387 */ /* 0x0003e20000100a00 */
[----:B---3--:R-:W-:-:S15]  /*948c0*/  HMMA.16816.F32 R8, R12, R24, R8 ;  /* 0x000000180c08723c */ /* 0x008fde0000001808 */
[----:B------:R-:W-:-:S04]  /*948d0*/  NOP ;  /* 0x0000000000007918 */ /* 0x000fc80000000000 */
[----:B------:R-:W-:Y:S04]  /*948e0*/  STL.64 [R1+0x20], R8 ;  /* 0x0000200801007387 */ /* 0x000fe80000100a00 */
[----:B------:R-:W-:Y:S04]  /*948f0*/  STL.64 [R1+0x28], R10 ;  /* 0x0000280a01007387 */ /* 0x000fe80000100a00 */
[----:B0-----:R-:W2:Y:S04]  /*94900*/  LDL.LU R16, [R1+0xd0] ;  /* 0x0000d00001107983 */ /* 0x001ea80000300800 */
[----:B------:R-:W-:Y:S04]  /*94910*/  STL [R1+0x18], R6 ;  /* 0x0000180601007387 */ /* 0x000fe80000100800 */
[----:B------:R-:W-:Y:S04]  /*94920*/  STL [R1+0x1c], R5 ;  /* 0x00001c0501007387 */ /* 0x000fe80000100800 */
[----:B------:R-:W2:Y:S04]  /*94930*/  LDL.LU R17, [R1+0xd4] ;  /* 0x0000d40001117983 */ /* 0x000ea80000300800 */
[----:B-1----:R-:W3:Y:S04]  /*94940*/  LDL.LU R18, [R1+0xd8] ;  /* 0x0000d80001127983 */ /* 0x002ee80000300800 */
[----:B------:R-:W3:Y:S01]  /*94950*/  LDL.LU R19, [R1+0xdc] ;  /* 0x0000dc0001137983 */ /* 0x000ee20000300800 */
[----:B------:R-:W-:-:S03]  /*94960*/  IMAD R0, R0, 0x100, R7 ;  /* 0x0000010000007824 */ /* 0x000fc600078e0207 */
        /* <DEDUP_REMOVED lines=10> */
[----:B--2---:R0:W-:Y:S04]  /*94a10*/  STL [R1+0x3b78], R23 ;  /* 0x003b781701007387 */ /* 0x0041e80000100800 */
[----:B0-----:R-:W2:Y:S04]  /*94a20*/  LDL.LU.64 R22, [R1+0x18] ;  /* 0x0000180001167983 */ /* 0x001ea80000300a00 */
        /* <DEDUP_REMOVED lines=8> */
[----:B------:R-:W2:Y:S04]  /*94ab0*/  LDL.LU R19, [R1+0x9c] ;  /* 0x00009c0001137983 */ /* 0x000ea80000300800 */
[----:B--2---:R-:W-:Y:S04]  /*94ac0*/  STL.64 [R1+0x3b70], R18 ;  /* 0x003b701201007387 */ /* 0x004fe80000100a00 */
[----:B---3--:R0:W-:Y:S04]  /*94ad0*/  STL.64 [R1+0x3b68], R16 ;  /* 0x003b681001007387 */ /* 0x0081e80000100a00 */
[----:B0-----:R-:W2:Y:S04]  /*94ae0*/  LDL.LU R16, [R1+0x70] ;  /* 0x0000700001107983 */ /* 0x001ea80000300800 */
[----:B------:R-:W2:Y:S04]  /*94af0*/  LDL.LU R17, [R1+0x74] ;  /* 0x0000740001117983 */ /* 0x000ea80000300800 */
[----:B------:R-:W3:Y:S04]  /*94b00*/  LDL.LU R18, [R1+0x78] ;  /* 0x0000780001127983 */ /* 0x000ee80000300800 */
[----:B------:R-:W3:Y:S01]  /*94b10*/  LDL.LU R19, [R1+0x7c] ;  /* 0x00007c0001137983 */ /* 0x000ee20000300800 */
[----:B----4-:R-:W-:-:S02]  /*94b20*/  IMAD R2, R2, 0x100, R4 ;  /* 0x0000010002027824 */ /* 0x010fc400078e0204 */
[----:B------:R-:W-:Y:S01]  /*94b30*/  IMAD R4, R27, 0x100, R26 ;  /* 0x000001001b047824 */ /* 0x000fe200078e021a */
[----:B---3--:R-:W-:Y:S04]  /*94b40*/  STL.64 [R1+0x3b88], R18 ;  /* 0x003b881201007387 */ /* 0x008fe80000100a00 */
[----:B--2---:R0:W-:Y:S04]  /*94b50*/  STL.64 [R1+0x3b80], R16 ;  /* 0x003b801001007387 */ /* 0x0041e80000100a00 */
[----:B0-----:R-:W2:Y:S04]  /*94b60*/  LDL.LU R16, [R1+0x50] ;  /* 0x0000500001107983 */ /* 0x001ea80000300800 */
[----:B------:R-:W2:Y:S04]  /*94b70*/  LDL.LU R17, [R1+0x54] ;  /* 0x0000540001117983 */ /* 0x000ea80000300800 */
[----:B------:R-:W2:Y:S04]  /*94b80*/  LDL.LU R18, [R1+0x58] ;  /* 0x0000580001127983 */ /* 0x000ea80000300800 */
[----:B------:R-:W2:Y:S01]  /*94b90*/  LDL.LU R19, [R1+0x5c] ;  /* 0x00005c0001137983 */ /* 0x000ea20000300800 */
[----:B------:R-:W-:-:S02]  /*94ba0*/  F2FP.F16.E4M3.UNPACK_B R12, R0 ;  /* 0x00000000ff0c723e */ /* 0x000fc400020006ff */
[----:B------:R-:W-:Y:S02]  /*94bb0*/  F2FP.F16.E4M3.UNPACK_B R14, R2 ;  /* 0x00000002ff0e723e */ /* 0x000fe400020006ff */
[----:B------:R-:W-:Y:S02]  /*94bc0*/  F2FP.F16.E4M3.UNPACK_B R13, R3 ;  /* 0x00000003ff0d723e */ /* 0x000fe400020006ff */
[----:B------:R-:W-:Y:S01]  /*94bd0*/  F2FP.F16.E4M3.UNPACK_B R15, R4 ;  /* 0x00000004ff0f723e */ /* 0x000fe200020006ff */
[----:B------:R-:W3:Y:S04]  /*94be0*/  LDL.LU R29, [R1+0x3bc] ;  /* 0x0003bc00011d7983 */ /* 0x000ee80000300800 */
[----:B------:R-:W4:Y:S04]  /*94bf0*/  LDL.LU R26, [R1+0x308] ;  /* 0x00030800011a7983 */ /* 0x000f280000300800 */
[----:B------:R-:W3:Y:S04]  /*94c00*/  LDL.LU R8, [R1+0xf0] ;  /* 0x0000f00001087983 */ /* 0x000ee80000300800 */
[----:B------:R-:W3:Y:S04]  /*94c10*/  LDL.LU R9, [R1+0xf4] ;  /* 0x0000f40001097983 */ /* 0x000ee80000300800 */
[----:B------:R-:W3:Y:S04]  /*94c20*/  LDL.LU R10, [R1+0xf8] ;  /* 0x0000f800010a7983 */ /* 0x000ee80000300800 */
[----:B------:R-:W3:Y:S04]  /*94c30*/  LDL.LU R11, [R1+0xfc] ;  /* 0x0000fc00010b7983 */ /* 0x000ee80000300800 */
[----:B------:R-:W3:Y:S04]  /*94c40*/  LDL.LU R27, [R1+0x30c] ;  /* 0x00030c00011b7983 */ /* 0x000ee80000300800 */
[----:B------:R-:W3:Y:S01]  /*94c50*/  LDL.LU R5, [R1+0x3a8] ;  /* 0x0003a80001057983 */ /* 0x000ee20000300800 */
[----:B------:R-:W-:Y:S01]  /*94c60*/  IMAD.MOV.U32 R0, RZ, RZ, R23 ;  /* 0x000000ffff007224 */ /* 0x000fe200078e0017 */
[----:B--2---:R-:W-:-:S15]  /*94c70*/  HMMA.16816.F32 R16, R12, R22, R16 ;  /* 0x000000160c10723c */ /* 0x004fde0000001810 */
[----:B------:R-:W-:-:S04]  /*94c80*/  NOP ;  /* 0x0000000000007918 */ /* 0x000fc80000000000 */
[----:B------:R-:W-:Y:S04]  /*94c90*/  STL.64 [R1+0x5d0], R16 ;  /* 0x0005d01001007387 */ /* 0x000fe80000100a00 */
[----:B------:R0:W-:Y:S04]  /*94ca0*/  STL.64 [R1+0x5d8], R18 ;  /* 0x0005d81201007387 */ /* 0x0001e80000100a00 */
[----:B0-----:R-:W2:Y:S04]  /*94cb0*/  LDL.LU.64 R18, [R1+0x3b88] ;  /* 0x003b880001127983 */ /* 0x001ea80000300a00 */
[----:B------:R-:W2:Y:S04]  /*94cc0*/  LDL.LU.64 R16, [R1+0x3b80] ;  /* 0x003b800001107983 */ /* 0x000ea80000300a00 */
[----:B------:R-:W2:Y:S01]  /*94cd0*/  LDL.LU R23, [R1+0x3b78] ;  /* 0x003b780001177983 */ /* 0x000ea20000300800 */
[----:B------:R-:W-:Y:S01]  /*94ce0*/  F2FP.F16.E4M3.UNPACK_B R2, R21.H1 ;  /* 0x00000015ff02723e */ /* 0x000fe200030006ff */
[----:B------:R-:W-:-:S02]  /*94cf0*/  IMAD.MOV.U32 R21, RZ, RZ, R22 ;  /* 0x000000ffff157224 */ /* 0x000fc400078e0016 */
[----:B------:R-:W-:Y:S04]  /*94d00*/  STL [R1+0x3af4], R0 ;  /* 0x003af40001007387 */ /* 0x000fe80000100800 */
[----:B------:R-:W-:Y:S01]  /*94d10*/  STL [R1+0x3af0], R21 ;  /* 0x003af01501007387 */ /* 0x000fe20000100800 */
[----:B--2---:R-:W-:-:S07]  /*94d20*/  F2FP.F16.E4M3.UNPACK_B R3, R23.H1 ;  /* 0x00000017ff03723e */ /* 0x004fce00030006ff */
[----:B------:R-:W-:-:S15]  /*94d30*/  HMMA.16816.F32 R16, R12, R2, R16 ;  /* 0x000000020c10723c */ /* 0x000fde0000001810 */
        /* <DEDUP_REMOVED lines=13> */
[----:B------:R-:W-:-:S02]  /*94e10*/  IMAD.MOV.U32 R23, RZ, RZ, R2 ;  /* 0x000000ffff177224 */ /* 0x000fc400078e0002 */
[----:B------:R-:W-:Y:S01]  /*94e20*/  IMAD.MOV.U32 R22, RZ, RZ, R3 ;  /* 0x000000ffff167224 */ /* 0x000fe200078e0003 */
[----:B------:R-:W-:Y:S02]  /*94e30*/  F2FP.F16.E4M3.UNPACK_B R2, R6.H1 ;  /* 0x00000006ff02723e */ /* 0x000fe400030006ff */
        /* <DEDUP_REMOVED lines=9> */
[----:B----4-:R-:W-:Y:S02]  /*94ed0*/  F2FP.F16.E4M3.UNPACK_B R26, R26.H1 ;  /* 0x0000001aff1a723e */ /* 0x010fe400030006ff */
[----:B------:R-:W-:Y:S01]  /*94ee0*/  F2FP.F16.E4M3.UNPACK_B R27, R27.H1 ;  /* 0x0000001bff1b723e */ /* 0x000fe200030006ff */
[----:B------:R-:W-:Y:S04]  /*94ef0*/  STL [R1+0x3ac0], R28 ;  /* 0x003ac01c01007387 */ /* 0x000fe80000100800 */
[----:B------:R-:W-:Y:S01]  /*94f00*/  STL [R1+0x3aa8], R29 ;  /* 0x003aa81d01007387 */ /* 0x000fe20000100800 */
[----:B--2---:R-:W-:-:S15]  /*94f10*/  HMMA.16816.F32 R16, R12, R28, R16 ;  /* 0x0000001c0c10723c */ /* 0x004fde0000001810 */
[----:B------:R-:W-:-:S04]  /*94f20*/  NOP ;  /* 0x0000000000007918 */ /* 0x000fc80000000000 */
[----:B------:R-:W-:Y:S04]  /*94f30*/  STL.64 [R1+0x660], R16 ;  /* 0x0006601001007387 */ /* 0x000fe80000100a00 */
[----:B------:R0:W-:Y:S04]  /*94f40*/  STL.64 [R1+0x668], R18 ;  /* 0x0006681201007387 */ /* 0x0001e80000100a00 */
[----:B------:R-:W2:Y:S01]  /*94f50*/  LDL.LU R7, [R1+0x38c] ;  /* 0x00038c0001077983 */ /* 0x000ea20000300800 */
[----:B0-----:R-:W-:Y:S03]  /*94f60*/  HMMA.16816.F32 R16, R12, R26, R8 ;  /* 0x0000001a0c10723c */ /* 0x001fe60000001808 */
[----:B------:R-:W3:-:S15]  /*94f70*/  LDL.LU R8, [R1+0x378] ;  /* 0x0003780001087983 */ /* 0x000ede0000300800 */
[----:B------:R-:W-:Y:S01]  /*94f80*/  NOP ;  /* 0x0000000000007918 */ /* 0x000fe20000000000 */
[----:B------:R-:W-:Y:S04]  /*94f90*/  STL.64 [R1+0x680], R16 ;  /* 0x0006801001007387 */ /* 0x000fe80000100a00 */
[----:B------:R-:W-:Y:S04]  /*94fa0*/  STL.64 [R1+0x688], R18 ;  /* 0x0006881201007387 */ /* 0x000fe80000100a00 */
        /* <DEDUP_REMOVED lines=8> */
[----:B------:R-:W4:Y:S01]  /*95030*/  LDL.LU R11, [R1+0x14c] ;  /* 0x00014c00010b7983 */ /* 0x000f220000300800 */
[----:B------:R-:W-:-:S02]  /*95040*/  IMAD.MOV.U32 R24, RZ, RZ, R21 ;  /* 0x000000ffff187224 */ /* 0x000fc400078e0015 */
[----:B------:R-:W-:Y:S02]  /*95050*/  IMAD.MOV.U32 R21, RZ, RZ, R3 ;  /* 0x000000ffff157224 */ /* 0x000fe400078e0003 */
[----:B------:R-:W5:Y:S04]  /*95060*/  LDL.LU R3, [R1+0x3ac] ;  /* 0x0003ac0001037983 */ /* 0x000f680000300800 */
[----:B------:R-:W2:Y:S01]  /*95070*/  LDL.LU R4, [R1+0x398] ;  /* 0x0003980001047983 */ /* 0x000ea20000300800 */
[----:B------:R-:W-:Y:S01]  /*95080*/  IMAD.MOV.U32 R0, RZ, RZ, R2 ;  /* 0x000000ffff007224 */ /* 0x000fe200078e0002 */
[----:B------:R-:W-:Y:S02]  /*95090*/  F2FP.F16.E4M3.UNPACK_B R2, R5.H1 ;  /* 0x00000005ff02723e */ /* 0x000fe400030006ff */
[----:B----4-:R-:W-:Y:S04]  /*950a0*/  STL.64 [R1+0x3b40], R10 ;  /* 0x003b400a01007387 */ /* 0x010fe80000100a00 */
[----:B---3--:R0:W-:Y:S04]  /*950b0*/  STL.64 [R1+0x3b38], R8 ;  /* 0x003b380801007387 */ /* 0x0081e80000100a00 */
[----:B0-----:R-:W3:Y:S04]  /*950c0*/  LDL.LU R8, [R1+0x120] ;  /* 0x0001200001087983 */ /* 0x001ee80000300800 */
[----:B------:R-:W3:Y:S04]  /*950d0*/  LDL.LU R9, [R1+0x124] ;  /* 0x0001240001097983 */ /* 0x000ee80000300800 */
[----:B------:R-:W3:Y:S04]  /*950e0*/  LDL.LU R10, [R1+0x128] ;  /* 0x00012800010a7983 */ /* 0x000ee80000300800 */
[----:B------:R-:W3:Y:S04]  /*950f0*/  LDL.LU R11, [R1+0x12c] ;  /* 0x00012c00010b7983 */ /* 0x000ee80000300800 */
[----:B------:R-:W4:Y:S04]  /*95100*/  LDL.LU R5, [R1+0x39c] ;  /* 0x00039c0001057983 */ /* 0x000f280000300800 */
        /* <DEDUP_REMOVED lines=11> */
[----:B------:R-:W-:Y:S01]  /*951c0*/  IMAD.MOV.U32 R25, RZ, RZ, R20 ;  /* 0x000000ffff197224 */ /* 0x000fe200078e0014 */
[----:B-----5:R-:W-:-:S02]  /*951d0*/  F2FP.F16.E4M3.UNPACK_B R3, R3.H1 ;  /* 0x00000003ff03723e */ /* 0x020fc400030006ff */
[----:B--2---:R-:W-:Y:S04]  /*951e0*/  STL.64 [R1+0x3b20], R18 ;  /* 0x003b201201007387 */ /* 0x004fe80000100a00 */
[----:B------:R0:W-:Y:S04]  /*951f0*/  STL.64 [R1+0x3b18], R16 ;  /* 0x003b181001007387 */ /* 0x0001e80000100a00 */
[----:B0-----:R-:W2:Y:S04]  /*95200*/  LDL.LU R16, [R1+0x160] ;  /* 0x0001600001107983 */ /* 0x001ea80000300800 */
[----:B------:R-:W2:Y:S04]  /*95210*/  LDL.LU R17, [R1+0x164] ;  /* 0x0001640001117983 */ /* 0x000ea80000300800 */
[----:B------:R-:W2:Y:S04]  /*95220*/  LDL.LU R18, [R1+0x168] ;  /* 0x0001680001127983 */ /* 0x000ea80000300800 */
[----:B------:R-:W2:Y:S04]  /*95230*/  LDL.LU R19, [R1+0x16c] ;  /* 0x00016c0001137983 */ /* 0x000ea80000300800 */
[----:B------:R-:W5:Y:S01]  /*95240*/  LDL.LU R20, [R1+0x338] ;  /* 0x0003380001147983 */ /* 0x000f620000300800 */
[----:B---3--:R-:W-:Y:S03]  /*95250*/  HMMA.16816.F32 R8, R12, R2, R8 ;  /* 0x000000020c08723c */ /* 0x008fe60000001808 */
[----:B------:R-:W-:Y:S04]  /*95260*/  STL.64 [R1+0x3b00], R22 ;  /* 0x003b001601007387 */ /* 0x000fe80000100a00 */
[----:B-----5:R0:W-:Y:S04]  /*95270*/  STL.64 [R1+0x3af8], R20 ;  /* 0x003af81401007387 */ /* 0x0201e80000100a00 */
[----:B0-----:R-:W3:Y:S04]  /*95280*/  LDL.LU R20, [R1+0x1a0] ;  /* 0x0001a00001147983 */ /* 0x001ee80000300800 */
[----:B------:R-:W3:Y:S04]  /*95290*/  LDL.LU R21, [R1+0x1a4] ;  /* 0x0001a40001157983 */ /* 0x000ee80000300800 */
[----:B------:R-:W3:Y:S04]  /*952a0*/  LDL.LU R22, [R1+0x1a8] ;  /* 0x0001a80001167983 */ /* 0x000ee80000300800 */
[----:B------:R-:W3:Y:S04]  /*952b0*/  LDL.LU R23, [R1+0x1ac] ;  /* 0x0001ac0001177983 */ /* 0x000ee80000300800 */
[----:B------:R-:W-:Y:S04]  /*952c0*/  STL [R1+0x3ac8], R26 ;  /* 0x003ac81a01007387 */ /* 0x000fe80000100800 */
[----:B------:R-:W-:Y:S04]  /*952d0*/  STL [R1+0x3ac4], R27 ;  /* 0x003ac41b01007387 */ /* 0x000fe80000100800 */
[----:B------:R-:W-:Y:S04]  /*952e0*/  STL.64 [R1+0x6a0], R8 ;  /* 0x0006a00801007387 */ /* 0x000fe80000100a00 */
[----:B------:R0:W-:Y:S04]  /*952f0*/  STL.64 [R1+0x6a8], R10 ;  /* 0x0006a80a01007387 */ /* 0x0001e80000100a00 */
[----:B0-----:R-:W5:Y:S04]  /*95300*/  LDL.LU.64 R10, [R1+0x3b40] ;  /* 0x003b4000010a7983 */ /* 0x001f680000300a00 */
[----:B------:R-:W5:Y:S01]  /*95310*/  LDL.LU.64 R8, [R1+0x3b38] ;  /* 0x003b380001087983 */ /* 0x000f620000300a00 */
[----:B------:R-:W-:-:S02]  /*95320*/  F2FP.F16.E4M3.UNPACK_B R4, R4.H1 ;  /* 0x00000004ff04723e */ /* 0x000fc400030006ff */
[----:B----4-:R-:W-:Y:S02]  /*95330*/  F2FP.F16.E4M3.UNPACK_B R5, R5.H1 ;  /* 0x00000005ff05723e */ /* 0x010fe400030006ff */
[----:B------:R-:W-:Y:S02]  /*95340*/  F2FP.F16.E4M3.UNPACK_B R6, R6.H1 ;  /* 0x00000006ff06723e */ /* 0x000fe400030006ff */
[----:B------:R-:W-:-:S07]  /*95350*/  F2FP.F16.E4M3.UNPACK_B R7, R7.H1 ;  /* 0x00000007ff07723e */ /* 0x000fce00030006ff */
[C---:B--2---:R-:W-:Y:S01]  /*95360*/  HMMA.16816.F32 R16, R12.reuse, R6, R16 ;  /* 0x000000060c10723c */ /* 0x044fe20000001810 */
[----:B------:R-:W-:Y:S07]  /*95370*/  STL [R1+0x3acc], R3 ;  /* 0x003acc0301007387 */ /* 0x000fee0000100800 */
[----:B-----5:R-:W-:-:S15]  /*95380*/  HMMA.16816.F32 R8, R12, R4, R8 ;  /* 0x000000040c08723c */ /* 0x020fde0000001808 */
[----:B------:R-:W-:-:S04]  /*95390*/  NOP ;  /* 0x0000000000007918 */ /* 0x000fc80000000000 */
[----:B------:R-:W-:Y:S04]  /*953a0*/  STL.64 [R1+0x6c0], R8 ;  /* 0x0006c00801007387 */ /* 0x000fe80000100a00 */
[----:B------:R0:W-:Y:S04]  /*953b0*/  STL.64 [R1+0x6c8], R10 ;  /* 0x0006c80a01007387 */ /* 0x0001e80000100a00 */
[----:B0-----:R-:W2:Y:S04]  /*953c0*/  LDL.LU.64 R10, [R1+0x3b30] ;  /* 0x003b3000010a7983 */ /* 0x001ea80000300a00 */
[----:B------:R-:W4:Y:S04]  /*953d0*/  LDL.LU.64 R8, [R1+0x3b28] ;  /* 0x003b280001087983 */ /* 0x000f280000300a00 */
        /* <DEDUP_REMOVED lines=10> */
[----:B----4-:R-:W-:-:S02]  /*95480*/  F2FP.F16.E4M3.UNPACK_B R8, R8.H1 ;  /* 0x00000008ff08723e */ /* 0x010fc400030006ff */
[----:B------:R-:W-:Y:S02]  /*95490*/  F2FP.F16.E4M3.UNPACK_B R9, R9.H1 ;  /* 0x00000009ff09723e */ /* 0x000fe400030006ff */
[----:B--2---:R-:W-:Y:S02]  /*954a0*/  F2FP.F16.E4M3.UNPACK_B R10, R10.H1 ;  /* 0x0000000aff0a723e */ /* 0x004fe400030006ff */
[----:B------:R-:W-:-:S07]  /*954b0*/  F2FP.F16.E4M3.UNPACK_B R11, R11.H1 ;  /* 0x0000000bff0b723e */ /* 0x000fce00030006ff */
[C---:B---3--:R-:W-:Y:S08]  /*954c0*/  HMMA.16816.F32 R20, R12.reuse, R10, R20 ;  /* 0x0000000a0c14723c */ /* 0x048ff00000001814 */
[----:B-----5:R-:W-:-:S15]  /*954d0*/  HMMA.16816.F32 R16, R12, R8, R16 ;  /* 0x000000080c10723c */ /* 0x020fde0000001810 */
[----:B------:R-:W-:-:S04]  /*954e0*/  NOP ;  /* 0x0000000000007918 */ /* 0x000fc80000000000 */
[----:B------:R-:W-:Y:S04]  /*954f0*/  STL.64 [R1+0x730], R16 ;  /* 0x0007301001007387 */ /* 0x000fe80000100a00 */
[----:B------:R0:W-:Y:S04]  /*95500*/  STL.64 [R1+0x738], R18 ;  /* 0x0007381201007387 */ /* 0x0001e80000100a00 */
[----:B0-----:R-:W2:Y:S04]  /*95510*/  LDL.LU.64 R18, [R1+0x3b10] ;  /* 0x003b100001127983 */ /* 0x001ea80000300a00 */
[----:B------:R-:W3:Y:S04]  /*95520*/  LDL.LU.64 R16, [R1+0x3b08] ;  /* 0x003b080001107983 */ /* 0x000ee80000300a00 */
[----:B------:R-:W-:Y:S04]  /*95530*/  STL.64 [R1+0x720], R20 ;  /* 0x0007201401007387 */ /* 0x000fe80000100a00 */
[----:B------:R0:W-:Y:S04]  /*95540*/  STL.64 [R1+0x728], R22 ;  /* 0x0007281601007387 */ /* 0x0001e80000100a00 */
[----:B0-----:R-:W4:Y:S04]  /*95550*/  LDL.LU.64 R22, [R1+0x3b00] ;  /* 0x003b000001167983 */ /* 0x001f280000300a00 */
[----:B------:R-:W5:Y:S04]  /*95560*/  LDL.LU.64 R20, [R1+0x3af8] ;  /* 0x003af80001147983 */ /* 0x000f680000300a00 */
[----:B------:R-:W-:Y:S04]  /*95570*/  STL.64 [R1+0x3a28], R10 ;  /* 0x003a280a01007387 */ /* 0x000fe80000100a00 */
[----:B------:R0:W-:Y:S04]  /*95580*/  STL.64 [R1+0x3a20], R8 ;  /* 0x003a200801007387 */ /* 0x0001e80000100a00 */
[----:B0-----:R-:W4:Y:S04]  /*95590*/  LDL.LU R8, [R1+0x1d0] ;  /* 0x0001d00001087983 */ /* 0x001f280000300800 */
[----:B------:R-:W4:Y:S04]  /*955a0*/  LDL.LU R9, [R1+0x1d4] ;  /* 0x0001d40001097983 */ /* 0x000f280000300800 */
[----:B------:R-:W4:Y:S04]  /*955b0*/  LDL.LU R10, [R1+0x1d8] ;  /* 0x0001d800010a7983 */ /* 0x000f280000300800 */
[----:B------:R-:W4:Y:S01]  /*955c0*/  LDL.LU R11, [R1+0x1dc] ;  /* 0x0001dc00010b7983 */ /* 0x000f220000300800 */
[----:B---3--:R-:W-:-:S02]  /*955d0*/  F2FP.F16.E4M3.UNPACK_B R16, R16.H1 ;  /* 0x00000010ff10723e */ /* 0x008fc400030006ff */
[----:B------:R-:W-:Y:S02]  /*955e0*/  F2FP.F16.E4M3.UNPACK_B R17, R17.H1 ;  /* 0x00000011ff11723e */ /* 0x000fe400030006ff */
[----:B--2---:R-:W-:Y:S02]  /*955f0*/  F2FP.F16.E4M3.UNPACK_B R18, R18.H1 ;  /* 0x00000012ff12723e */ /* 0x004fe400030006ff */
[----:B------:R-:W-:-:S03]  /*95600*/  F2FP.F16.E4M3.UNPACK_B R19, R19.H1 ;  /* 0x00000013ff13723e */ /* 0x000fc600030006ff */
[----:B----4-:R-:W-:-:S15]  /*95610*/  HMMA.16816.F32 R8, R12, R16, R8 ;  /* 0x000000100c08723c */ /* 0x010fde0000001808 */
[----:B------:R-:W-:-:S04]  /*95620*/  NOP ;  /* 0x0000000000007918 */ /* 0x000fc80000000000 */
[----:B------:R-:W-:Y:S04]  /*95630*/  STL.64 [R1+0x710], R8 ;  /* 0x0007100801007387 */ /* 0x000fe80000100a00 */
[----:B------:R0:W-:Y:S02]  /*95640*/  STL.64 [R1+0x718], R10 ;  /* 0x0007180a01007387 */ /* 0x0001e40000100a00 */
[----:B0-----:R-:W-:Y:S02]  /*95650*/  HMMA.16816.F32 R8, R12, R18, R4 ;  /* 0x000000120c08723c */ /* 0x001fe40000001804 */
[----:B------:R-:W2:-:S15]  /*95660*/  LDL.LU R4, [R1+0x130] ;  /* 0x0001300001047983 */ /* 0x000e9e0000300800 */
[----:B------:R-:W-:Y:S02]  /*95670*/  NOP ;  /* 0x0000000000007918 */ /* 0x000fe40000000000 */
[----:B------:R0:W-:Y:S04]  /*95680*/  STL.64 [R1+0x700], R8 ;  /* 0x0007000801007387 */ /* 0x0001e80000100a00 */
[----:B------:R1:W-:Y:S04]  /*95690*/  STL.64 [R1+0x708], R10 ;  /* 0x0007080a01007387 */ /* 0x0003e80000100a00 */
[----:B------:R-:W2:Y:S04]  /*956a0*/  LDL.LU R5, [R1+0x134] ;  /* 0x0001340001057983 */ /* 0x000ea80000300800 */
[----:B------:R-:W3:Y:S04]  /*956b0*/  LDL.LU R6, [R1+0x138] ;  /* 0x0001380001067983 */ /* 0x000ee80000300800 */
[----:B------:R-:W3:Y:S04]  /*956c0*/  LDL.LU R7, [R1+0x13c] ;  /* 0x00013c0001077983 */ /* 0x000ee80000300800 */
[----:B---3--:R-:W-:Y:S04]  /*956d0*/  STL.64 [R1+0x3a38], R6 ;  /* 0x003a380601007387 */ /* 0x008fe80000100a00 */
[----:B--2---:R2:W-:Y:S04]  /*956e0*/  STL.64 [R1+0x3a30], R4 ;  /* 0x003a300401007387 */ /* 0x0045e80000100a00 */
[----:B0-----:R-:W3:Y:S04]  /*956f0*/  LDL.LU R8, [R1+0x150] ;  /* 0x0001500001087983 */ /* 0x001ee80000300800 */
[----:B------:R-:W3:Y:S04]  /*95700*/  LDL.LU R9, [R1+0x154] ;  /* 0x0001540001097983 */ /* 0x000ee80000300800 */
[----:B-1----:R-:W4:Y:S04]  /*95710*/  LDL.LU R10, [R1+0x158] ;  /* 0x00015800010a7983 */ /* 0x002f280000300800 */
[----:B------:R-:W4:Y:S04]  /*95720*/  LDL.LU R11, [R1+0x15c] ;  /* 0x00015c00010b7983 */ /* 0x000f280000300800 */
[----:B----4-:R0:W-:Y:S04]  /*95730*/  STL.64 [R1+0x3a48], R10 ;  /* 0x003a480a01007387 */ /* 0x0101e80000100a00 */
[----:B---3--:R-:W-:Y:S04]  /*95740*/  STL.64 [R1+0x3a40], R8 ;  /* 0x003a400801007387 */ /* 0x008fe80000100a00 */
[----:B--2---:R-:W2:Y:S04]  /*95750*/  LDL.LU R4, [R1+0x170] ;  /* 0x0001700001047983 */ /* 0x004ea80000300800 */
[----:B------:R-:W2:Y:S04]  /*95760*/  LDL.LU R5, [R1+0x174] ;  /* 0x0001740001057983 */ /* 0x000ea80000300800 */
[----:B------:R-:W3:Y:S04]  /*95770*/  LDL.LU R6, [R1+0x178] ;  /* 0x0001780001067983 */ /* 0x000ee80000300800 */
[----:B------:R-:W3:Y:S01]  /*95780*/  LDL.LU R7, [R1+0x17c] ;  /* 0x00017c0001077983 */ /* 0x000ee20000300800 */
[----:B0-----:R-:W-:-:S02]  /*95790*/  IMAD.MOV.U32 R10, RZ, RZ, R0 ;  /* 0x000000ffff0a7224 */ /* 0x001fc400078e0000 */
[----:B-----5:R-:W-:Y:S01]  /*957a0*/  IMAD.MOV.U32 R11, RZ, RZ, R21 ;  /* 0x000000ffff0b7224 */ /* 0x020fe200078e0015 */
[----:B---3--:R-:W-:Y:S04]  /*957b0*/  STL.64 [R1+0x3a58], R6 ;  /* 0x003a580601007387 */ /* 0x008fe80000100a00 */
[----:B--2---:R0:W-:Y:S04]  /*957c0*/  STL.64 [R1+0x3a50], R4 ;  /* 0x003a500401007387 */ /* 0x0041e80000100a00 */
[----:B------:R-:W2:Y:S04]  /*957d0*/  LDL.LU R0, [R1+0x3af4] ;  /* 0x003af40001007983 */ /* 0x000ea80000300800 */
[----:B------:R-:W3:Y:S04]  /*957e0*/  LDL.LU R21, [R1+0x3af0] ;  /* 0x003af00001157983 */ /* 0x000ee80000300800 */
[----:B------:R1:W-:Y:S04]  /*957f0*/  STL.64 [R1+0x3a60], R10 ;  /* 0x003a600a01007387 */ /* 0x0003e80000100a00 */
[----:B0-----:R-:W4:Y:S04]  /*95800*/  LDL.LU R4, [R1+0x190] ;  /* 0x0001900001047983 */ /* 0x001f280000300800 */
[----:B------:R-:W4:Y:S04]  /*95810*/  LDL.LU R5, [R1+0x194] ;  /* 0x0001940001057983 */ /* 0x000f280000300800 */
[----:B------:R-:W5:Y:S04]  /*95820*/  LDL.LU R6, [R1+0x198] ;  /* 0x0001980001067983 */ /* 0x000f680000300800 */
[----:B------:R-:W5:Y:S01]  /*95830*/  LDL.LU R7, [R1+0x19c] ;  /* 0x00019c0001077983 */ /* 0x000f620000300800 */
[----:B------:R-:W-:-:S02]  /*95840*/  IMAD.MOV.U32 R8, RZ, RZ, R25 ;  /* 0x000000ffff087224 */ /* 0x000fc400078e0019 */
[----:B------:R-:W-:Y:S02]  /*95850*/  IMAD.MOV.U32 R9, RZ, RZ, R24 ;  /* 0x000000ffff097224 */ /* 0x000fe400078e0018 */
[----:B-1----:R-:W-:Y:S02]  /*95860*/  IMAD.MOV.U32 R10, RZ, RZ, R23 ;  /* 0x000000ffff0a7224 */ /* 0x002fe400078e0017 */
[----:B------:R-:W-:Y:S01]  /*95870*/  IMAD.MOV.U32 R11, RZ, RZ, R22 ;  /* 0x000000ffff0b7224 */ /* 0x000fe200078e0016 */
[----:B-----5:R-:W-:Y:S04]  /*95880*/  STL.64 [R1+0x3a70], R6 ;  /* 0x003a700601007387 */ /* 0x020fe80000100a00 */
[----:B----4-:R0:W-:Y:S04]  /*95890*/  STL.64 [R1+0x3a68], R4 ;  /* 0x003a680401007387 */ /* 0x0101e80000100a00 */
[----:B------:R3:W-:Y:S04]  /*958a0*/  STL.64 [R1+0x3a78], R8 ;  /* 0x003a780801007387 */ /* 0x0007e80000100a00 */
[----:B------:R-:W-:Y:S04]  /*958b0*/  STL.64 [R1+0x3a90], R10 ;  /* 0x003a900a01007387 */ /* 0x000fe80000100a00 */
[----:B0-----:R-:W4:Y:S04]  /*958c0*/  LDL.LU R4, [R1+0x1c0] ;  /* 0x0001c00001047983 */ /* 0x001f280000300800 */
[----:B------:R-:W4:Y:S04]  /*958d0*/  LDL.LU R5, [R1+0x1c4] ;  /* 0x0001c40001057983 */ /* 0x000f280000300800 */
[----:B------:R-:W5:Y:S04]  /*958e0*/  LDL.LU R6, [R1+0x1c8] ;  /* 0x0001c80001067983 */ /* 0x000f680000300800 */
[----:B------:R-:W5:Y:S01]  /*958f0*/  LDL.LU R7, [R1+0x1cc] ;  /* 0x0001cc0001077983 */ /* 0x000f620000300800 */
[----:B---3--:R-:W-:-:S02]  /*95900*/  IMAD.MOV.U32 R8, RZ, RZ, R21 ;  /* 0x000000ffff087224 */ /* 0x008fc400078e0015 */
[----:B--2---:R-:W-:Y:S01]  /*95910*/  IMAD.MOV.U32 R9, RZ, RZ, R0 ;  /* 0x000000ffff097224 */ /* 0x004fe200078e0000 */
[----:B-----5:R-:W-:Y:S04]  /*95920*/  STL.64 [R1+0x3a88], R6 ;  /* 0x003a880601007387 */ /* 0x020fe80000100a00 */
[----:B----4-:R0:W-:Y:S04]  /*95930*/  STL.64 [R1+0x3a80], R4 ;  /* 0x003a800401007387 */ /* 0x0101e80000100a00 */
[----:B0-----:R-:W2:Y:S04]  /*95940*/  LDL.LU R4, [R1+0x1e0] ;  /* 0x0001e00001047983 */ /* 0x001ea80000300800 */
[----:B------:R-:W2:Y:S04]  /*95950*/  LDL.LU R5, [R1+0x1e4] ;  /* 0x0001e40001057983 */ /* 0x000ea80000300800 */
[----:B------:R-:W3:Y:S04]  /*95960*/  LDL.LU R6, [R1+0x1e8] ;  /* 0x0001e80001067983 */ /* 0x000ee80000300800 */
[----:B------:R-:W3:Y:S04]  /*95970*/  LDL.LU R7, [R1+0x1ec] ;  /* 0x0001ec0001077983 */ /* 0x000ee80000300800 */
[----:B------:R-:W4:Y:S04]  /*95980*/  LDL.LU R21, [R1+0x33c] ;  /* 0x00033c0001157983 */ /* 0x000f280000300800 */
        /* <DEDUP_REMOVED lines=17> */
[----:B------:R-:W2:Y:S01]  /*95aa0*/  LDL.LU R10, [R1+0x3794] ;  /* 0x00379400010a7983 */ /* 0x000ea20000300800 */
[----:B------:R-:W-:-:S02]  /*95ab0*/  F2FP.F16.E4M3.UNPACK_B R20, R20.H1 ;  /* 0x00000014ff14723e */ /* 0x000fc400030006ff */
[----:B----4-:R-:W-:Y:S01]  /*95ac0*/  F2FP.F16.E4M3.UNPACK_B R21, R21.H1 ;  /* 0x00000015ff15723e */ /* 0x010fe200030006ff */
[----:B--2---:R-:W-:Y:S04]  /*95ad0*/  STL.64 [R1+0x3ad8], R10 ;  /* 0x003ad80a01007387 */ /* 0x004fe80000100a00 */
[----:B------:R0:W-:Y:S04]  /*95ae0*/  STL.64 [R1+0x3ad0], R8 ;  /* 0x003ad00801007387 */ /* 0x0001e80000100a00 */
        /* <DEDUP_REMOVED lines=8> */
[----:B------:R-:W4:Y:S04]  /*95b70*/  LDL.LU R6, [R1+0x208] ;  /* 0x0002080001067983 */ /* 0x000f280000300800 */
[----:B------:R-:W4:Y:S01]  /*95b80*/  LDL.LU R7, [R1+0x20c] ;  /* 0x00020c0001077983 */ /* 0x000f220000300800 */
[----:B-----5:R-:W-:-:S02]  /*95b90*/  F2FP.F16.E4M3.UNPACK_B R22, R22.H1 ;  /* 0x00000016ff16723e */ /* 0x020fc400030006ff */
[----:B------:R-:W-:Y:S01]  /*95ba0*/  F2FP.F16.E4M3.UNPACK_B R23, R23.H1 ;  /* 0x00000017ff17723e */ /* 0x000fe200030006ff */
[C---:B------:R-:W-:Y:S08]  /*95bb0*/  HMMA.16816.F32 R24, R12.reuse, R20, R24 ;  /* 0x000000140c18723c */ /* 0x040ff00000001818 */
        /* <DEDUP_REMOVED lines=15> */
[----:B0-----:R-:W4:Y:S04]  /*95cb0*/  LDL.LU.64 R26, [R1+0x3ae8] ;  /* 0x003ae800011a7983 */ /* 0x001f280000300a00 */
[----:B------:R-:W5:Y:S04]  /*95cc0*/  LDL.LU.64 R24, [R1+0x3ae0] ;  /* 0x003ae00001187983 */ /* 0x000f680000300a00 */
[----:B------:R-:W-:Y:S04]  /*95cd0*/  STL.64 [R1+0x6e0], R8 ;  /* 0x0006e00801007387 */ /* 0x000fe80000100a00 */
[----:B------:R0:W-:Y:S04]  /*95ce0*/  STL.64 [R1+0x6e8], R10 ;  /* 0x0006e80a01007387 */ /* 0x0001e80000100a00 */
[----:B0-----:R-:W3:Y:S04]  /*95cf0*/  LDL.LU.64 R10, [R1+0x3ad8] ;  /* 0x003ad800010a7983 */ /* 0x001ee80000300a00 */
[----:B------:R-:W3:Y:S04]  /*95d00*/  LDL.LU.64 R8, [R1+0x3ad0] ;  /* 0x003ad00001087983 */ /* 0x000ee80000300a00 */
[----:B------:R-:W-:Y:S04]  /*95d10*/  STL.64 [R1+0x39e8], R22 ;  /* 0x0039e81601007387 */ /* 0x000fe80000100a00 */
[----:B------:R0:W-:Y:S01]  /*95d20*/  STL.64 [R1+0x39e0], R20 ;  /* 0x0039e01401007387 */ /* 0x0001e20000100a00 */
[----:B------:R-:W-:-:S03]  /*95d30*/  IMAD R0, R0, 0x100, R3 ;  /* 0x0000010000007824 */ /* 0x000fc600078e0203 */
[----:B0-----:R-:W3:Y:S04]  /*95d40*/  LDL.LU R20, [R1+0x110] ;  /* 0x0001100001147983 */ /* 0x001ee80000300800 */
[----:B------:R-:W3:Y:S04]  /*95d50*/  LDL.LU R21, [R1+0x114] ;  /* 0x0001140001157983 */ /* 0x000ee80000300800 */
[----:B------:R-:W3:Y:S04]  /*95d60*/  LDL.LU R22, [R1+0x118] ;  /* 0x0001180001167983 */ /* 0x000ee80000300800 */
[----:B------:R-:W3:Y:S04]  /*95d70*/  LDL.LU R23, [R1+0x11c] ;  /* 0x00011c0001177983 */ /* 0x000ee80000300800 */
[----:B------:R-:W3:Y:S01]  /*95d80*/  LDL.LU R3, [R1+0x3acc] ;  /* 0x003acc0001037983 */ /* 0x000ee20000300800 */
[----:B-----5:R-:W-:-:S02]  /*95d90*/  F2FP.F16.E4M3.UNPACK_B R24, R24.H1 ;  /* 0x00000018ff18723e */ /* 0x020fc400030006ff */
[----:B------:R-:W-:Y:S01]  /*95da0*/  F2FP.F16.E4M3.UNPACK_B R25, R25.H1 ;  /* 0x00000019ff19723e */ /* 0x000fe200030006ff */
[----:B----4-:R-:W-:Y:S02]  /*95db0*/  IMAD R29, R29, 0x100, R26 ;  /* 0x000001001d1d7824 */ /* 0x010fe400078e021a */
[----:B------:R-:W4:Y:S04]  /*95dc0*/  LDL.LU R26, [R1+0x3ac8] ;  /* 0x003ac800011a7983 */ /* 0x000f280000300800 */
[----:B--2---:R-:W-:Y:S01]  /*95dd0*/  HMMA.16816.F32 R12, R12, R24, R4 ;  /* 0x000000180c0c723c */ /* 0x004fe20000001804 */
[----:B---3--:R-:W-:Y:S02]  /*95de0*/  IMAD R11, R11, 0x100, R27 ;  /* 0x000001000b0b7824 */ /* 0x008fe400078e021b */
[----:B------:R-:W-:Y:S01]  /*95df0*/  IMAD R10, R10, 0x100, R28 ;  /* 0x000001000a0a7824 */ /* 0x000fe200078e021c */
[----:B------:R-:W4:Y:S04]  /*95e00*/  LDL.LU R27, [R1+0x3ac4] ;  /* 0x003ac400011b7983 */ /* 0x000f280000300800 */
[----:B------:R-:W2:Y:S04]  /*95e10*/  LDL.LU R28, [R1+0x3ac0] ;  /* 0x003ac000011c7983 */ /* 0x000ea80000300800 */
[----:B------:R-:W3:Y:S04]  /*95e20*/  LDL.LU.64 R6, [R1+0x3ab8] ;  /* 0x003ab80001067983 */ /* 0x000ee80000300a00 */
[----:B------:R-:W3:Y:S04]  /*95e30*/  LDL.LU.64 R4, [R1+0x3ab0] ;  /* 0x003ab00001047983 */ /* 0x000ee80000300a00 */
[----:B------:R0:W-:Y:S04]  /*95e40*/  STL.64 [R1+0x740], R12 ;  /* 0x0007400c01007387 */ /* 0x0001e80000100a00 */
[----:B------:R1:W-:Y:S01]  /*95e50*/  STL.64 [R1+0x748], R14 ;  /* 0x0007480e01007387 */ /* 0x0003e20000100a00 */
[----:B0-----:R-:W-:-:S02]  /*95e60*/  F2FP.F16.E4M3.UNPACK_B R12, R0 ;  /* 0x00000000ff0c723e */ /* 0x001fc400020006ff */
[----:B-1----:R-:W-:Y:S02]  /*95e70*/  F2FP.F16.E4M3.UNPACK_B R14, R29 ;  /* 0x0000001dff0e723e */ /* 0x002fe400020006ff */
[----:B------:R-:W-:Y:S02]  /*95e80*/  F2FP.F16.E4M3.UNPACK_B R13, R11 ;  /* 0x0000000bff0d723e */ /* 0x000fe400020006ff */
[----:B------:R-:W-:Y:S01]  /*95e90*/  F2FP.F16.E4M3.UNPACK_B R15, R10 ;  /* 0x0000000aff0f723e */ /* 0x000fe200020006ff */
[----:B------:R-:W2:Y:S06]  /*95ea0*/  LDL.LU R29, [R1+0x3aa8] ;  /* 0x003aa800011d7983 */ /* 0x000eac0000300800 */
[----:B---3--:R-:W-:Y:S01]  /*95eb0*/  HMMA.16816.F32 R8, R12, R8, R4 ;  /* 0x000000080c08723c */ /* 0x008fe20000001804 */
[----:B------:R-:W3:Y:S04]  /*95ec0*/  LDL.LU.64 R6, [R1+0x3aa0] ;  /* 0x003aa00001067983 */ /* 0x000ee80000300a00 */
[----:B------:R-:W3:-:S14]  /*95ed0*/  LDL.LU.64 R4, [R1+0x3a98] ;  /* 0x003a980001047983 */ /* 0x000edc0000300a00 */
[----:B------:R-:W-:Y:S04]  /*95ee0*/  STL.64 [R1+0x6b0], R8 ;  /* 0x0006b00801007387 */ /* 0x000fe80000100a00 */
[----:B------:R0:W-:Y:S04]  /*95ef0*/  STL.64 [R1+0x6b8], R10 ;  /* 0x0006b80a01007387 */ /* 0x0001e80000100a00 */
[----:B0-----:R-:W3:Y:S02]  /*95f00*/  LDL.LU.64 R10, [R1+0x3a90] ;  /* 0x003a9000010a7983 */ /* 0x001ee40000300a00 */
[----:B---3--:R-:W-:Y:S02]  /*95f10*/  HMMA.16816.F32 R8, R12, R10, R4 ;  /* 0x0000000a0c08723c */ /* 0x008fe40000001804 */
[----:B------:R-:W3:Y:S04]  /*95f20*/  LDL.LU.64 R6, [R1+0x3a88] ;  /* 0x003a880001067983 */ /* 0x000ee80000300a00 */
[----:B------:R-:W3:-:S13]  /*95f30*/  LDL.LU.64 R4, [R1+0x3a80] ;  /* 0x003a800001047983 */ /* 0x000eda0000300a00 */
[----:B------:R0:W-:Y:S04]  /*95f40*/  STL.64 [R1+0x690], R8 ;  /* 0x0006900801007387 */ /* 0x0001e80000100a00 */
[----:B------:R3:W-:Y:S04]  /*95f50*/  STL.64 [R1+0x698], R10 ;  /* 0x0006980a01007387 */ /* 0x0007e80000100a00 */
[----:B0-----:R-:W3:Y:S02]  /*95f60*/  LDL.LU.64 R8, [R1+0x3a78] ;  /* 0x003a780001087983 */ /* 0x001ee40000300a00 */
[----:B---3--:R-:W-:Y:S02]  /*95f70*/  HMMA.16816.F32 R8, R12, R8, R4 ;  /* 0x000000080c08723c */ /* 0x008fe40000001804 */
[----:B------:R-:W3:Y:S04]  /*95f80*/  LDL.LU.64 R6, [R1+0x3a70] ;  /* 0x003a700001067983 */ /* 0x000ee80000300a00 */
[----:B------:R-:W3:-:S13]  /*95f90*/  LDL.LU.64 R4, [R1+0x3a68] ;  /* 0x003a680001047983 */ /* 0x000eda0000300a00 */
[----:B------:R-:W-:Y:S04]  /*95fa0*/  STL.64 [R1+0x670], R8 ;  /* 0x0006700801007387 */ /* 0x000fe80000100a00 */
[----:B------:R0:W-:Y:S04]  /*95fb0*/  STL.64 [R1+0x678], R10 ;  /* 0x0006780a01007387 */ /* 0x0001e80000100a00 */
[----:B0-----:R-:W3:Y:S02]  /*95fc0*/  LDL.LU.64 R10, [R1+0x3a60] ;  /* 0x003a6000010a7983 */ /* 0x001ee40000300a00 */
[----:B---3--:R-:W-:Y:S02]  /*95fd0*/  HMMA.16816.F32 R8, R12, R10, R4 ;  /* 0x0000000a0c08723c */ /* 0x008fe40000001804 */
[----:B------:R-:W2:Y:S04]  /*95fe0*/  LDL.LU.64 R6, [R1+0x3a58] ;  /* 0x003a580001067983 */ /* 0x000ea80000300a00 */
[----:B------:R-:W2:-:S13]  /*95ff0*/  LDL.LU.64 R4, [R1+0x3a50] ;  /* 0x003a500001047983 */ /* 0x000e9a0000300a00 */
[----:B------:R-:W-:Y:S04]  /*96000*/  STL.64 [R1+0x650], R8 ;  /* 0x0006500801007387 */ /* 0x000fe80000100a00 */
[----:B------:R0:W-:Y:S04]  /*96010*/  STL.64 [R1+0x658], R10 ;  /* 0x0006580a01007387 */ /* 0x0001e80000100a00 */
[----:B0-----:R-:W4:Y:S04]  /*96020*/  LDL.LU.64 R10, [R1+0x3a48] ;  /* 0x003a4800010a7983 */ /* 0x001f280000300a00 */
[----:B------:R-:W4:Y:S01]  /*96030*/  LDL.LU.64 R8, [R1+0x3a40] ;  /* 0x003a400001087983 */ /* 0x000f220000300a00 */
[----:B--2---:R-:W-:-:S15]  /*96040*/  HMMA.16816.F32 R4, R12, R28, R4 ;  /* 0x0000001c0c04723c */ /* 0x004fde0000001804 */
[----:B------:R-:W-:-:S04]  /*96050*/  NOP ;  /* 0x0000000000007918 */ /* 0x000fc80000000000 */
[----:B------:R-:W-:Y:S04]  /*96060*/  STL.64 [R1+0x630], R4 ;  /* 0x0006300401007387 */ /* 0x000fe80000100a00 */
[----:B------:R0:W-:Y:S04]  /*96070*/  STL.64 [R1+0x638], R6 ;  /* 0x0006380601007387 */ /* 0x0001e80000100a00 */
[----:B0-----:R-:W2:Y:S04]  /*96080*/  LDL.LU.64 R6, [R1+0x3a38] ;  /* 0x003a380001067983 */ /* 0x001ea80000300a00 */
[----:B------:R-:W2:Y:S01]  /*96090*/  LDL.LU.64 R4, [R1+0x3a30] ;  /* 0x003a300001047983 */ /* 0x000ea20000300a00 */
[----:B----4-:R-:W-:-:S15]  /*960a0*/  HMMA.16816.F32 R8, R12, R26, R8 ;  /* 0x0000001a0c08723c */ /* 0x010fde0000001808 */
[----:B------:R-:W-:-:S04]  /*960b0*/  NOP ;  /* 0x0000000000007918 */ /* 0x000fc80000000000 */
[----:B------:R-:W-:Y:S04]  /*960c0*/  STL.64 [R1+0x610], R8 ;  /* 0x0006100801007387 */ /* 0x000fe80000100a00 */
[----:B------:R0:W-:Y:S04]  /*960d0*/  STL.64 [R1+0x618], R10 ;  /* 0x0006180a01007387 */ /* 0x0001e80000100a00 */
[----:B0-----:R-:W3:Y:S04]  /*960e0*/  LDL.LU.64 R10, [R1+0x3a28] ;  /* 0x003a2800010a7983 */ /* 0x001ee80000300a00 */
[----:B------:R-:W4:Y:S01]  /*960f0*/  LDL.LU.64 R8, [R1+0x3a20] ;  /* 0x003a200001087983 */ /* 0x000f220000300a00 */
[----:B--2---:R-:W-:-:S15]  /*96100*/  HMMA.16816.F32 R4, R12, R2, R4 ;  /* 0x000000020c04723c */ /* 0x004fde0000001804 */
[----:B------:R-:W-:-:S04]  /*96110*/  NOP ;  /* 0x0000000000007918 */ /* 0x000fc80000000000 */
[----:B------:R-:W-:Y:S04]  /*96120*/  STL.64 [R1+0x5f0], R4 ;  /* 0x0005f00401007387 */ /* 0x000fe80000100a00 */
[----:B------:R0:W-:Y:S04]  /*96130*/  STL.64 [R1+0x5f8], R6 ;  /* 0x0005f80601007387 */ /* 0x0001e80000100a00 */
[----:B0-----:R-:W2:Y:S04]  /*96140*/  LDL.LU.64 R6, [R1+0x3a18] ;  /* 0x003a180001067983 */ /* 0x001ea80000300a00 */
[----:B------:R-:W5:Y:S02]  /*96150*/  LDL.LU.64 R4, [R1+0x3a10] ;  /* 0x003a100001047983 */ /* 0x000f640000300a00 */
[C---:B-----5:R-:W-:Y:S08]  /*96160*/  HMMA.16816.F32 R20, R12.reuse, R4, R20 ;  /* 0x000000040c14723c */ /* 0x060ff00000001814 */
[C---:B--2---:R-:W-:Y:S01]  /*96170*/  HMMA.16816.F32 R16, R12.reuse, R6, R16 ;  /* 0x000000060c10723c */ /* 0x044fe20000001810 */
[----:B------:R-:W4:Y:S10]  /*96180*/  LDL.LU R4, [R1+0xc0] ;  /* 0x0000c00001047983 */ /* 0x000f340000300800 */
[----:B------:R0:W-:Y:S04]  /*96190*/  STL.64 [R1+0x5c0], R20 ;  /* 0x0005c01401007387 */ /* 0x0001e80000100a00 */
[----:B------:R1:W-:Y:S04]  /*961a0*/  STL.64 [R1+0x5c8], R22 ;  /* 0x0005c81601007387 */ /* 0x0003e80000100a00 */
[----:B------:R2:W-:Y:S04]  /*961b0*/  STL.64 [R1+0x5b0], R16 ;  /* 0x0005b01001007387 */ /* 0x0005e80000100a00 */
[----:B------:R5:W-:Y:S04]  /*961c0*/  STL.64 [R1+0x5b8], R18 ;  /* 0x0005b81201007387 */ /* 0x000be80000100a00 */
[----:B------:R-:W4:Y:S04]  /*961d0*/  LDL.LU R5, [R1+0xc4] ;  /* 0x0000c40001057983 */ /* 0x000f280000300800 */
[----:B------:R-:W4:Y:S04]  /*961e0*/  LDL.LU R6, [R1+0xc8] ;  /* 0x0000c80001067983 */ /* 0x000f280000300800 */
[----:B------:R-:W4:Y:S04]  /*961f0*/  LDL.LU R7, [R1+0xcc] ;  /* 0x0000cc0001077983 */ /* 0x000f280000300800 */
[----:B0-----:R-:W3:Y:S04]  /*96200*/  LDL.LU R20, [R1+0x60] ;  /* 0x0000600001147983 */ /* 0x001ee80000300800 */
[----:B------:R-:W3:Y:S04]  /*96210*/  LDL.LU R21, [R1+0x64] ;  /* 0x0000640001157983 */ /* 0x000ee80000300800 */
[----:B-1----:R-:W3:Y:S04]  /*96220*/  LDL.LU R22, [R1+0x68] ;  /* 0x0000680001167983 */ /* 0x002ee80000300800 */
[----:B------:R-:W3:Y:S04]  /*96230*/  LDL.LU R23, [R1+0x6c] ;  /* 0x00006c0001177983 */ /* 0x000ee80000300800 */
[----:B--2---:R-:W2:Y:S04]  /*96240*/  LDL.LU R16, [R1+0xa0] ;  /* 0x0000a00001107983 */ /* 0x004ea80000300800 */
[----:B------:R-:W2:Y:S04]  /*96250*/  LDL.LU R17, [R1+0xa4] ;  /* 0x0000a40001117983 */ /* 0x000ea80000300800 */
[----:B-----5:R-:W2:Y:S04]  /*96260*/  LDL.LU R18, [R1+0xa8] ;  /* 0x0000a80001127983 */ /* 0x020ea80000300800 */
[----:B------:R-:W2:Y:S01]  /*96270*/  LDL.LU R19, [R1+0xac] ;  /* 0x0000ac0001137983 */ /* 0x000ea20000300800 */
[C---:B----4-:R-:W-:Y:S03]  /*96280*/  HMMA.16816.F32 R4, R12.reuse, R8, R4 ;  /* 0x000000080c04723c */ /* 0x050fe60000001804 */
[----:B---3--:R-:W-:Y:S04]  /*96290*/  STL.64 [R1+0x39f8], R22 ;  /* 0x0039f81601007387 */ /* 0x008fe80000100a00 */
[----:B------:R0:W-:Y:S04]  /*962a0*/  STL.64 [R1+0x39f0], R20 ;  /* 0x0039f01401007387 */ /* 0x0001e80000100a00 */
[----:B0-----:R-:W3:Y:S04]  /*962b0*/  LDL.LU R20, [R1+0x80] ;  /* 0x0000800001147983 */ /* 0x001ee80000300800 */
[----:B------:R-:W3:Y:S04]  /*962c0*/  LDL.LU R21, [R1+0x84] ;  /* 0x0000840001157983 */ /* 0x000ee80000300800 */
[----:B------:R-:W3:Y:S04]  /*962d0*/  LDL.LU R22, [R1+0x88] ;  /* 0x0000880001167983 */ /* 0x000ee80000300800 */
[----:B------:R-:W3:Y:S04]  /*962e0*/  LDL.LU R23, [R1+0x8c] ;  /* 0x00008c0001177983 */ /* 0x000ee80000300800 */
[----:B------:R-:W4:Y:S04]  /*962f0*/  LDL.LU R8, [R1+0x31e0] ;  /* 0x0031e00001087983 */ /* 0x000f280000300800 */
[----:B------:R-:W5:Y:S04]  /*96300*/  LDL.LU R9, [R1+0x35ec] ;  /* 0x0035ec0001097983 */ /* 0x000f680000300800 */
[----:B------:R-:W-:Y:S04]  /*96310*/  STL.64 [R1+0x5e0], R4 ;  /* 0x0005e00401007387 */ /* 0x000fe80000100a00 */
[----:B------:R0:W-:Y:S04]  /*96320*/  STL.64 [R1+0x5e8], R6 ;  /* 0x0005e80601007387 */ /* 0x0001e80000100a00 */
[----:B0-----:R-:W2:Y:S04]  /*96330*/  LDL.LU R6, [R1+0x31d8] ;  /* 0x0031d80001067983 */ /* 0x001ea80000300800 */
[----:B------:R-:W2:Y:S04]  /*96340*/  LDL.LU R7, [R1+0x31c8] ;  /* 0x0031c80001077983 */ /* 0x000ea80000300800 */
[----:B------:R-:W3:Y:S04]  /*96350*/  LDL.LU R4, [R1+0x31ec] ;  /* 0x0031ec0001047983 */ /* 0x000ee80000300800 */
[----:B------:R-:W3:Y:S04]  /*96360*/  LDL.LU R5, [R1+0x35d0] ;  /* 0x0035d00001057983 */ /* 0x000ee80000300800 */
[----:B--2---:R-:W-:Y:S04]  /*96370*/  STL.64 [R1+0x39c8], R6 ;  /* 0x0039c80601007387 */ /* 0x004fe80000100a00 */
[----:B---3--:R0:W-:Y:S04]  /*96380*/  STL.64 [R1+0x39c0], R4 ;  /* 0x0039c00401007387 */ /* 0x0081e80000100a00 */
[----:B0-----:R-:W2:Y:S04]  /*96390*/  LDL.LU R4, [R1+0x30] ;  /* 0x0000300001047983 */ /* 0x001ea80000300800 */
[----:B------:R-:W2:Y:S04]  /*963a0*/  LDL.LU R5, [R1+0x34] ;  /* 0x0000340001057983 */ /* 0x000ea80000300800 */
[----:B------:R-:W3:Y:S04]  /*963b0*/  LDL.LU R6, [R1+0x38] ;  /* 0x0000380001067983 */ /* 0x000ee80000300800 */
[----:B------:R-:W3:Y:S01]  /*963c0*/  LDL.LU R7, [R1+0x3c] ;  /* 0x00003c0001077983 */ /* 0x000ee20000300800 */
[C---:B------:R-:W-:Y:S03]  /*963d0*/  HMMA.16816.F32 R16, R12.reuse, R10, R16 ;  /* 0x0000000a0c10723c */ /* 0x040fe60000001810 */
[----:B---3--:R-:W-:Y:S04]  /*963e0*/  STL.64 [R1+0x39d8], R6 ;  /* 0x0039d80601007387 */ /* 0x008fe80000100a00 */
[----:B--2---:R0:W-:Y:S04]  /*963f0*/  STL.64 [R1+0x39d0], R4 ;  /* 0x0039d00401007387 */ /* 0x0041e80000100a00 */
[----:B0-----:R-:W2:Y:S04]  /*96400*/  LDL.LU R4, [R1+0x40] ;  /* 0x0000400001047983 */ /* 0x001ea80000300800 */
[----:B------:R-:W2:Y:S04]  /*96410*/  LDL.LU R5, [R1+0x44] ;  /* 0x0000440001057983 */ /* 0x000ea80000300800 */
[----:B------:R-:W2:Y:S04]  /*96420*/  LDL.LU R6, [R1+0x48] ;  /* 0x0000480001067983 */ /* 0x000ea80000300800 */
        /* <DEDUP_REMOVED lines=34> */
[----:B------:R-:W2:Y:S01]  /*96650*/  LDL.LU.64 R4, [R1+0x39d0] ;  /* 0x0039d00001047983 */ /* 0x000ea20000300a00 */
[----:B------:R-:W-:-:S02]  /*96660*/  USHF.L.U32 UR15, UR14, 0x8, URZ ;  /* 0x000000080e0f7899 */ /* 0x000fc400080006ff */
[----:B------:R-:W-:Y:S02]  /*96670*/  USHF.L.U32 UR5, UR13, 0x8, URZ ;  /* 0x000000080d057899 */ /* 0x000fe400080006ff */
[----:B------:R-:W-:Y:S02]  /*96680*/  USHF.L.U32 UR9, UR13, 0x8, URZ ;  /* 0x000000080d097899 */ /* 0x000fe400080006ff */
[----:B------:R-:W-:Y:S01]  /*96690*/  USHF.L.U32 UR6, UR14, 0x8, URZ ;  /* 0x000000080e067899 */ /* 0x000fe200080006ff */
[C---:B--2---:R-:W-:Y:S01]  /*966a0*/  HMMA.16816.F32 R20, R12.reuse, R22, R4 ;  /* 0x000000160c14723c */ /* 0x044fe20000001804 */
[----:B------:R-:W2:Y:S04]  /*966b0*/  LDL.LU.64 R6, [R1+0x39c8] ;  /* 0x0039c80001067983 */ /* 0x000ea80000300a00 */
[----:B------:R-:W2:Y:S03]  /*966c0*/  LDL.LU.64 R4, [R1+0x39c0] ;  /* 0x0039c00001047983 */ /* 0x000ea60000300a00 */
[----:B---3--:R-:W-:Y:S01]  /*966d0*/  HMMA.16816.F32 R12, R12, R24, R16 ;  /* 0x000000180c0c723c */ /* 0x008fe20000001810 */
[----:B------:R-:W-:Y:S01]  /*966e0*/  IADD3 R10, P5, PT, R10, UR15, RZ ;  /* 0x0000000f0a0a7c10 */ /* 0x000fe2000ffbe0ff */
[----:B------:R-:W-:Y:S01]  /*966f0*/  USHF.R.S32.HI UR5, URZ, 0x1f, UR5 ;  /* 0x0000001fff057899 */ /* 0x000fe20008011405 */
[----:B------:R-:W-:-:S02]  /*96700*/  IADD3 R11, P4, PT, R11, UR15, RZ ;  /* 0x0000000f0b0b7c10 */ /* 0x000fc4000ff9e0ff */
[----:B----4-:R-:W-:Y:S01]  /*96710*/  IADD3 R8, P6, PT, R8, UR15, RZ ;  /* 0x0000000f08087c10 */ /* 0x010fe2000ffde0ff */
[----:B------:R-:W-:Y:S01]  /*96720*/  USHF.R.S32.HI UR6, URZ, 0x1f, UR6 ;  /* 0x0000001fff067899 */ /* 0x000fe20008011406 */
[----:B-----5:R-:W-:-:S04]  /*96730*/  IADD3 R9, P2, PT, R9, UR9, RZ ;  /* 0x0000000909097c10 */ /* 0x020fc8000ff5e0ff */
[----:B------:R-:W-:Y:S04]  /*96740*/  STL.64 [R1+0x220], R20 ;  /* 0x0002201401007387 */ /* 0x000fe80000100a00 */
[----:B------:R-:W-:Y:S04]  /*96750*/  STL.64 [R1+0x228], R22 ;  /* 0x0002281601007387 */ /* 0x000fe80000100a00 */
[----:B------:R0:W-:Y:S04]  /*96760*/  STL.64 [R1+0x240], R12 ;  /* 0x0002400c01007387 */ /* 0x0001e80000100a00 */
[----:B------:R-:W-:Y:S04]  /*96770*/  STL.64 [R1+0x248], R14 ;  /* 0x0002480e01007387 */ /* 0x000fe80000100a00 */
[----:B------:R-:W-:Y:S04]  /*96780*/  STL [R1+0x31f0], R10 ;  /* 0x0031f00a01007387 */ /* 0x000fe80000100800 */
[----:B------:R-:W-:Y:S04]  /*96790*/  STL [R1+0x31e8], R11 ;  /* 0x0031e80b01007387 */ /* 0x000fe80000100800 */
[----:B------:R-:W-:Y:S04]  /*967a0*/  STL [R1+0x31e0], R8 ;  /* 0x0031e00801007387 */ /* 0x000fe80000100800 */
[----:B------:R-:W-:Y:S01]  /*967b0*/  STL [R1+0x35ec], R9 ;  /* 0x0035ec0901007387 */ /* 0x000fe20000100800 */
[----:B------:R-:W-:-:S02]  /*967c0*/  IADD3.X R3, PT, PT, R3, UR6, RZ, P5, !PT ;  /* 0x0000000603037c10 */ /* 0x000fc4000affe4ff */
[----:B------:R-:W-:Y:S02]  /*967d0*/  IADD3 R26, P5, PT, R26, UR15, RZ ;  /* 0x0000000f1a1a7c10 */ /* 0x000fe4000ffbe0ff */
[----:B--2---:R-:W-:Y:S02]  /*967e0*/  IADD3 R6, P0, PT, R6, UR15, RZ ;  /* 0x0000000f06067c10 */ /* 0x004fe4000ff1e0ff */
[----:B------:R-:W-:Y:S02]  /*967f0*/  IADD3 R7, P1, PT, R7, UR15, RZ ;  /* 0x0000000f07077c10 */ /* 0x000fe4000ff3e0ff */
[----:B------:R-:W-:Y:S02]  /*96800*/  IADD3 R4, P3, PT, R4, UR15, RZ ;  /* 0x0000000f04047c10 */ /* 0x000fe4000ff7e0ff */
[----:B------:R-:W-:Y:S02]  /*96810*/  IADD3.X R5, PT, PT, R5, UR5, RZ, P2, !PT ;  /* 0x0000000505057c10 */ /* 0x000fe400097fe4ff */
[----:B------:R-:W-:Y:S01]  /*96820*/  IADD3 R2, P2, PT, R2, UR15, RZ ;  /* 0x0000000f02027c10 */ /* 0x000fe2000ff5e0ff */
[----:B------:R-:W-:Y:S04]  /*96830*/  STL [R1+0x31d8], R6 ;  /* 0x0031d80601007387 */ /* 0x000fe80000100800 */
[----:B------:R-:W-:Y:S04]  /*96840*/  STL [R1+0x31c8], R7 ;  /* 0x0031c80701007387 */ /* 0x000fe80000100800 */
[----:B------:R-:W-:Y:S01]  /*96850*/  STL [R1+0x31ec], R4 ;  /* 0x0031ec0401007387 */ /* 0x000fe20000100800 */
[----:B------:R-:W-:-:S03]  /*96860*/  IADD3.X R27, PT, PT, R27, UR6, RZ, P3, !PT ;  /* 0x000000061b1b7c10 */ /* 0x000fc60009ffe4ff */
[----:B------:R-:W-:Y:S04]  /*96870*/  STL [R1+0x35d0], R5 ;  /* 0x0035d00501007387 */ /* 0x000fe80000100800 */
[----:B------:R-:W-:Y:S04]  /*96880*/  STL [R1+0x31b8], R2 ;  /* 0x0031b80201007387 */ /* 0x000fe80000100800 */
[----:B------:R-:W-:Y:S04]  /*96890*/  STL [R1+0x14a0], R3 ;  /* 0x0014a00301007387 */ /* 0x000fe80000100800 */
[----:B------:R-:W-:Y:S04]  /*968a0*/  STL [R1+0x31e4], R26 ;  /* 0x0031e41a01007387 */ /* 0x000fe80000100800 */
[----:B------:R-:W-:Y:S04]  /*968b0*/  STL [R1+0x149c], R27 ;  /* 0x00149c1b01007387 */ /* 0x000fe80000100800 */
[----:B0-----:R-:W2:Y:S01]  /*968c0*/  LDL.LU R12, [R1+0x1490] ;  /* 0x00149000010c7983 */ /* 0x001ea20000300800 */
[----:B------:R-:W-:-:S02]  /*968d0*/  IADD3 R28, P3, PT, R28, UR15, RZ ;  /* 0x0000000f1c1c7c10 */ /* 0x000fc4000ff7e0ff */
[----:B------:R-:W-:-:S03]  /*968e0*/  IADD3.X R29, PT, PT, R29, UR6, RZ, P4, !PT ;  /* 0x000000061d1d7c10 */ /* 0x000fc6000a7fe4ff */
[----:B------:R-:W-:Y:S04]  /*968f0*/  STL [R1+0x31a8], R28 ;  /* 0x0031a81c01007387 */ /* 0x000fe80000100800 */
[----:B--2---:R0:W-:Y:S04]  /*96900*/  STL [R1+0x39b4], R12 ;  /* 0x0039b40c01007387 */ /* 0x0041e80000100800 */
[----:B------:R-:W-:Y:S04]  /*96910*/  STL [R1+0x1498], R29 ;  /* 0x0014981d01007387 */ /* 0x000fe80000100800 */
[----:B0-----:R-:W2:Y:S01]  /*96920*/  LDL.LU R12, [R1+0x3198] ;  /* 0x00319800010c7983 */ /* 0x001ea20000300800 */
[----:B------:R-:W-:-:S05]  /*96930*/  IADD3 R0, P4, PT, R0, UR15, RZ ;  /* 0x0000000f00007c10 */ /* 0x000fca000ff9e0ff */
[----:B------:R-:W-:Y:S04]  /*96940*/  STL [R1+0x31dc], R0 ;  /* 0x0031dc0001007387 */ /* 0x000fe80000100800 */
        /* <DEDUP_REMOVED lines=30> */
[----:B--2---:R-:W-:-:S05]  /*96b30*/  IADD3.X R12, PT, PT, R12, UR6, RZ, P5, !PT ;  /* 0x000000060c0c7c10 */ /* 0x004fca000affe4ff */
[----:B------:R0:W-:Y:S04]  /*96b40*/  STL [R1+0x1494], R12 ;  /* 0x0014940c01007387 */ /* 0x0001e80000100800 */
[----:B0-----:R-:W2:Y:S02]  /*96b50*/  LDL.LU R12, [R1+0x39b8] ;  /* 0x0039b800010c7983 */ /* 0x001ea40000300800 */
[----:B--2---:R-:W-:-:S05]  /*96b60*/  IADD3 R12, P5, PT, R12, UR15, RZ ;  /* 0x0000000f0c0c7c10 */ /* 0x004fca000ffbe0ff */
[----:B------:R0:W-:Y:S04]  /*96b70*/  STL [R1+0x3198], R12 ;  /* 0x0031980c01007387 */ /* 0x0001e80000100800 */
[----:B0-----:R-:W2:Y:S01]  /*96b80*/  LDL.LU R12, [R1+0x39b4] ;  /* 0x0039b400010c7983 */ /* 0x001ea20000300800 */
[----:B----4-:R-:W-:Y:S02]  /*96b90*/  IADD3.X R14, PT, PT, R14, UR6, RZ, P4, !PT ;  /* 0x000000060e0e7c10 */ /* 0x010fe4000a7fe4ff */
[----:B-----5:R-:W-:Y:S02]  /*96ba0*/  IADD3 R15, P4, PT, R15, UR15, RZ ;  /* 0x0000000f0f0f7c10 */ /* 0x020fe4000ff9e0ff */
[----:B---3--:R-:W-:Y:S02]  /*96bb0*/  IADD3.X R24, PT, PT, R24, UR6, RZ, P0, !PT ;  /* 0x0000000618187c10 */ /* 0x008fe400087fe4ff */
[----:B------:R-:W-:-:S02]  /*96bc0*/  IADD3 R25, P0, PT, R25, UR15, RZ ;  /* 0x0000000f19197c10 */ /* 0x000fc4000ff1e0ff */
[----:B------:R-:W-:Y:S02]  /*96bd0*/  IADD3.X R20, PT, PT, R20, UR6, RZ, P1, !PT ;  /* 0x0000000614147c10 */ /* 0x000fe40008ffe4ff */
[----:B------:R-:W-:Y:S02]  /*96be0*/  IADD3 R21, P1, PT, R21, UR15, RZ ;  /* 0x0000000f15157c10 */ /* 0x000fe4000ff3e0ff */
[----:B------:R-:W-:Y:S02]  /*96bf0*/  IADD3.X R18, PT, PT, R18, UR6, RZ, P0, !PT ;  /* 0x0000000612127c10 */ /* 0x000fe400087fe4ff */
[----:B------:R-:W-:Y:S02]  /*96c00*/  IADD3 R19, P0, PT, R19, UR15, RZ ;  /* 0x0000000f13137c10 */ /* 0x000fe4000ff1e0ff */
[----:B------:R-:W-:Y:S02]  /*96c10*/  IADD3.X R16, PT, PT, R16, UR6, RZ, P2, !PT ;  /* 0x0000000610107c10 */ /* 0x000fe400097fe4ff */
        /* <DEDUP_REMOVED lines=13> */
[----:B--2---:R-:W-:Y:S02]  /*96cf0*/  IADD3.X R12, PT, PT, R12, UR6, RZ, P6, !PT ;  /* 0x000000060c0c7c10 */ /* 0x004fe4000b7fe4ff */
[----:B------:R-:W-:-:S03]  /*96d00*/  IADD3 R13, P6, PT, R13, UR15, RZ ;  /* 0x0000000f0d0d7c10 */ /* 0x000fc6000ffde0ff */
[----:B------:R0:W-:Y:S04]  /*96d10*/  STL [R1+0x1490], R12 ;  /* 0x0014900c01007387 */ /* 0x0001e80000100800 */
[----:B------:R-:W-:Y:S01]  /*96d20*/  STL [R1+0x31d0], R13 ;  /* 0x0031d00d01007387 */ /* 0x000fe20000100800 */
[----:B------:R-:W-:-:S03]  /*96d30*/  IADD3.X R22, PT, PT, R22, UR6, RZ, P6, !PT ;  /* 0x0000000616167c10 */ /* 0x000fc6000b7fe4ff */
[----:B------:R-:W-:Y:S01]  /*96d40*/  STL [R1+0x14ac], R14 ;  /* 0x0014ac0e01007387 */ /* 0x000fe20000100800 */
[----:B------:R-:W-:-:S03]  /*96d50*/  IADD3 R23, P6, PT, R23, UR15, RZ ;  /* 0x0000000f17177c10 */ /* 0x000fc6000ffde0ff */
        /* <DEDUP_REMOVED lines=23> */
[----:B0-----:R-:W2:Y:S01]  /*96ed0*/  LDL.LU R12, [R1+0x3138] ;  /* 0x00313800010c7983 */ /* 0x001ea20000300800 */
[----:B------:R-:W-:-:S02]  /*96ee0*/  IADD3.X R28, PT, PT, R28, UR6, RZ, P5, !PT ;  /* 0x000000061c1c7c10 */ /* 0x000fc4000affe4ff */
[----:B------:R-:W-:-:S03]  /*96ef0*/  IADD3 R29, P5, PT, R29, UR15, RZ ;  /* 0x0000000f1d1d7c10 */ /* 0x000fc6000ffbe0ff */
[----:B------:R-:W-:Y:S04]  /*96f00*/  STL [R1+0x317c], R28 ;  /* 0x00317c1c01007387 */ /* 0x000fe80000100800 */
[----:B--2---:R0:W-:Y:S04]  /*96f10*/  STL [R1+0x39ac], R12 ;  /* 0x0039ac0c01007387 */ /* 0x0041e80000100800 */
[----:B------:R-:W-:Y:S04]  /*96f20*/  STL [R1+0x3148], R29 ;  /* 0x0031481d01007387 */ /* 0x000fe80000100800 */
[----:B0-----:R-:W2:Y:S01]  /*96f30*/  LDL.LU R12, [R1+0x316c] ;  /* 0x00316c00010c7983 */ /* 0x001ea20000300800 */
[----:B------:R-:W-:-:S05]  /*96f40*/  IADD3.X R0, PT, PT, R0, UR6, RZ, P6, !PT ;  /* 0x0000000600007c10 */ /* 0x000fca000b7fe4ff */
        /* <DEDUP_REMOVED lines=31> */
[----:B--2---:R-:W-:-:S05]  /*97140*/  IADD3 R12, P6, PT, R12, UR15, RZ ;  /* 0x0000000f0c0c7c10 */ /* 0x004fca000ffde0ff */
[----:B------:R0:W-:Y:S04]  /*97150*/  STL [R1+0x3160], R12 ;  /* 0x0031600c01007387 */ /* 0x0001e80000100800 */
[----:B0-----:R-:W2:Y:S02]  /*97160*/  LDL.LU R12, [R1+0x39b0] ;  /* 0x0039b000010c7983 */ /* 0x001ea40000300800 */
[----:B--2---:R-:W-:-:S05]  /*97170*/  IADD3.X R12, PT, PT, R12, UR6, RZ, P4, !PT ;  /* 0x000000060c0c7c10 */ /* 0x004fca000a7fe4ff */
[----:B------:R0:W-:Y:S04]  /*97180*/  STL [R1+0x316c], R12 ;  /* 0x00316c0c01007387 */ /* 0x0001e80000100800 */
[----:B0-----:R-:W2:Y:S01]  /*97190*/  LDL.LU R12, [R1+0x39ac] ;  /* 0x0039ac00010c7983 */ /* 0x001ea20000300800 */
[----:B---3--:R-:W-:Y:S02]  /*971a0*/  IADD3.X R13, PT, PT, R13, UR6, RZ, P0, !PT ;  /* 0x000000060d0d7c10 */ /* 0x008fe400087fe4ff */
[----:B----4-:R-:W-:Y:S02]  /*971b0*/  IADD3 R14, P0, PT, R14, UR15, RZ ;  /* 0x0000000f0e0e7c10 */ /* 0x010fe4000ff1e0ff */
[----:B-----5:R-:W-:Y:S02]  /*971c0*/  IADD3.X R15, PT, PT, R15, UR6, RZ, P6, !PT ;  /* 0x000000060f0f7c10 */ /* 0x020fe4000b7fe4ff */
        /* <DEDUP_REMOVED lines=20> */
[----:B--2---:R-:W-:-:S05]  /*97310*/  IADD3 R12, P4, PT, R12, UR15, RZ ;  /* 0x0000000f0c0c7c10 */ /* 0x004fca000ff9e0ff */
[----:B------:R0:W-:Y:S04]  /*97320*/  STL [R1+0x3138], R12 ;  /* 0x0031380c01007387 */ /* 0x0001e80000100800 */
        /* <DEDUP_REMOVED lines=192> */
[----:B--2---:R-:W-:-:S04]  /*97f30*/  IADD3 R12, P1, PT, R12, UR15, RZ ;  /* 0x0000000f0c0c7c10 */ /* 0x004fc8000ff3e0ff */
[----:B------:R-:W-:Y:S01]  /*97f40*/  IADD3.X R25, PT, PT, R25, UR6, RZ, P1, !PT ;  /* 0x0000000619197c10 */ /* 0x000fe20008ffe4ff */
[----:B------:R0:W-:Y:S04]  /*97f50*/  STL [R1+0x3080], R12 ;  /* 0x0030800c01007387 */ /* 0x0001e80000100800 */
        /* <DEDUP_REMOVED lines=5617> */
[----:B------:R-:W-:Y:S02]  /*ade70*/  IADD3.X R4, PT, PT, R4, UR6, RZ, P4, !PT ;  /* 0x0000000604047c10 */ /* 0x000fe4000a7fe4ff */
[----:B------:R-:W-:Y:S02]  /*ade80*/  IADD3 R5, P4, PT, R5, UR15, RZ ;  /* 0x0000000f05057c10 */ /* 0x000fe4000ff9e0ff */
[----:B------:R-:W-:Y:S02]  /*ade90*/  IADD3.X R2, PT, PT, R2, UR6, RZ, P6, !PT ;  /* 0x0000000602027c10 */ /* 0x000fe4000b7fe4ff */
[----:B------:R-:W-:Y:S02]  /*adea0*/  IADD3 R3, P5, PT, R3, UR9, RZ ;  /* 0x0000000903037c10 */ /* 0x000fe4000ffbe0ff */
[----:B------:R-:W-:-:S02]  /*adeb0*/  IADD3.X R26, PT, PT, R26, UR6, RZ, P0, !PT ;  /* 0x000000061a1a7c10 */ /* 0x000fc400087fe4ff */
[----:B------:R-:W-:Y:S02]  /*adec0*/  IADD3 R27, P0, PT, R27, UR9, RZ ;  /* 0x000000091b1b7c10 */ /* 0x000fe4000ff1e0ff */
        /* <DEDUP_REMOVED lines=93> */
[----:B--2---:R-:W-:-:S05]  /*ae4a0*/  IADD3 R12, P5, PT, R12, UR9, RZ ;  /* 0x000000090c0c7c10 */ /* 0x004fca000ffbe0ff */
[----:B------:R0:W-:Y:S04]  /*ae4b0*/  STL [R1+0x34c0], R12 ;  /* 0x0034c00c01007387 */ /* 0x0001e80000100800 */
        /* <DEDUP_REMOVED lines=94> */
[----:B--2---:R-:W-:Y:S02]  /*aeaa0*/  IADD3.X R12, PT, PT, R12, UR5, RZ, P5, !PT ;  /* 0x000000050c0c7c10 */ /* 0x004fe4000affe4ff */
[----:B------:R-:W-:-:S03]  /*aeab0*/  IADD3 R13, P5, PT, R13, UR9, RZ ;  /* 0x000000090d0d7c10 */ /* 0x000fc6000ffbe0ff */
[----:B------:R0:W-:Y:S04]  /*aeac0*/  STL [R1+0x34fc], R12 ;  /* 0x0034fc0c01007387 */ /* 0x0001e80000100800 */
        /* <DEDUP_REMOVED lines=189> */
[----:B------:R-:W-:Y:S02]  /*af6a0*/  IADD3 R2, P6, PT, R2, UR9, RZ ;  /* 0x0000000902027c10 */ /* 0x000fe4000ffde0ff */
[----:B------:R-:W-:Y:S02]  /*af6b0*/  IADD3.X R3, PT, PT, R3, UR6, RZ, P4, !PT ;  /* 0x0000000603037c10 */ /* 0x000fe4000a7fe4ff */
[----:B------:R-:W-:Y:S02]  /*af6c0*/  IADD3.X R26, PT, PT, R26, UR5, RZ, P1, !PT ;  /* 0x000000051a1a7c10 */ /* 0x000fe40008ffe4ff */
[----:B------:R-:W-:Y:S02]  /*af6d0*/  IADD3.X R28, PT, PT, R28, UR5, RZ, P5, !PT ;  /* 0x000000051c1c7c10 */ /* 0x000fe4000affe4ff */
[----:B------:R-:W-:Y:S02]  /*af6e0*/  IADD3.X R0, PT, PT, R0, UR5, RZ, P6, !PT ;  /* 0x0000000500007c10 */ /* 0x000fe4000b7fe4ff */
[----:B------:R-:W-:-:S02]  /*af6f0*/  IADD3.X R29, PT, PT, R29, UR5, RZ, P0, !PT ;  /* 0x000000051d1d7c10 */ /* 0x000fc400087fe4ff */
[----:B--2---:R-:W-:Y:S02]  /*af700*/  IADD3.X R12, PT, PT, R12, UR5, RZ, P2, !PT ;  /* 0x000000050c0c7c10 */ /* 0x004fe400097fe4ff */
[----:B------:R-:W-:-:S03]  /*af710*/  IADD3 R13, P2, PT, R13, UR9, RZ ;  /* 0x000000090d0d7c10 */ /* 0x000fc6000ff5e0ff */
        /* <DEDUP_REMOVED lines=9> */
[----:B------:R0:W-:Y:S04]  /*af7b0*/  STL [R1+0x3654], R23 ;  /* 0x0036541701007387 */ /* 0x0001e80000100800 */
[----:B------:R1:W-:Y:S04]  /*af7c0*/  STL [R1+0x3618], R20 ;  /* 0x0036181401007387 */ /* 0x0003e80000100800 */
[----:B------:R2:W-:Y:S04]  /*af7d0*/  STL [R1+0x365c], R21 ;  /* 0x00365c1501007387 */ /* 0x0005e80000100800 */
[----:B------:R3:W-:Y:S04]  /*af7e0*/  STL [R1+0x3620], R18 ;  /* 0x0036201201007387 */ /* 0x0007e80000100800 */
[----:B------:R4:W-:Y:S01]  /*af7f0*/  STL [R1+0x3664], R19 ;  /* 0x0036641301007387 */ /* 0x0009e20000100800 */
[----:B------:R-:W-:-:S03]  /*af800*/  IADD3.X R8, PT, PT, R8, UR5, RZ, P2, !PT ;  /* 0x0000000508087c10 */ /* 0x000fc600097fe4ff */
[----:B------:R5:W-:Y:S01]  /*af810*/  STL [R1+0x3628], R16 ;  /* 0x0036281001007387 */ /* 0x000be20000100800 */
[----:B------:R-:W-:-:S03]  /*af820*/  IADD3 R9, P2, PT, R9, UR9, RZ ;  /* 0x0000000909097c10 */ /* 0x000fc6000ff5e0ff */
[----:B------:R0:W-:Y:S04]  /*af830*/  STL [R1+0x366c], R17 ;  /* 0x00366c1101007387 */ /* 0x0001e80000100800 */
[----:B------:R0:W-:Y:S04]  /*af840*/  STL [R1+0x3630], R10 ;  /* 0x0036300a01007387 */ /* 0x0001e80000100800 */
[----:B------:R0:W-:Y:S04]  /*af850*/  STL [R1+0x3674], R11 ;  /* 0x0036740b01007387 */ /* 0x0001e80000100800 */
[----:B------:R0:W-:Y:S04]  /*af860*/  STL [R1+0x3638], R8 ;  /* 0x0036380801007387 */ /* 0x0001e80000100800 */
[----:B------:R0:W-:Y:S04]  /*af870*/  STL [R1+0x3684], R9 ;  /* 0x0036840901007387 */ /* 0x0001e80000100800 */
[----:B------:R0:W-:Y:S04]  /*af880*/  STL [R1+0x3640], R6 ;  /* 0x0036400601007387 */ /* 0x0001e80000100800 */
[----:B------:R0:W-:Y:S04]  /*af890*/  STL [R1+0x3680], R7 ;  /* 0x0036800701007387 */ /* 0x0001e80000100800 */
[----:B------:R0:W-:Y:S01]  /*af8a0*/  STL [R1+0x3648], R4 ;  /* 0x0036480401007387 */ /* 0x0001e20000100800 */
[----:B------:R-:W-:-:S03]  /*af8b0*/  IADD3.X R27, PT, PT, R27, UR5, RZ, P2, !PT ;  /* 0x000000051b1b7c10 */ /* 0x000fc600097fe4ff */
[----:B------:R0:W-:Y:S04]  /*af8c0*/  STL [R1+0x367c], R5 ;  /* 0x00367c0501007387 */ /* 0x0001e80000100800 */
[----:B------:R0:W-:Y:S04]  /*af8d0*/  STL [R1+0x3678], R2 ;  /* 0x0036780201007387 */ /* 0x0001e80000100800 */
[----:B------:R0:W-:Y:S04]  /*af8e0*/  STL [R1+0x3298], R3 ;  /* 0x0032980301007387 */ /* 0x0001e80000100800 */
[----:B------:R-:W-:Y:S04]  /*af8f0*/  STL [R1+0x3650], R26 ;  /* 0x0036501a01007387 */ /* 0x000fe80000100800 */
[----:B------:R-:W-:Y:S04]  /*af900*/  STL [R1+0x3658], R27 ;  /* 0x0036581b01007387 */ /* 0x000fe80000100800 */
[----:B------:R0:W-:Y:S04]  /*af910*/  STL [R1+0x3670], R0 ;  /* 0x0036700001007387 */ /* 0x0001e80000100800 */
[----:B------:R1:W-:Y:S04]  /*af920*/  STL [R1+0x3660], R28 ;  /* 0x0036601c01007387 */ /* 0x0003e80000100800 */
[----:B------:R2:W-:Y:S04]  /*af930*/  STL [R1+0x3668], R29 ;  /* 0x0036681d01007387 */ /* 0x0005e80000100800 */
[----:B0-----:R-:W5:Y:S04]  /*af940*/  LDL.LU R23, [R1+0x32a4] ;  /* 0x0032a40001177983 */ /* 0x001f680000300800 */
[----:B-1----:R-:W5:Y:S04]  /*af950*/  LDL.LU R20, [R1+0x32e0] ;  /* 0x0032e00001147983 */ /* 0x002f680000300800 */
[----:B--2---:R-:W2:Y:S04]  /*af960*/  LDL.LU R21, [R1+0x32dc] ;  /* 0x0032dc0001157983 */ /* 0x004ea80000300800 */
[----:B---3--:R-:W3:Y:S04]  /*af970*/  LDL.LU R18, [R1+0x32f0] ;  /* 0x0032f00001127983 */ /* 0x008ee80000300800 */
[----:B----4-:R-:W4:Y:S04]  /*af980*/  LDL.LU R19, [R1+0x32ec] ;  /* 0x0032ec0001137983 */ /* 0x010f280000300800 */
[----:B-----5:R-:W5:Y:S04]  /*af990*/  LDL.LU R16, [R1+0x3300] ;  /* 0x0033000001107983 */ /* 0x020f680000300800 */
        /* <DEDUP_REMOVED lines=16> */
[----:B------:R-:W-:-:S02]  /*afaa0*/  IADD3.X R23, PT, PT, R23, UR6, RZ, P3, !PT ;  /* 0x0000000617177c10 */ /* 0x000fc40009ffe4ff */
[----:B------:R-:W-:Y:S02]  /*afab0*/  IADD3 R20, P3, PT, R20, UR15, RZ ;  /* 0x0000000f14147c10 */ /* 0x000fe4000ff7e0ff */
[----:B--2---:R-:W-:Y:S02]  /*afac0*/  IADD3 R21, P4, PT, R21, UR15, RZ ;  /* 0x0000000f15157c10 */ /* 0x004fe4000ff9e0ff */
[----:B---3--:R-:W-:Y:S02]  /*afad0*/  IADD3 R18, P5, PT, R18, UR15, RZ ;  /* 0x0000000f12127c10 */ /* 0x008fe4000ffbe0ff */
[----:B----4-:R-:W-:Y:S01]  /*afae0*/  IADD3 R19, P6, PT, R19, UR15, RZ ;  /* 0x0000000f13137c10 */ /* 0x010fe2000ffde0ff */
[----:B------:R-:W-:Y:S01]  /*afaf0*/  STL [R1+0x32a4], R23 ;  /* 0x0032a41701007387 */ /* 0x000fe20000100800 */
[----:B-----5:R-:W-:-:S03]  /*afb00*/  IADD3 R16, P0, PT, R16, UR15, RZ ;  /* 0x0000000f10107c10 */ /* 0x020fc6000ff1e0ff */
[----:B------:R-:W-:Y:S01]  /*afb10*/  STL [R1+0x32e0], R20 ;  /* 0x0032e01401007387 */ /* 0x000fe20000100800 */
[----:B------:R-:W-:-:S03]  /*afb20*/  IADD3 R17, P1, PT, R17, UR15, RZ ;  /* 0x0000000f11117c10 */ /* 0x000fc6000ff3e0ff */
[----:B------:R-:W-:Y:S01]  /*afb30*/  STL [R1+0x32dc], R21 ;  /* 0x0032dc1501007387 */ /* 0x000fe20000100800 */
[----:B------:R-:W-:-:S03]  /*afb40*/  IADD3 R10, P2, PT, R10, UR15, RZ ;  /* 0x0000000f0a0a7c10 */ /* 0x000fc6000ff5e0ff */
[----:B------:R-:W-:Y:S01]  /*afb50*/  STL [R1+0x32f0], R18 ;  /* 0x0032f01201007387 */ /* 0x000fe20000100800 */
[----:B------:R-:W-:-:S03]  /*afb60*/  IADD3.X R11, PT, PT, R11, UR6, RZ, P3, !PT ;  /* 0x000000060b0b7c10 */ /* 0x000fc60009ffe4ff */
        /* <DEDUP_REMOVED lines=11> */
[----:B------:R-:W-:Y:S02]  /*afc20*/  IADD3.X R5, PT, PT, R5, UR6, RZ, P6, !PT ;  /* 0x0000000605057c10 */ /* 0x000fe4000b7fe4ff */
[----:B------:R-:W-:Y:S01]  /*afc30*/  IADD3.X R3, PT, PT, R3, UR6, RZ, P0, !PT ;  /* 0x0000000603037c10 */ /* 0x000fe200087fe4ff */
[----:B------:R-:W-:Y:S01]  /*afc40*/  STL [R1+0x32b4], R9 ;  /* 0x0032b40901007387 */ /* 0x000fe20000100800 */
[----:B------:R-:W-:-:S03]  /*afc50*/  IADD3 R0, P0, PT, R0, UR15, RZ ;  /* 0x0000000f00007c10 */ /* 0x000fc6000ff1e0ff */
[----:B------:R-:W-:Y:S01]  /*afc60*/  STL [R1+0x3320], R6 ;  /* 0x0033200601007387 */ /* 0x000fe20000100800 */
[----:B------:R-:W-:-:S03]  /*afc70*/  IADD3 R2, P6, PT, R2, UR15, RZ ;  /* 0x0000000f02027c10 */ /* 0x000fc6000ffde0ff */
[----:B------:R-:W-:Y:S04]  /*afc80*/  STL [R1+0x32b8], R7 ;  /* 0x0032b80701007387 */ /* 0x000fe80000100800 */
[----:B------:R-:W-:Y:S04]  /*afc90*/  STL [R1+0x331c], R4 ;  /* 0x00331c0401007387 */ /* 0x000fe80000100800 */
[----:B------:R-:W-:Y:S01]  /*afca0*/  STL [R1+0x32c4], R5 ;  /* 0x0032c40501007387 */ /* 0x000fe20000100800 */
[----:B------:R-:W-:-:S03]  /*afcb0*/  IADD3.X R26, PT, PT, R26, UR6, RZ, P1, !PT ;  /* 0x000000061a1a7c10 */ /* 0x000fc60008ffe4ff */
[----:B------:R0:W-:Y:S04]  /*afcc0*/  STL [R1+0x332c], R0 ;  /* 0x00332c0001007387 */ /* 0x0001e80000100800 */
[----:B------:R-:W-:Y:S04]  /*afcd0*/  STL [R1+0x3330], R2 ;  /* 0x0033300201007387 */ /* 0x000fe80000100800 */
[----:B0-----:R-:W2:Y:S04]  /*afce0*/  LDL.LU R0, [R1+0x32e4] ;  /* 0x0032e40001007983 */ /* 0x001ea80000300800 */
[----:B------:R-:W-:Y:S04]  /*afcf0*/  STL [R1+0x32c8], R3 ;  /* 0x0032c80301007387 */ /* 0x000fe80000100800 */
[----:B------:R-:W-:Y:S04]  /*afd00*/  STL [R1+0x32d4], R26 ;  /* 0x0032d41a01007387 */ /* 0x000fe80000100800 */
[----:B------:R-:W3:Y:S01]  /*afd10*/  LDL.LU R12, [R1+0x32e8] ;  /* 0x0032e800010c7983 */ /* 0x000ee20000300800 */
[----:B------:R-:W-:-:S02]  /*afd20*/  IADD3 R27, P1, PT, R27, UR15, RZ ;  /* 0x0000000f1b1b7c10 */ /* 0x000fc4000ff3e0ff */
[----:B------:R-:W-:-:S03]  /*afd30*/  IADD3.X R28, PT, PT, R28, UR6, RZ, P2, !PT ;  /* 0x000000061c1c7c10 */ /* 0x000fc600097fe4ff */
[----:B------:R-:W-:Y:S01]  /*afd40*/  STL [R1+0x3340], R27 ;  /* 0x0033401b01007387 */ /* 0x000fe20000100800 */
[----:B------:R-:W-:-:S03]  /*afd50*/  IADD3 R29, P2, PT, R29, UR15, RZ ;  /* 0x0000000f1d1d7c10 */ /* 0x000fc6000ff5e0ff */
[----:B---3--:R0:W-:Y:S04]  /*afd60*/  STL [R1+0x37b4], R12 ;  /* 0x0037b40c01007387 */ /* 0x0081e80000100800 */
[----:B------:R-:W-:Y:S04]  /*afd70*/  STL [R1+0x32d8], R28 ;  /* 0x0032d81c01007387 */ /* 0x000fe80000100800 */
[----:B0-----:R-:W3:Y:S04]  /*afd80*/  LDL.LU R12, [R1+0x3350] ;  /* 0x00335000010c7983 */ /* 0x001ee80000300800 */
[----:B------:R0:W-:Y:S04]  /*afd90*/  STL [R1+0x333c], R29 ;  /* 0x00333c1d01007387 */ /* 0x0001e80000100800 */
        /* <DEDUP_REMOVED lines=21> */
[----:B------:R-:W4:Y:S01]  /*afef0*/  LDL.LU R2, [R1+0x3344] ;  /* 0x0033440001027983 */ /* 0x000f220000300800 */
[----:B--2---:R-:W-:-:S03]  /*aff00*/  IADD3.X R0, PT, PT, R0, UR6, RZ, P3, !PT ;  /* 0x0000000600007c10 */ /* 0x004fc60009ffe4ff */
[----:B0-----:R-:W2:Y:S04]  /*aff10*/  LDL.LU R29, [R1+0x33b0] ;  /* 0x0033b000011d7983 */ /* 0x001ea80000300800 */
[----:B------:R-:W2:Y:S04]  /*aff20*/  LDL.LU R3, [R1+0x3348] ;  /* 0x0033480001037983 */ /* 0x000ea80000300800 */
[----:B------:R-:W2:Y:S04]  /*aff30*/  LDL.LU R26, [R1+0x33ac] ;  /* 0x0033ac00011a7983 */ /* 0x000ea80000300800 */
[----:B------:R-:W2:Y:S04]  /*aff40*/  LDL.LU R27, [R1+0x3354] ;  /* 0x00335400011b7983 */ /* 0x000ea80000300800 */
[----:B------:R0:W-:Y:S04]  /*aff50*/  STL [R1+0x32e4], R0 ;  /* 0x0032e40001007387 */ /* 0x0001e80000100800 */
[----:B------:R-:W2:Y:S04]  /*aff60*/  LDL.LU R28, [R1+0x33c0] ;  /* 0x0033c000011c7983 */ /* 0x000ea80000300800 */
[----:B0-----:R-:W2:Y:S01]  /*aff70*/  LDL.LU R0, [R1+0x3358] ;  /* 0x0033580001007983 */ /* 0x001ea20000300800 */
[----:B---3--:R-:W-:-:S05]  /*aff80*/  IADD3 R12, P3, PT, R12, UR15, RZ ;  /* 0x0000000f0c0c7c10 */ /* 0x008fca000ff7e0ff */
[----:B------:R0:W-:Y:S04]  /*aff90*/  STL [R1+0x3350], R12 ;  /* 0x0033500c01007387 */ /* 0x0001e80000100800 */
[----:B0-----:R-:W3:Y:S01]  /*affa0*/  LDL.LU R12, [R1+0x37b4] ;  /* 0x0037b400010c7983 */ /* 0x001ee20000300800 */
[----:B-----5:R-:W-:Y:S02]  /*affb0*/  IADD3.X R14, PT, PT, R14, UR6, RZ, P5, !PT ;  /* 0x000000060e0e7c10 */ /* 0x020fe4000affe4ff */
[----:B----4-:R-:W-:Y:S02]  /*affc0*/  IADD3 R15, P5, PT, R15, UR15, RZ ;  /* 0x0000000f0f0f7c10 */ /* 0x010fe4000ffbe0ff */
        /* <DEDUP_REMOVED lines=16> */
[----:B--2---:R-:W-:Y:S02]  /*b00d0*/  IADD3 R29, P1, PT, R29, UR15, RZ ;  /* 0x0000000f1d1d7c10 */ /* 0x004fe4000ff3e0ff */
[----:B------:R-:W-:Y:S02]  /*b00e0*/  IADD3 R5, P0, PT, R5, UR15, RZ ;  /* 0x0000000f05057c10 */ /* 0x000fe4000ff1e0ff */
[----:B------:R-:W-:Y:S02]  /*b00f0*/  IADD3.X R3, PT, PT, R3, UR6, RZ, P2, !PT ;  /* 0x0000000603037c10 */ /* 0x000fe400097fe4ff */
[----:B------:R-:W-:-:S02]  /*b0100*/  IADD3 R26, P2, PT, R26, UR15, RZ ;  /* 0x0000000f1a1a7c10 */ /* 0x000fc4000ff5e0ff */
[----:B---3--:R-:W-:Y:S02]  /*b0110*/  IADD3.X R12, PT, PT, R12, UR6, RZ, P4, !PT ;  /* 0x000000060c0c7c10 */ /* 0x008fe4000a7fe4ff */
        /* <DEDUP_REMOVED lines=25> */
[----:B------:R-:W-:Y:S04]  /*b02b0*/  STL [R1+0x339c], R5 ;  /* 0x00339c0501007387 */ /* 0x000fe80000100800 */
[----:B0-----:R-:W2:Y:S04]  /*b02c0*/  LDL.LU R29, [R1+0x33bc] ;  /* 0x0033bc00011d7983 */ /* 0x001ea80000300800 */
[----:B------:R-:W-:Y:S04]  /*b02d0*/  STL [R1+0x3344], R2 ;  /* 0x0033440201007387 */ /* 0x000fe80000100800 */
[----:B------:R-:W-:Y:S04]  /*b02e0*/  STL [R1+0x3348], R3 ;  /* 0x0033480301007387 */ /* 0x000fe80000100800 */
[----:B------:R-:W-:Y:S04]  /*b02f0*/  STL [R1+0x33ac], R26 ;  /* 0x0033ac1a01007387 */ /* 0x000fe80000100800 */
[----:B------:R-:W3:Y:S01]  /*b0300*/  LDL.LU R12, [R1+0x33d0] ;  /* 0x0033d000010c7983 */ /* 0x000ee20000300800 */
[----:B------:R-:W-:-:S02]  /*b0310*/  IADD3.X R27, PT, PT, R27, UR6, RZ, P3, !PT ;  /* 0x000000061b1b7c10 */ /* 0x000fc40009ffe4ff */
[----:B------:R-:W-:-:S03]  /*b0320*/  IADD3 R28, P3, PT, R28, UR15, RZ ;  /* 0x0000000f1c1c7c10 */ /* 0x000fc6000ff7e0ff */
[----:B------:R-:W-:Y:S01]  /*b0330*/  STL [R1+0x3354], R27 ;  /* 0x0033541b01007387 */ /* 0x000fe20000100800 */
[----:B------:R-:W-:-:S03]  /*b0340*/  IADD3.X R0, PT, PT, R0, UR6, RZ, P4, !PT ;  /* 0x0000000600007c10 */ /* 0x000fc6000a7fe4ff */
[----:B---3--:R0:W-:Y:S04]  /*b0350*/  STL [R1+0x37b0], R12 ;  /* 0x0037b00c01007387 */ /* 0x0081e80000100800 */
[----:B------:R-:W-:Y:S04]  /*b0360*/  STL [R1+0x33c0], R28 ;  /* 0x0033c01c01007387 */ /* 0x000fe80000100800 */
[----:B0-----:R-:W3:Y:S04]  /*b0370*/  LDL.LU R12, [R1+0x3364] ;  /* 0x00336400010c7983 */ /* 0x001ee80000300800 */
[----:B------:R0:W-:Y:S04]  /*b0380*/  STL [R1+0x3358], R0 ;  /* 0x0033580001007387 */ /* 0x0001e80000100800 */
        /* <DEDUP_REMOVED lines=21> */
[----:B--2---:R-:W-:-:S03]  /*b04e0*/  IADD3 R29, P4, PT, R29, UR15, RZ ;  /* 0x0000000f1d1d7c10 */ /* 0x004fc6000ff9e0ff */
[----:B0-----:R-:W2:Y:S04]  /*b04f0*/  LDL.LU R0, [R1+0x341c] ;  /* 0x00341c0001007983 */ /* 0x001ea80000300800 */
[----:B------:R-:W2:Y:S04]  /*b0500*/  LDL.LU R2, [R1+0x33c4] ;  /* 0x0033c40001027983 */ /* 0x000ea80000300800 */
[----:B------:R-:W2:Y:S04]  /*b0510*/  LDL.LU R3, [R1+0x3430] ;  /* 0x0034300001037983 */ /* 0x000ea80000300800 */
[----:B------:R-:W2:Y:S04]  /*b0520*/  LDL.LU R26, [R1+0x33c8] ;  /* 0x0033c800011a7983 */ /* 0x000ea80000300800 */
[----:B------:R0:W-:Y:S04]  /*b0530*/  STL [R1+0x33bc], R29 ;  /* 0x0033bc1d01007387 */ /* 0x0001e80000100800 */
[----:B------:R-:W2:Y:S04]  /*b0540*/  LDL.LU R27, [R1+0x342c] ;  /* 0x00342c00011b7983 */ /* 0x000ea80000300800 */
[----:B------:R-:W2:Y:S04]  /*b0550*/  LDL.LU R28, [R1+0x33d4] ;  /* 0x0033d400011c7983 */ /* 0x000ea80000300800 */
[----:B0-----:R-:W2:Y:S01]  /*b0560*/  LDL.LU R29, [R1+0x3440] ;  /* 0x00344000011d7983 */ /* 0x001ea20000300800 */
[----:B---3--:R-:W-:-:S05]  /*b0570*/  IADD3.X R12, PT, PT, R12, UR6, RZ, P5, !PT ;  /* 0x000000060c0c7c10 */ /* 0x008fca000affe4ff */
[----:B------:R0:W-:Y:S04]  /*b0580*/  STL [R1+0x3364], R12 ;  /* 0x0033640c01007387 */ /* 0x0001e80000100800 */
[----:B0-----:R-:W3:Y:S01]  /*b0590*/  LDL.LU R12, [R1+0x37b0] ;  /* 0x0037b000010c7983 */ /* 0x001ee20000300800 */
[----:B----4-:R-:W-:Y:S02]  /*b05a0*/  IADD3.X R13, PT, PT, R13, UR6, RZ, P6, !PT ;  /* 0x000000060d0d7c10 */ /* 0x010fe4000b7fe4ff */
[----:B-----5:R-:W-:Y:S02]  /*b05b0*/  IADD3 R14, P6, PT, R14, UR15, RZ ;  /* 0x0000000f0e0e7c10 */ /* 0x020fe4000ffde0ff */
        /* <DEDUP_REMOVED lines=20> */
[----:B------:R-:W-:Y:S02]  /*b0700*/  IADD3.X R26, PT, PT, R26, UR6, RZ, P4, !PT ;  /* 0x000000061a1a7c10 */ /* 0x000fe4000a7fe4ff */
[----:B---3--:R-:W-:-:S05]  /*b0710*/  IADD3 R12, P5, PT, R12, UR15, RZ ;  /* 0x0000000f0c0c7c10 */ /* 0x008fca000ffbe0ff */
        /* <DEDUP_REMOVED lines=35> */
[----:B------:R1:W-:Y:S04]  /*b0950*/  STL [R1+0x33d4], R28 ;  /* 0x0033d41c01007387 */ /* 0x0003e80000100800 */
        /* <DEDUP_REMOVED lines=23> */
[----:B------:R-:W2:Y:S04]  /*b0ad0*/  LDL.LU R5, [R1+0x3484] ;  /* 0x0034840001057983 */ /* 0x000ea80000300800 */
[----:B------:R-:W2:Y:S04]  /*b0ae0*/  LDL.LU R2, [R1+0x3438] ;  /* 0x0034380001027983 */ /* 0x000ea80000300800 */
[----:B------:R-:W2:Y:S04]  /*b0af0*/  LDL.LU R3, [R1+0x3444] ;  /* 0x0034440001037983 */ /* 0x000ea80000300800 */
[----:B------:R-:W2:Y:S04]  /*b0b00*/  LDL.LU R26, [R1+0x3448] ;  /* 0x00344800011a7983 */ /* 0x000ea80000300800 */
[----:B------:R0:W-:Y:S04]  /*b0b10*/  STL [R1+0x33d8], R0 ;  /* 0x0033d80001007387 */ /* 0x0001e80000100800 */
[----:B------:R-:W2:Y:S04]  /*b0b20*/  LDL.LU R27, [R1+0x3454] ;  /* 0x00345400011b7983 */ /* 0x000ea80000300800 */
[----:B-1----:R-:W2:Y:S04]  /*b0b30*/  LDL.LU R28, [R1+0x3458] ;  /* 0x00345800011c7983 */ /* 0x002ea80000300800 */
[----:B0-----:R-:W2:Y:S04]  /*b0b40*/  LDL.LU R29, [R1+0x3464] ;  /* 0x00346400011d7983 */ /* 0x001ea80000300800 */
[----:B------:R-:W2:Y:S01]  /*b0b50*/  LDL.LU R0, [R1+0x3468] ;  /* 0x0034680001007983 */ /* 0x000ea20000300800 */
        /* <DEDUP_REMOVED lines=20> */
[----:B--2---:R-:W-:Y:S02]  /*b0ca0*/  IADD3 R5, P3, PT, R5, UR15, RZ ;  /* 0x0000000f05057c10 */ /* 0x004fe4000ff7e0ff */
[----:B------:R-:W-:Y:S02]  /*b0cb0*/  IADD3.X R2, PT, PT, R2, UR6, RZ, P4, !PT ;  /* 0x0000000602027c10 */ /* 0x000fe4000a7fe4ff */
[----:B------:R-:W-:Y:S02]  /*b0cc0*/  IADD3.X R3, PT, PT, R3, UR6, RZ, P5, !PT ;  /* 0x0000000603037c10 */ /* 0x000fe4000affe4ff */
[----:B------:R-:W-:Y:S01]  /*b0cd0*/  IADD3.X R26, PT, PT, R26, UR6, RZ, P6, !PT ;  /* 0x000000061a1a7c10 */ /* 0x000fe2000b7fe4ff */
[----:B------:R-:W-:Y:S01]  /*b0ce0*/  UIADD3 UR7, UPT, UPT, UR12, 0xff, URZ ;  /* 0x000000ff0c077890 */ /* 0x000fe2000fffe0ff */
[----:B------:R-:W-:-:S02]  /*b0cf0*/  IADD3.X R0, PT, PT, R0, UR6, RZ, P3, !PT ;  /* 0x0000000600007c10 */ /* 0x000fc40009ffe4ff */
[----:B------:R-:W-:Y:S02]  /*b0d00*/  IADD3.X R28, PT, PT, R28, UR6, RZ, P1, !PT ;  /* 0x000000061c1c7c10 */ /* 0x000fe40008ffe4ff */
[----:B------:R-:W-:Y:S01]  /*b0d10*/  IADD3.X R29, PT, PT, R29, UR6, RZ, P2, !PT ;  /* 0x000000061d1d7c10 */ /* 0x000fe200097fe4ff */
[----:B------:R-:W-:-:S04]  /*b0d20*/  USHF.R.S32.HI UR8, URZ, 0x1f, UR7 ;  /* 0x0000001fff087899 */ /* 0x000fc80008011407 */
[----:B------:R-:W-:Y:S02]  /*b0d30*/  ULEA.HI UR8, UR8, UR7, URZ, 0x8 ;  /* 0x0000000708087291 */ /* 0x000fe4000f8f40ff */
[----:B------:R-:W-:Y:S02]  /*b0d40*/  UIADD3 UR4, UPT, UPT, UR4, 0x1, URZ ;  /* 0x0000000104047890 */ /* 0x000fe4000fffe0ff */
[----:B------:R-:W-:-:S04]  /*b0d50*/  USHF.R.S32.HI UR8, URZ, 0x8, UR8 ;  /* 0x00000008ff087899 */ /* 0x000fc80008011408 */
[----:B------:R-:W-:Y:S01]  /*b0d60*/  UISETP.NE.U32.AND UP0, UPT, UR4, UR8, UPT ;  /* 0x000000080400728c */ /* 0x000fe2000bf05070 */
[----:B---3--:R-:W-:Y:S02]  /*b0d70*/  IADD3.X R12, PT, PT, R12, UR6, RZ, P0, !PT ;  /* 0x000000060c0c7c10 */ /* 0x008fe400087fe4ff */
        /* <DEDUP_REMOVED lines=33> */
[----:B------:R-:W-:Y:S05]  /*b0f90*/  BRA.U UP0, `(.L_x_1) ;  /* 0xfffff92100b87547 */ /* 0x000fea000b83ffff */
.L_x_0:
[----:B-1----:R-:W2:Y:S01]  /*b0fa0*/  LDL.LU R8, [R1+0x5d0] ;  /* 0x0005d00001087983 */ /* 0x002ea20000300800 */
[----:B------:R-:W0:Y:S01]  /*b0fb0*/  S2UR UR5, SR_CgaCtaId ;  /* 0x00000000000579c3 */ /* 0x000e220000008800 */
[----:B------:R-:W-:Y:S01]  /*b0fc0*/  UMOV UR4, 0x400 ;  /* 0x0000040000047882 */ /* 0x000fe20000000000 */
[----:B------:R-:W1:Y:S01]  /*b0fd0*/  LDCU.64 UR6, c[0x0][0x398] ;  /* 0x00007300ff0677ac */ /* 0x000e620008000a00 */
[----:B------:R-:W2:Y:S01]  /*b0fe0*/  LDL.LU R7, [R1+0x5d4] ;  /* 0x0005d40001077983 */ /* 0x000ea20000300800 */
[----:B------:R-:W4:Y:S03]  /*b0ff0*/  LDCU UR73, c[0x0][0x3b4] ;  /* 0x00007680ff4977ac */ /* 0x000f260008000800 */
[----:B------:R-:W5:Y:S01]  /*b1000*/  LDL.LU R6, [R1+0x5d8] ;  /* 0x0005d80001067983 */ /* 0x000f620000300800 */
[----:B------:R-:W3:Y:S03]  /*b1010*/  LDCU.64 UR8, c[0x0][0x390] ;  /* 0x00007200ff0877ac */ /* 0x000ee60008000a00 */
[----:B------:R-:W5:Y:S01]  /*b1020*/  LDL.LU R5, [R1+0x5dc] ;  /* 0x0005dc0001057983 */ /* 0x000f620000300800 */
[----:B------:R-:W0:Y:S03]  /*b1030*/  LDCU UR44, c[0x0][0x3b8] ;  /* 0x00007700ff2c77ac */ /* 0x000e260008000800 */
[----:B------:R-:W3:Y:S01]  /*b1040*/  LDL.LU R4, [R1+0x600] ;  /* 0x0006000001047983 */ /* 0x000ee20000300800 */
[----:B------:R-:W0:Y:S03]  /*b1050*/  LDCU UR28, c[0x0][0x3b8] ;  /* 0x00007700ff1c77ac */ /* 0x000e260008000800 */
[----:B------:R-:W3:Y:S01]  /*b1060*/  LDL.LU R3, [R1+0x604] ;  /* 0x0006040001037983 */ /* 0x000ee20000300800 */
[----:B------:R-:W0:Y:S03]  /*b1070*/  LDCU UR30, c[0x0][0x39c] ;  /* 0x00007380ff1e77ac */ /* 0x000e260008000800 */
[----:B------:R-:W4:Y:S01]  /*b1080*/  LDL.LU R2, [R1+0x608] ;  /* 0x0006080001027983 */ /* 0x000f220000300800 */
[----:B------:R-:W0:Y:S03]  /*b1090*/  LDCU UR41, c[0x0][0x39c] ;  /* 0x00007380ff2977ac */ /* 0x000e260008000800 */
[----:B------:R-:W4:Y:S01]  /*b10a0*/  LDL.LU R0, [R1+0x60c] ;  /* 0x00060c0001007983 */ /* 0x000f220000300800 */
[----:B------:R-:W0:Y:S03]  /*b10b0*/  LDCU UR21, c[0x0][0x3b8] ;  /* 0x00007700ff1577ac */ /* 0x000e260008000800 */
[----:B------:R-:W-:Y:S01]  /*b10c0*/  STL [R1+0x3844], R18 ;  /* 0x0038441201007387 */ /* 0x000fe20000100800 */
[----:B------:R-:W0:Y:S03]  /*b10d0*/  LDCU UR29, c[0x0][0x3b8] ;  /* 0x00007700ff1d77ac */ /* 0x000e260008000800 */
[----:B------:R-:W-:Y:S01]  /*b10e0*/  STL [R1+0x382c], R11 ;  /* 0x00382c0b01007387 */ /* 0x000fe20000100800 */
[----:B------:R-:W0:Y:S03]  /*b10f0*/  LDCU UR43, c[0x0][0x39c] ;  /* 0x00007380ff2b77ac */ /* 0x000e260008000800 */
[----:B------:R-:W-:Y:S01]  /*b1100*/  STL [R1+0x3828], R12 ;  /* 0x0038280c01007387 */ /* 0x000fe20000100800 */
[----:B------:R-:W0:Y:S03]  /*b1110*/  LDCU UR68, c[0x0][0x3b8] ;  /* 0x00007700ff4477ac */ /* 0x000e260008000800 */
[----:B------:R0:W-:Y:S01]  /*b1120*/  STL [R1+0x3824], R25 ;  /* 0x0038241901007387 */ /* 0x0001e20000100800 */
[----:B------:R-:W0:Y:S01]  /*b1130*/  LDCU UR42, c[0x0][0x39c] ;  /* 0x00007380ff2a77ac */ /* 0x000e220008000800 */
        /* <DEDUP_REMOVED lines=53> */
[----:B--2---:R-:W-:-:S05]  /*b1490*/  F2FP.SATFINITE.E4M3.F32.PACK_AB_MERGE_C R7, R7, R8, RZ ;  /* 0x000000080707723e */ /* 0x004fca00048070ff */
[----:B------:R-:W-:Y:S01]  /*b14a0*/  STL [R1+0x20], R7 ;  /* 0x0000200701007387 */ /* 0x000fe20000100800 */
[----:B-----5:R-:W-:-:S05]  /*b14b0*/  F2FP.SATFINITE.E4M3.F32.PACK_AB_MERGE_C R5, R5, R6, RZ ;  /* 0x000000060505723e */ /* 0x020fca00048070ff */
[----:B------:R-:W-:Y:S01]  /*b14c0*/  STL [R1+0x70], R5 ;  /* 0x0000700501007387 */ /* 0x000fe20000100800 */
[----:B---3--:R-:W-:-:S03]  /*b14d0*/  F2FP.SATFINITE.E4M3.F32.PACK_AB_MERGE_C R3, R3, R4, RZ ;  /* 0x000000040303723e */ /* 0x008fc600048070ff */
[----:B------:R-:W2:Y:S04]  /*b14e0*/  LDL.LU R19, [R1+0x624] ;  /* 0x0006240001137983 */ /* 0x000ea80000300800 */
[----:B------:R-:W-:Y:S01]  /*b14f0*/  STL [R1+0x1c], R3 ;  /* 0x00001c0301007387 */ /* 0x000fe20000100800 */
[----:B----4-:R-:W-:-:S03]  /*b1500*/  F2FP.SATFINITE.E4M3.F32.PACK_AB_MERGE_C R0, R0, R2, RZ ;  /* 0x000000020000723e */ /* 0x010fc600048070ff */
[----:B0-----:R-:W3:Y:S04]  /*b1510*/  LDL.LU R25, [R1+0x6a0] ;  /* 0x0006a00001197983 */ /* 0x001ee80000300800 */
[----:B------:R-:W-:Y:S01]  /*b1520*/  STL [R1+0x6c], R0 ;  /* 0x00006c0001007387 */ /* 0x000fe20000100800 */
[----:B------:R-:W-:Y:S06]  /*b1530*/  BAR.SYNC.DEFER_BLOCKING 0x0 ;  /* 0x0000000000007b1d */ /* 0x000fec0000010000 */
[----:B---3--:R0:W-:Y:S04]  /*b1540*/  STL [R1+0x3898], R25 ;  /* 0x0038981901007387 */ /* 0x0081e80000100800 */
[----:B0-----:R-:W3:Y:S04]  /*b1550*/  LDL.LU R25, [R1+0x688] ;  /* 0x0006880001197983 */ /* 0x001ee80000300800 */
        /* <DEDUP_REMOVED lines=13> */
[----:B0-----:R-:W2:Y:S04]  /*b1630*/  LDL.LU R25, [R1+0x620] ;  /* 0x0006200001197983 */ /* 0x001ea80000300800 */
[----:B------:R-:W3:Y:S04]  /*b1640*/  LDL.LU R24, [R1+0x6a4] ;  /* 0x0006a40001187983 */ /* 0x000ee80000300800 */
        /* <DEDUP_REMOVED lines=9> */
[----:B0-----:R-:W3:Y:S01]  /*b16e0*/  LDL.LU R24, [R1+0x640] ;  /* 0x0006400001187983 */ /* 0x001ee20000300800 */
[----:B--2---:R-:W-:-:S03]  /*b16f0*/  F2FP.SATFINITE.E4M3.F32.PACK_AB_MERGE_C R19, R19, R25, RZ ;  /* 0x000000191313723e */ /* 0x004fc600048070ff */
[----:B---3--:R0:W-:Y:S04]  /*b1700*/  STL [R1+0x38c8], R24 ;  /* 0x0038c81801007387 */ /* 0x0081e80000100800 */
[----:B0-----:R-:W2:Y:S04]  /*b1710*/  LDL.LU R24, [R1+0x628] ;  /* 0x0006280001187983 */ /* 0x001ea80000300800 */
[----:B------:R-:W3:Y:S04]  /*b1720*/  LDL.LU R12, [R1+0x6a8] ;  /* 0x0006a800010c7983 */ /* 0x000ee80000300800 */
[----:B------:R-:W3:Y:S04]  /*b1730*/  LDL.LU R11, [R1+0x6ac] ;  /* 0x0006ac00010b7983 */ /* 0x000ee80000300800 */
[----:B------:R-:W4:Y:S04]  /*b1740*/  LDL.LU R18, [R1+0x6c0] ;  /* 0x0006c00001127983 */ /* 0x000f280000300800 */
[----:B------:R-:W4:Y:S04]  /*b1750*/  LDL.LU R29, [R1+0x6c4] ;  /* 0x0006c400011d7983 */ /* 0x000f280000300800 */
        /* <DEDUP_REMOVED lines=23> */
[----:B------:R0:W-:Y:S04]  /*b18d0*/  STL [R1+0x3848], R19 ;  /* 0x0038481301007387 */ /* 0x0001e80000100800 */
[----:B0-----:R-:W3:Y:S01]  /*b18e0*/  LDL.LU R19, [R1+0x68c] ;  /* 0x00068c0001137983 */ /* 0x001ee20000300800 */
[----:B--2---:R-:W-:-:S03]  /*b18f0*/  F2FP.SATFINITE.E4M3.F32.PACK_AB_MERGE_C R25, R25, R24, RZ ;  /* 0x000000181919723e */ /* 0x004fc600048070ff */
[----:B------:R-:W2:Y:S04]  /*b1900*/  LDL.LU R24, [R1+0x38c8] ;  /* 0x0038c80001187983 */ /* 0x000ea80000300800 */
[----:B------:R0:W-:Y:S04]  /*b1910*/  STL [R1+0x68], R25 ;  /* 0x0000681901007387 */ /* 0x0001e80000100800 */
[----:B0-----:R-:W2:Y:S02]  /*b1920*/  LDL.LU R25, [R1+0x38c4] ;  /* 0x0038c40001197983 */ /* 0x001ea40000300800 */
[----:B--2---:R-:W-:-:S02]  /*b1930*/  F2FP.SATFINITE.E4M3.F32.PACK_AB_MERGE_C R25, R25, R24, RZ ;  /* 0x000000181919723e */ /* 0x004fc400048070ff */
        /* <DEDUP_REMOVED lines=18> */
[----:B0-----:R-:W3:Y:S02]  /*b1a60*/  LDL.LU R25, [R1+0x389c] ;  /* 0x00389c0001197983 */ /* 0x001ee40000300800 */
[----:B---3--:R-:W-:-:S02]  /*b1a70*/  F2FP.SATFINITE.E4M3.F32.PACK_AB_MERGE_C R19, R19, R25, RZ ;  /* 0x000000191313723e */ /* 0x008fc400048070ff */
[----:B------:R-:W2:Y:S01]  /*b1a80*/  LDL.LU R25, [R1+0x3898] ;  /* 0x0038980001197983 */ /* 0x000ea20000300800 */
[----:B------:R-:W-:Y:S02]  /*b1a90*/  F2FP.SATFINITE.E4M3.F32.PACK_AB_MERGE_C R11, R11, R12, RZ ;  /* 0x0000000c0b0b723e */ /* 0x000fe400048070ff */
[----:B----4-:R-:W-:Y:S02]  /*b1aa0*/  F2FP.SATFINITE.E4M3.F32.PACK_AB_MERGE_C R12, R29, R18, RZ ;  /* 0x000000121d0c723e */ /* 0x010fe400048070ff */
[----:B------:R-:W-:Y:S02]  /*b1ab0*/  F2FP.SATFINITE.E4M3.F32.PACK_AB_MERGE_C R23, R23, R26, RZ ;  /* 0x0000001a1717723e */ /* 0x000fe400048070ff */
[----:B------:R-:W-:Y:S02]  /*b1ac0*/  F2FP.SATFINITE.E4M3.F32.PACK_AB_MERGE_C R7, R7, R8, RZ ;  /* 0x000000080707723e */ /* 0x000fe400048070ff */
[----:B------:R-:W-:Y:S02]  /*b1ad0*/  F2FP.SATFINITE.E4M3.F32.PACK_AB_MERGE_C R5, R5, R6, RZ ;  /* 0x000000060505723e */ /* 0x000fe400048070ff */
[----:B--2---:R-:W-:-:S05]  /*b1ae0*/  F2FP.SATFINITE.E4M3.F32.PACK_AB_MERGE_C R24, R24, R25, RZ ;  /* 0x000000191818723e */ /* 0x004fca00048070ff */
[----:B------:R-:W-:Y:S04]  /*b1af0*/  STL [R1+0x3840], R24 ;  /* 0x0038401801007387 */ /* 0x000fe80000100800 */
[----:B------:R-:W-:Y:S04]  /*b1b00*/  STL [R1+0x58], R19 ;  /* 0x0000581301007387 */ /* 0x000fe80000100800 */
[----:B------:R5:W-:Y:S04]  /*b1b10*/  STL [R1+0x50], R11 ;  /* 0x0000500b01007387 */ /* 0x000be80000100800 */
[----:B------:R-:W-:Y:S01]  /*b1b20*/  STL [R1+0x108], R12 ;  /* 0x0001080c01007387 */ /* 0x000fe20000100800 */
[----:B-----5:R-:W-:-:S03]  /*b1b30*/  F2FP.SATFINITE.E4M3.F32.PACK_AB_MERGE_C R11, R27, R28, RZ ;  /* 0x0000001c1b0b723e */ /* 0x020fc600048070ff */
[----:B------:R-:W-:Y:S04]  /*b1b40*/  STL [R1+0x384c], R23 ;  /* 0x00384c1701007387 */ /* 0x000fe80000100800 */
[----:B------:R0:W-:Y:S02]  /*b1b50*/  STL [R1+0x104], R11 ;  /* 0x0001040b01007387 */ /* 0x0001e40000100800 */
[----:B0-----:R-:W-:Y:S02]  /*b1b60*/  F2FP.SATFINITE.E4M3.F32.PACK_AB_MERGE_C R11, R21, R22, RZ ;  /* 0x00000016150b723e */ /* 0x001fe400048070ff */
[----:B------:R-:W-:-:S05]  /*b1b70*/  F2FP.SATFINITE.E4M3.F32.PACK_AB_MERGE_C R22, R17, R20, RZ ;  /* 0x000000141116723e */ /* 0x000fca00048070ff */
[----:B------:R-:W-:Y:S04]  /*b1b80*/  STL [R1+0x3850], R22 ;  /* 0x0038501601007387 */ /* 0x000fe80000100800 */
[----:B------:R0:W-:Y:S01]  /*b1b90*/  STL [R1+0x4c], R11 ;  /* 0x00004c0b01007387 */ /* 0x0001e20000100800 */
[----:B------:R-:W-:Y:S02]  /*b1ba0*/  F2FP.SATFINITE.E4M3.F32.PACK_AB_MERGE_C R21, R13, R14, RZ ;  /* 0x0000000e0d15723e */ /* 0x000fe400048070ff */
[----:B0-----:R-:W-:Y:S02]  /*b1bb0*/  F2FP.SATFINITE.E4M3.F32.PACK_AB_MERGE_C R11, R15, R16, RZ ;  /* 0x000000100f0b723e */ /* 0x001fe400048070ff */
[----:B------:R-:W-:-:S03]  /*b1bc0*/  F2FP.SATFINITE.E4M3.F32.PACK_AB_MERGE_C R20, R3, R4, RZ ;  /* 0x000000040314723e */ /* 0x000fc600048070ff */
[----:B------:R0:W-:Y:S04]  /*b1bd0*/  STL [R1+0x48], R11 ;  /* 0x0000480b01007387 */ /* 0x0001e80000100800 */
[----:B------:R-:W-:Y:S01]  /*b1be0*/  STL [R1+0x3854], R21 ;  /* 0x0038541501007387 */ /* 0x000fe20000100800 */
[----:B0-----:R-:W-:-:S05]  /*b1bf0*/  F2FP.SATFINITE.E4M3.F32.PACK_AB_MERGE_C R11, R9, R10, RZ ;  /* 0x0000000a090b723e */ /* 0x001fca00048070ff */
[----:B------:R-:W-:Y:S04]  /*b1c00*/  STL [R1+0x3830], R11 ;  /* 0x0038300b01007387 */ /* 0x000fe80000100800 */
[----:B------:R-:W-:Y:S04]  /*b1c10*/  STL [R1+0xfc], R7 ;  /* 0x0000fc0701007387 */ /* 0x000fe80000100800 */
[----:B------:R-:W-:Y:S04]  /*b1c20*/  STL [R1+0x3858], R20 ;  /* 0x0038581401007387 */ /* 0x000fe80000100800 */
[----:B------:R-:W-:Y:S04]  /*b1c30*/  STL [R1+0xf8], R5 ;  /* 0x0000f80501007387 */ /* 0x000fe80000100800 */
[----:B------:R-:W2:Y:S04]  /*b1c40*/  LDL.LU R15, [R1+0x6f4] ;  /* 0x0006f400010f7983 */ /* 0x000ea80000300800 */
[----:B------:R-:W3:Y:S04]  /*b1c50*/  LDL.LU R14, [R1+0x6e4] ;  /* 0x0006e400010e7983 */ /* 0x000ee80000300800 */
        /* <DEDUP_REMOVED lines=9> */
[----:B------:R-:W4:Y:S04]  /*b1cf0*/  LDL.LU R28, [R1+0x6b4] ;  /* 0x0006b400011c7983 */ /* 0x000f280000300800 */
[----:B----4-:R0:W-:Y:S04]  /*b1d00*/  STL [R1+0x3878], R28 ;  /* 0x0038781c01007387 */ /* 0x0101e80000100800 */
[----:B0-----:R-:W4:Y:S04]  /*b1d10*/  LDL.LU R28, [R1+0x748] ;  /* 0x00074800011c7983 */ /* 0x001f280000300800 */
[----:B----4-:R0:W-:Y:S04]  /*b1d20*/  STL [R1+0x387c], R28 ;  /* 0x00387c1c01007387 */ /* 0x0101e80000100800 */
[----:B0-----:R-:W4:Y:S04]  /*b1d30*/  LDL.LU R28, [R1+0x744] ;  /* 0x00074400011c7983 */ /* 0x001f280000300800 */
[----:B----4-:R0:W-:Y:S04]  /*b1d40*/  STL [R1+0x3884], R28 ;  /* 0x0038841c01007387 */ /* 0x0101e80000100800 */
[----:B0-----:R-:W4:Y:S04]  /*b1d50*/  LDL.LU R28, [R1+0x6e8] ;  /* 0x0006e800011c7983 */ /* 0x001f280000300800 */
[----:B------:R-:W5:Y:S01]  /*b1d60*/  LDL.LU R20, [R1+0x690] ;  /* 0x0006900001147983 */ /* 0x000f620000300800 */
[----:B------:R-:W-:-:S02]  /*b1d70*/  F2FP.SATFINITE.E4M3.F32.PACK_AB_MERGE_C R12, R0, R2, RZ ;  /* 0x00000002000c723e */ /* 0x000fc400048070ff */
[----:B--2---:R-:W-:Y:S01]  /*b1d80*/  F2FP.SATFINITE.E4M3.F32.PACK_AB_MERGE_C R15, R15, R14, RZ ;  /* 0x0000000e0f0f723e */ /* 0x004fe200048070ff */
[----:B-----5:R0:W-:Y:S04]  /*b1d90*/  STL [R1+0x3880], R20 ;  /* 0x0038801401007387 */ /* 0x0201e80000100800 */
[----:B0-----:R-:W2:Y:S04]  /*b1da0*/  LDL.LU R20, [R1+0x740] ;  /* 0x0007400001147983 */ /* 0x001ea80000300800 */
        /* <DEDUP_REMOVED lines=24> */
[----:B0-----:R-:W2:Y:S04]  /*b1f30*/  LDL.LU R12, [R1+0x6bc] ;  /* 0x0006bc00010c7983 */ /* 0x001ea80000300800 */
[----:B------:R-:W3:Y:S04]  /*b1f40*/  LDL.LU R14, [R1+0x3894] ;  /* 0x00389400010e7983 */ /* 0x000ee80000300800 */
[----:B------:R0:W-:Y:S04]  /*b1f50*/  STL [R1+0x385c], R15 ;  /* 0x00385c0f01007387 */ /* 0x0001e80000100800 */
[----:B0-----:R-:W2:Y:S01]  /*b1f60*/  LDL.LU R15, [R1+0x6b8] ;  /* 0x0006b800010f7983 */ /* 0x001ea20000300800 */
[----:B---3--:R-:W-:-:S03]  /*b1f70*/  F2FP.SATFINITE.E4M3.F32.PACK_AB_MERGE_C R14, R14, R25, RZ ;  /* 0x000000190e0e723e */ /* 0x008fc600048070ff */
[----:B------:R-:W3:Y:S04]  /*b1f80*/  LDL.LU R25, [R1+0x3890] ;  /* 0x0038900001197983 */ /* 0x000ee80000300800 */
[----:B------:R0:W-:Y:S04]  /*b1f90*/  STL [R1+0x28], R14 ;  /* 0x0000280e01007387 */ /* 0x0001e80000100800 */
[----:B0-----:R-:W3:Y:S02]  /*b1fa0*/  LDL.LU R14, [R1+0x388c] ;  /* 0x00388c00010e7983 */ /* 0x001ee40000300800 */
[----:B---3--:R-:W-:-:S02]  /*b1fb0*/  F2FP.SATFINITE.E4M3.F32.PACK_AB_MERGE_C R14, R14, R25, RZ ;  /* 0x000000190e0e723e */ /* 0x008fc400048070ff */
[----:B------:R-:W4:Y:S04]  /*b1fc0*/  LDL.LU R25, [R1+0x3888] ;  /* 0x0038880001197983 */ /* 0x000f280000300800 */
[----:B------:R0:W-:Y:S04]  /*b1fd0*/  STL [R1+0x3860], R14 ;  /* 0x0038600e01007387 */ /* 0x0001e80000100800 */
[----:B0-----:R-:W3:Y:S01]  /*b1fe0*/  LDL.LU R14, [R1+0x6b0] ;  /* 0x0006b000010e7983 */ /* 0x001ee20000300800 */
[----:B----4-:R-:W-:-:S03]  /*b1ff0*/  F2FP.SATFINITE.E4M3.F32.PACK_AB_MERGE_C R25, R25, R28, RZ ;  /* 0x0000001c1919723e */ /* 0x010fc600048070ff */
[----:B------:R-:W2:Y:S04]  /*b2000*/  LDL.LU R28, [R1+0x3884] ;  /* 0x00388400011c7983 */ /* 0x000ea80000300800 */
[----:B------:R0:W-:Y:S04]  /*b2010*/  STL [R1+0x3838], R25 ;  /* 0x0038381901007387 */ /* 0x0001e80000100800 */
[----:B0-----:R-:W4:Y:S01]  /*b2020*/  LDL.LU R25, [R1+0x74c] ;  /* 0x00074c0001197983 */ /* 0x001f220000300800 */
[----:B--2---:R-:W-:-:S03]  /*b2030*/  F2FP.SATFINITE.E4M3.F32.PACK_AB_MERGE_C R28, R28, R20, RZ ;  /* 0x000000141c1c723e */ /* 0x004fc600048070ff */
[----:B------:R-:W5:Y:S04]  /*b2040*/  LDL.LU R20, [R1+0x3880] ;  /* 0x0038800001147983 */ /* 0x000f680000300800 */
[----:B------:R0:W-:Y:S04]  /*b2050*/  STL [R1+0xf0], R28 ;  /* 0x0000f01c01007387 */ /* 0x0001e80000100800 */
[----:B0-----:R-:W4:Y:S02]  /*b2060*/  LDL.LU R28, [R1+0x387c] ;  /* 0x00387c00011c7983 */ /* 0x001f240000300800 */
[----:B----4-:R-:W-:-:S02]  /*b2070*/  F2FP.SATFINITE.E4M3.F32.PACK_AB_MERGE_C R25, R25, R28, RZ ;  /* 0x0000001c1919723e */ /* 0x010fc400048070ff */
[----:B------:R-:W3:Y:S01]  /*b2080*/  LDL.LU R28, [R1+0x3878] ;  /* 0x00387800011c7983 */ /* 0x000ee20000300800 */
[----:B-----5:R-:W-:Y:S02]  /*b2090*/  F2FP.SATFINITE.E4M3.F32.PACK_AB_MERGE_C R27, R27, R20, RZ ;  /* 0x000000141b1b723e */ /* 0x020fe400048070ff */
[----:B------:R-:W-:Y:S01]  /*b20a0*/  F2FP.SATFINITE.E4M3.F32.PACK_AB_MERGE_C R12, R12, R15, RZ ;  /* 0x0000000f0c0c723e */ /* 0x000fe200048070ff */
[----:B------:R-:W-:Y:S01]  /*b20b0*/  STL [R1+0xec], R25 ;  /* 0x0000ec1901007387 */ /* 0x000fe20000100800 */
[----:B------:R-:W-:Y:S02]  /*b20c0*/  F2FP.SATFINITE.E4M3.F32.PACK_AB_MERGE_C R26, R26, R22, RZ ;  /* 0x000000161a1a723e */ /* 0x000fe400048070ff */
[----:B------:R-:W-:Y:S02]  /*b20d0*/  F2FP.SATFINITE.E4M3.F32.PACK_AB_MERGE_C R11, R21, R11, RZ ;  /* 0x0000000b150b723e */ /* 0x000fe400048070ff */
[----:B------:R-:W-:Y:S02]  /*b20e0*/  F2FP.SATFINITE.E4M3.F32.PACK_AB_MERGE_C R9, R9, R10, RZ ;  /* 0x0000000a0909723e */ /* 0x000fe400048070ff */
[----:B------:R-:W-:-:S02]  /*b20f0*/  F2FP.SATFINITE.E4M3.F32.PACK_AB_MERGE_C R7, R7, R8, RZ ;  /* 0x000000080707723e */ /* 0x000fc400048070ff */
[----:B------:R-:W-:Y:S02]  /*b2100*/  F2FP.SATFINITE.E4M3.F32.PACK_AB_MERGE_C R5, R5, R6, RZ ;  /* 0x000000060505723e */ /* 0x000fe400048070ff */
[----:B---3--:R-:W-:-:S05]  /*b2110*/  F2FP.SATFINITE.E4M3.F32.PACK_AB_MERGE_C R28, R28, R14, RZ ;  /* 0x0000000e1c1c723e */ /* 0x008fca00048070ff */
[----:B------:R-:W-:Y:S04]  /*b2120*/  STL [R1+0x383c], R28 ;  /* 0x00383c1c01007387 */ /* 0x000fe80000100800 */
[----:B------:R-:W-:Y:S04]  /*b2130*/  STL [R1+0x3864], R27 ;  /* 0x0038641b01007387 */ /* 0x000fe80000100800 */
[----:B------:R0:W-:Y:S04]  /*b2140*/  STL [R1+0x34], R12 ;  /* 0x0000340c01007387 */ /* 0x0001e80000100800 */
[----:B------:R-:W-:Y:S04]  /*b2150*/  STL [R1+0x3868], R26 ;  /* 0x0038681a01007387 */ /* 0x000fe80000100800 */
[----:B------:R2:W-:Y:S01]  /*b2160*/  STL [R1+0x2c], R11 ;  /* 0x00002c0b01007387 */ /* 0x0005e20000100800 */
[----:B------:R-:W-:-:S02]  /*b2170*/  F2FP.SATFINITE.E4M3.F32.PACK_AB_MERGE_C R14, R18, R19, RZ ;  /* 0x00000013120e723e */ /* 0x000fc400048070ff */
[----:B0-----:R-:W-:Y:S02]  /*b2180*/  F2FP.SATFINITE.E4M3.F32.PACK_AB_MERGE_C R12, R17, R29, RZ ;  /* 0x0000001d110c723e */ /* 0x001fe400048070ff */
[----:B--2---:R-:W-:-:S05]  /*b2190*/  F2FP.SATFINITE.E4M3.F32.PACK_AB_MERGE_C R11, R24, R23, RZ ;  /* 0x00000017180b723e */ /* 0x004fca00048070ff */
[----:B------:R0:W-:Y:S04]  /*b21a0*/  STL [R1+0x24], R11 ;  /* 0x0000240b01007387 */ /* 0x0001e80000100800 */
[----:B------:R-:W-:Y:S01]  /*b21b0*/  STL [R1+0xe0], R14 ;  /* 0x0000e00e01007387 */ /* 0x000fe20000100800 */
[----:B0-----:R-:W-:-:S03]  /*b21c0*/  F2FP.SATFINITE.E4M3.F32.PACK_AB_MERGE_C R11, R13, R16, RZ ;  /* 0x000000100d0b723e */ /* 0x001fc600048070ff */
[----:B------:R-:W-:Y:S04]  /*b21d0*/  STL [R1+0xdc], R12 ;  /* 0x0000dc0c01007387 */ /* 0x000fe80000100800 */
[----:B------:R-:W-:Y:S04]  /*b21e0*/  STL [R1+0x4], R11 ;  /* 0x0000040b01007387 */ /* 0x000fe80000100800 */
[----:B------:R0:W-:Y:S04]  /*b21f0*/  STL [R1+0x18], R9 ;  /* 0x0000180901007387 */ /* 0x0001e80000100800 */
[----:B------:R-:W-:Y:S01]  /*b2200*/  STL [R1], R7 ;  /* 0x0000000701007387 */ /* 0x000fe20000100800 */
[----:B0-----:R-:W-:-:S03]  /*b2210*/  F2FP.SATFINITE.E4M3.F32.PACK_AB_MERGE_C R9, R3, R4, RZ ;  /* 0x000000040309723e */ /* 0x001fc600048070ff */
[----:B------:R-:W-:Y:S04]  /*b2220*/  STL [R1+0x14], R5 ;  /* 0x0000140501007387 */ /* 0x000fe80000100800 */
[----:B------:R0:W-:Y:S01]  /*b2230*/  STL [R1+0x381c], R9 ;  /* 0x00381c0901007387 */ /* 0x0001e20000100800 */
[----:B------:R-:W-:-:S03]  /*b2240*/  F2FP.SATFINITE.E4M3.F32.PACK_AB_MERGE_C R29, R0, R2, RZ ;  /* 0x00000002001d723e */ /* 0x000fc600048070ff */
[----:B0-----:R-:W2:Y:S04]  /*b2250*/  LDL.LU R9, [R1+0x5c0] ;  /* 0x0005c00001097983 */ /* 0x001ea80000300800 */
[----:B------:R-:W2:Y:S04]  /*b2260*/  LDL.LU R24, [R1+0x5c4] ;  /* 0x0005c40001187983 */ /* 0x000ea80000300800 */
        /* <DEDUP_REMOVED lines=8> */
[----:B--2---:R0:W-:Y:S04]  /*b22f0*/  STL [R1+0x3874], R4 ;  /* 0x0038740401007387 */ /* 0x0041e80000100800 */
[----:B0-----:R-:W2:Y:S04]  /*b2300*/  LDL.LU R4, [R1+0x5e0] ;  /* 0x0005e00001047983 */ /* 0x001ea80000300800 */
[----:B------:R-:W2:Y:S04]  /*b2310*/  LDL.LU R5, [R1+0x5a4] ;  /* 0x0005a40001057983 */ /* 0x000ea80000300800 */
[----:B--2---:R0:W-:Y:S04]  /*b2320*/  STL [R1+0x3870], R5 ;  /* 0x0038700501007387 */ /* 0x0041e80000100800 */
[----:B0-----:R-:W2:Y:S04]  /*b2330*/  LDL.LU R5, [R1+0x5e8] ;  /* 0x0005e80001057983 */ /* 0x001ea80000300800 */
[----:B------:R-:W2:Y:S01]  /*b2340*/  LDL.LU R26, [R1+0x5a8] ;  /* 0x0005a800011a7983 */ /* 0x000ea20000300800 */
[----:B------:R-:W-:-:S02]  /*b2350*/  F2FP.SATFINITE.E4M3.F32.PACK_AB_MERGE_C R9, R24, R9, RZ ;  /* 0x000000091809723e */ /* 0x000fc400048070ff */
[----:B----4-:R-:W-:Y:S02]  /*b2360*/  F2FP.SATFINITE.E4M3.F32.PACK_AB_MERGE_C R0, R0, R12, RZ ;  /* 0x0000000c0000723e */ /* 0x010fe400048070ff */
[----:B-----5:R-:W-:Y:S02]  /*b2370*/  F2FP.SATFINITE.E4M3.F32.PACK_AB_MERGE_C R2, R2, R11, RZ ;  /* 0x0000000b0202723e */ /* 0x020fe400048070ff */
[----:B------:R-:W-:Y:S01]  /*b2380*/  F2FP.SATFINITE.E4M3.F32.PACK_AB_MERGE_C R3, R3, R4, RZ ;  /* 0x000000040303723e */ /* 0x000fe200048070ff */
[----:B--2---:R0:W-:Y:S04]  /*b2390*/  STL [R1+0x386c], R26 ;  /* 0x00386c1a01007387 */ /* 0x0041e80000100800 */
[----:B0-----:R-:W2:Y:S04]  /*b23a0*/  LDL.LU R26, [R1+0x5a0] ;  /* 0x0005a000011a7983 */ /* 0x001ea80000300800 */
        /* <DEDUP_REMOVED lines=16> */
[----:B------:R-:W-:Y:S04]  /*b24b0*/  STL [R1+0x3820], R29 ;  /* 0x0038201d01007387 */ /* 0x000fe80000100800 */
[----:B------:R-:W2:Y:S04]  /*b24c0*/  LDL.LU R24, [R1+0x20] ;  /* 0x0000200001187983 */ /* 0x000ea80000300800 */
[----:B------:R3:W-:Y:S02]  /*b24d0*/  STL [R1+0xd0], R9 ;  /* 0x0000d00901007387 */ /* 0x0007e40000100800 */
[----:B---3--:R-:W-:-:S05]  /*b24e0*/  F2FP.SATFINITE.E4M3.F32.PACK_AB_MERGE_C R9, R25, R28, RZ ;  /* 0x0000001c1909723e */ /* 0x008fca00048070ff */
[----:B------:R0:W-:Y:S04]  /*b24f0*/  STL [R1+0xcc], R9 ;  /* 0x0000cc0901007387 */ /* 0x0001e80000100800 */
[----:B------:R-:W3:Y:S04]  /*b2500*/  LDL.LU R29, [R1+0x240] ;  /* 0x00024000011d7983 */ /* 0x000ee80000300800 */
[----:B0-----:R-:W3:Y:S04]  /*b2510*/  LDL.LU R9, [R1+0x244] ;  /* 0x0002440001097983 */ /* 0x001ee80000300800 */
[----:B------:R-:W2:Y:S04]  /*b2520*/  LDL.LU R28, [R1+0x248] ;  /* 0x00024800011c7983 */ /* 0x000ea80000300800 */
[----:B------:R-:W2:Y:S04]  /*b2530*/  LDL.LU R25, [R1+0x24c] ;  /* 0x00024c0001197983 */ /* 0x000ea80000300800 */
[----:B------:R-:W2:Y:S04]  /*b2540*/  LDL.LU R12, [R1+0x10] ;  /* 0x00001000010c7983 */ /* 0x000ea80000300800 */
[----:B------:R-:W2:Y:S04]  /*b2550*/  LDL.LU R11, [R1+0xc] ;  /* 0x00000c00010b7983 */ /* 0x000ea80000300800 */
[----:B------:R-:W2:Y:S02]  /*b2560*/  LDL.LU R4, [R1+0x3874] ;  /* 0x0038740001047983 */ /* 0x000ea40000300800 */
[----:B--2---:R-:W-:-:S02]  /*b2570*/  F2FP.SATFINITE.E4M3.F32.PACK_AB_MERGE_C R4, R4, R5, RZ ;  /* 0x000000050404723e */ /* 0x004fc400048070ff */
[----:B------:R-:W2:Y:S01]  /*b2580*/  LDL.LU R5, [R1+0x3870] ;  /* 0x0038700001057983 */ /* 0x000ea20000300800 */
[----:B-----5:R-:W-:Y:S02]  /*b2590*/  F2FP.SATFINITE.E4M3.F32.PACK_AB_MERGE_C R14, R14, R27, RZ ;  /* 0x0000001b0e0e723e */ /* 0x020fe400048070ff */
[----:B--2---:R-:W-:Y:S02]  /*b25a0*/  F2FP.SATFINITE.E4M3.F32.PACK_AB_MERGE_C R5, R5, R26, RZ ;  /* 0x0000001a0505723e */ /* 0x004fe400048070ff */
[----:B------:R-:W4:Y:S01]  /*b25b0*/  LDL.LU R26, [R1+0x386c] ;  /* 0x00386c00011a7983 */ /* 0x000f220000300800 */
[----:B------:R-:W-:Y:S02]  /*b25c0*/  F2FP.SATFINITE.E4M3.F32.PACK_AB_MERGE_C R20, R20, R15, RZ ;  /* 0x0000000f1414723e */ /* 0x000fe400048070ff */
[----:B------:R-:W-:Y:S02]  /*b25d0*/  F2FP.SATFINITE.E4M3.F32.PACK_AB_MERGE_C R8, R8, R22, RZ ;  /* 0x000000160808723e */ /* 0x000fe400048070ff */
[----:B------:R-:W-:-:S02]  /*b25e0*/  F2FP.SATFINITE.E4M3.F32.PACK_AB_MERGE_C R7, R7, R21, RZ ;  /* 0x000000150707723e */ /* 0x000fc400048070ff */
[----:B------:R-:W-:Y:S02]  /*b25f0*/  F2FP.SATFINITE.E4M3.F32.PACK_AB_MERGE_C R13, R13, R19, RZ ;  /* 0x000000130d0d723e */ /* 0x000fe400048070ff */
[----:B------:R-:W-:Y:S02]  /*b2600*/  F2FP.SATFINITE.E4M3.F32.PACK_AB_MERGE_C R10, R10, R23, RZ ;  /* 0x000000170a0a723e */ /* 0x000fe400048070ff */
[----:B------:R-:W-:Y:S02]  /*b2610*/  F2FP.SATFINITE.E4M3.F32.PACK_AB_MERGE_C R16, R16, R18, RZ ;  /* 0x000000121010723e */ /* 0x000fe400048070ff */
[----:B----4-:R-:W-:Y:S02]  /*b2620*/  F2FP.SATFINITE.E4M3.F32.PACK_AB_MERGE_C R6, R6, R26, RZ ;  /* 0x0000001a0606723e */ /* 0x010fe400048070ff */
[----:B------:R-:W2:Y:S04]  /*b2630*/  LDL.LU R26, [R1+0x3868] ;  /* 0x00386800011a7983 */ /* 0x000ea80000300800 */
[----:B------:R-:W4:Y:S04]  /*b2640*/  LDL.LU R27, [R1+0x3864] ;  /* 0x00386400011b7983 */ /* 0x000f280000300800 */
[----:B------:R0:W-:Y:S04]  /*b2650*/  STL [R1+0xbc], R14 ;  /* 0x0000bc0e01007387 */ /* 0x0001e80000100800 */
[----:B0-----:R-:W5:Y:S04]  /*b2660*/  LDL.LU R14, [R1+0x3860] ;  /* 0x00386000010e7983 */ /* 0x001f680000300800 */
[----:B------:R-:W2:Y:S04]  /*b2670*/  LDL.LU R15, [R1+0x385c] ;  /* 0x00385c00010f7983 */ /* 0x000ea80000300800 */
[----:B------:R0:W-:Y:S04]  /*b2680*/  STL [R1+0xb8], R20 ;  /* 0x0000b81401007387 */ /* 0x0001e80000100800 */
[----:B0-----:R-:W2:Y:S04]  /*b2690*/  LDL.LU R20, [R1+0x3858] ;  /* 0x0038580001147983 */ /* 0x001ea80000300800 */
[----:B------:R-:W2:Y:S04]  /*b26a0*/  LDL.LU R21, [R1+0x3854] ;  /* 0x0038540001157983 */ /* 0x000ea80000300800 */
[----:B------:R-:W2:Y:S04]  /*b26b0*/  LDL.LU R22, [R1+0x3850] ;  /* 0x0038500001167983 */ /* 0x000ea80000300800 */
[----:B------:R0:W-:Y:S04]  /*b26c0*/  STL [R1+0x3814], R8 ;  /* 0x0038140801007387 */ /* 0x0001e80000100800 */
[----:B0-----:R-:W2:Y:S04]  /*b26d0*/  LDL.LU R8, [R1+0x228] ;  /* 0x0002280001087983 */ /* 0x001ea80000300800 */
[----:B------:R-:W3:Y:S04]  /*b26e0*/  LDL.LU R23, [R1+0x384c] ;  /* 0x00384c0001177983 */ /* 0x000ee80000300800 */
[----:B------:R-:W3:Y:S04]  /*b26f0*/  LDL.LU R19, [R1+0x3848] ;  /* 0x0038480001137983 */ /* 0x000ee80000300800 */
[----:B------:R0:W-:Y:S04]  /*b2700*/  STL [R1+0x3818], R13 ;  /* 0x0038180d01007387 */ /* 0x0001e80000100800 */
[----:B0-----:R-:W4:Y:S04]  /*b2710*/  LDL.LU R13, [R1+0x1c] ;  /* 0x00001c00010d7983 */ /* 0x001f280000300800 */
[----:B------:R-:W5:Y:S01]  /*b2720*/  LDL.LU R18, [R1+0x3844] ;  /* 0x0038440001127983 */ /* 0x000f620000300800 */
[----:B--2---:R-:W-:-:S02]  /*b2730*/  F2FP.SATFINITE.E4M3.F32.PACK_AB_MERGE_C R17, R17, R8, RZ ;  /* 0x000000081111723e */ /* 0x004fc400048070ff */
[----:B------:R-:W-:Y:S02]  /*b2740*/  LOP3.LUT R8, R24, 0xffff, RZ, 0xc0, !PT ;  /* 0x0000ffff18087812 */ /* 0x000fe400078ec0ff */
[----:B---3--:R-:W-:-:S03]  /*b2750*/  LOP3.LUT R24, R19, 0xffff, RZ, 0xc0, !PT ;  /* 0x0000ffff13187812 */ /* 0x008fc600078ec0ff */
[----:B------:R-:W-:Y:S04]  /*b2760*/  STL [R1+0x5c], R8 ;  /* 0x00005c0801007387 */ /* 0x000fe80000100800 */
[----:B------:R0:W-:Y:S01]  /*b2770*/  STL [R1+0x74], R24 ;  /* 0x0000741801007387 */ /* 0x0001e20000100800 */
[----:B----4-:R-:W-:Y:S02]  /*b2780*/  LOP3.LUT R19, R13, 0xffff, RZ, 0xc0, !PT ;  /* 0x0000ffff0d137812 */ /* 0x010fe400078ec0ff */
[----:B-----5:R-:W-:-:S03]  /*b2790*/  PRMT R18, R24, 0x3340, R18 ;  /* 0x0000334018127816 */ /* 0x020fc60000000012 */
[----:B------:R2:W-:Y:S04]  /*b27a0*/  STL [R1+0x54], R19 ;  /* 0x0000541301007387 */ /* 0x0005e80000100800 */
[----:B0-----:R-:W3:Y:S01]  /*b27b0*/  LDL.LU R24, [R1+0x3840] ;  /* 0x0038400001187983 */ /* 0x001ee20000300800 */
[----:B------:R-:W-:Y:S02]  /*b27c0*/  F2FP.SATFINITE.E4M3.F32.PACK_AB_MERGE_C R29, R9, R29, RZ ;  /* 0x0000001d091d723e */ /* 0x000fe400048070ff */
[----:B------:R-:W-:Y:S02]  /*b27d0*/  F2FP.SATFINITE.E4M3.F32.PACK_AB_MERGE_C R9, R25, R28, RZ ;  /* 0x0000001c1909723e */ /* 0x000fe400048070ff */
[----:B--2---:R-:W-:Y:S01]  /*b27e0*/  PRMT R19, R8, 0x3340, R19 ;  /* 0x0000334008137816 */ /* 0x004fe20000000013 */
[----:B------:R-:W-:Y:S03]  /*b27f0*/  STL [R1+0xa8], R29 ;  /* 0x0000a81d01007387 */ /* 0x000fe60000100800 */
[----:B------:R-:W-:Y:S01]  /*b2800*/  PRMT R8, R19, 0x5410, R18 ;  /* 0x0000541013087816 */ /* 0x000fe20000000012 */
[----:B------:R0:W-:Y:S01]  /*b2810*/  STL [R1+0xa4], R9 ;  /* 0x0000a40901007387 */ /* 0x0001e20000100800 */
[----:B------:R-:W-:-:S03]  /*b2820*/  LOP3.LUT R19, R11, 0xffff, RZ, 0xc0, !PT ;  /* 0x0000ffff0b137812 */ /* 0x000fc600078ec0ff */
[----:B------:R3:W-:Y:S01]  /*b2830*/  STL [R1+0x100], R8 ;  /* 0x0001000801007387 */ /* 0x0007e20000100800 */
[----:B0-----:R-:W-:Y:S02]  /*b2840*/  LOP3.LUT R9, R12, 0xffff, RZ, 0xc0, !PT ;  /* 0x0000ffff0c097812 */ /* 0x001fe400078ec0ff */
[----:B------:R-:W-:Y:S02]  /*b2850*/  LOP3.LUT R12, R23, 0xffff, RZ, 0xc0, !PT ;  /* 0x0000ffff170c7812 */ /* 0x000fe400078ec0ff */
[----:B------:R-:W-:Y:S02]  /*b2860*/  LOP3.LUT R25, R22, 0xffff, RZ, 0xc0, !PT ;  /* 0x0000ffff16197812 */ /* 0x000fe400078ec0ff */
[----:B------:R-:W-:Y:S02]  /*b2870*/  LOP3.LUT R28, R21, 0xffff, RZ, 0xc0, !PT ;  /* 0x0000ffff151c7812 */ /* 0x000fe400078ec0ff */
[----:B------:R-:W-:Y:S02]  /*b2880*/  LOP3.LUT R21, R20, 0xffff, RZ, 0xc0, !PT ;  /* 0x0000ffff14157812 */ /* 0x000fe400078ec0ff */
[----:B------:R-:W-:-:S02]  /*b2890*/  LOP3.LUT R18, R14, 0xffff, RZ, 0xc0, !PT ;  /* 0x0000ffff0e127812 */ /* 0x000fc400078ec0ff */
[----:B------:R-:W-:Y:S02]  /*b28a0*/  LOP3.LUT R11, R15, 0xffff, RZ, 0xc0, !PT ;  /* 0x0000ffff0f0b7812 */ /* 0x000fe400078ec0ff */
[----:B------:R-:W-:Y:S02]  /*b28b0*/  PRMT R15, R28, 0x3340, R1 ;  /* 0x000033401c0f7816 */ /* 0x000fe40000000001 */
[----:B------:R-:W-:Y:S02]  /*b28c0*/  PRMT R20, R12, 0x3340, R25 ;  /* 0x000033400c147816 */ /* 0x000fe40000000019 */
[----:B---3--:R-:W-:Y:S02]  /*b28d0*/  LOP3.LUT R8, R24, 0xffff, RZ, 0xc0, !PT ;  /* 0x0000ffff18087812 */ /* 0x008fe400078ec0ff */
[----:B------:R-:W2:Y:S04]  /*b28e0*/  LDL.LU R24, [R1+0x6c] ;  /* 0x00006c0001187983 */ /* 0x000ea80000300800 */
[----:B------:R-:W-:Y:S04]  /*b28f0*/  STL [R1+0x44], R9 ;  /* 0x0000440901007387 */ /* 0x000fe80000100800 */
[----:B------:R0:W-:Y:S04]  /*b2900*/  STL [R1+0x3c], R19 ;  /* 0x00003c1301007387 */ /* 0x0001e80000100800 */
[----:B------:R3:W-:Y:S04]  /*b2910*/  STL [R1+0x10], R8 ;  /* 0x0000100801007387 */ /* 0x0007e80000100800 */
[----:B------:R-:W4:Y:S04]  /*b2920*/  LDL.LU R23, [R1+0x70] ;  /* 0x0000700001177983 */ /* 0x000f280000300800 */
[----:B------:R-:W5:Y:S04]  /*b2930*/  LDL.LU R22, [R1+0x60] ;  /* 0x0000600001167983 */ /* 0x000f680000300800 */
[----:B------:R-:W-:Y:S01]  /*b2940*/  STL [R1+0x64], R12 ;  /* 0x0000640c01007387 */ /* 0x000fe20000100800 */
[----:B------:R-:W-:-:S03]  /*b2950*/  PRMT R14, R8, 0x3340, R1 ;  /* 0x00003340080e7816 */ /* 0x000fc60000000001 */
[----:B------:R-:W-:Y:S01]  /*b2960*/  STL [R1+0x38], R25 ;  /* 0x0000381901007387 */ /* 0x000fe20000100800 */
[----:B0-----:R-:W-:-:S03]  /*b2970*/  PRMT R19, R9, 0x3340, R19 ;  /* 0x0000334009137816 */ /* 0x001fc60000000013 */
[----:B------:R-:W-:Y:S04]  /*b2980*/  STL [R1+0x20], R28 ;  /* 0x0000201c01007387 */ /* 0x000fe80000100800 */
[----:B------:R0:W-:Y:S04]  /*b2990*/  STL [R1+0x1c], R21 ;  /* 0x00001c1501007387 */ /* 0x0001e80000100800 */
[----:B------:R-:W-:Y:S04]  /*b29a0*/  STL [R1+0x78], R18 ;  /* 0x0000781201007387 */ /* 0x000fe80000100800 */
[----:B---3--:R-:W3:Y:S01]  /*b29b0*/  LDL.LU R8, [R1+0x4c] ;  /* 0x00004c0001087983 */ /* 0x008ee20000300800 */
[----:B------:R-:W-:-:S03]  /*b29c0*/  PRMT R19, R19, 0x5410, R14 ;  /* 0x0000541013137816 */ /* 0x000fc6000000000e */
[----:B------:R1:W-:Y:S04]  /*b29d0*/  STL [R1+0xc], R11 ;  /* 0x00000c0b01007387 */ /* 0x0003e80000100800 */
[----:B------:R-:W3:Y:S01]  /*b29e0*/  LDL.LU R29, [R1+0x48] ;  /* 0x00004800011d7983 */ /* 0x000ee20000300800 */
[----:B0-----:R-:W-:-:S03]  /*b29f0*/  PRMT R21, R21, 0x3340, R11 ;  /* 0x0000334015157816 */ /* 0x001fc6000000000b */
[----:B------:R-:W3:Y:S04]  /*b2a00*/  LDL.LU R28, [R1+0x383c] ;  /* 0x00383c00011c7983 */ /* 0x000ee80000300800 */
[----:B------:R-:W3:Y:S04]  /*b2a10*/  LDL.LU R9, [R1+0x28] ;  /* 0x0000280001097983 */ /* 0x000ee80000300800 */
[----:B------:R-:W3:Y:S04]  /*b2a20*/  LDL.LU R25, [R1+0x3838] ;  /* 0x0038380001197983 */ /* 0x000ee80000300800 */
[----:B------:R-:W3:Y:S04]  /*b2a30*/  LDL.LU R12, [R1+0x3834] ;  /* 0x00383400010c7983 */ /* 0x000ee80000300800 */
[----:B-1----:R-:W3:Y:S04]  /*b2a40*/  LDL.LU R11, [R1+0x3830] ;  /* 0x00383000010b7983 */ /* 0x002ee80000300800 */
[----:B------:R-:W3:Y:S04]  /*b2a50*/  LDL.LU R14, [R1+0x68] ;  /* 0x00006800010e7983 */ /* 0x000ee80000300800 */
[----:B------:R0:W-:Y:S02]  /*b2a60*/  STL [R1+0xf4], R19 ;  /* 0x0000f41301007387 */ /* 0x0001e40000100800 */
[----:B0-----:R-:W-:-:S02]  /*b2a70*/  PRMT R19, R20, 0x5410, R15 ;  /* 0x0000541014137816 */ /* 0x001fc4000000000f */
[----:B------:R-:W3:Y:S04]  /*b2a80*/  LDL.LU R20, [R1+0x58] ;  /* 0x0000580001147983 */ /* 0x000ee80000300800 */
[----:B------:R-:W3:Y:S01]  /*b2a90*/  LDL.LU R15, [R1+0x50] ;  /* 0x00005000010f7983 */ /* 0x000ee20000300800 */
[----:B------:R-:W0:Y:S01]  /*b2aa0*/  S2R R13, SR_TID.X ;  /* 0x00000000000d7919 */ /* 0x000e220000002100 */
[----:B------:R-:W-:Y:S02]  /*b2ab0*/  PRMT R18, R18, 0x3340, R1 ;  /* 0x0000334012127816 */ /* 0x000fe40000000001 */
[----:B------:R5:W-:Y:S02]  /*b2ac0*/  STL [R1+0xe8], R19 ;  /* 0x0000e81301007387 */ /* 0x000be40000100800 */
[----:B------:R-:W-:-:S05]  /*b2ad0*/  PRMT R18, R21, 0x5410, R18 ;  /* 0x0000541015127816 */ /* 0x000fca0000000012 */
[----:B------:R1:W-:Y:S01]  /*b2ae0*/  STL [R1+0xe4], R18 ;  /* 0x0000e41201007387 */ /* 0x0003e20000100800 */
[----:B--2---:R-:W-:Y:S02]  /*b2af0*/  LOP3.LUT R24, R24, 0xffff, RZ, 0xc0, !PT ;  /* 0x0000ffff18187812 */ /* 0x004fe400078ec0ff */
[----:B----4-:R-:W-:Y:S02]  /*b2b00*/  LOP3.LUT R23, R23, 0xffff, RZ, 0xc0, !PT ;  /* 0x0000ffff17177812 */ /* 0x010fe400078ec0ff */
[----:B-----5:R-:W-:Y:S01]  /*b2b10*/  LOP3.LUT R19, R22, 0xffff, RZ, 0xc0, !PT ;  /* 0x0000ffff16137812 */ /* 0x020fe200078ec0ff */
[----:B0-----:R-:W-:Y:S01]  /*b2b20*/  IMAD.SHL.U32 R22, R13, 0x200, RZ ;  /* 0x000002000d167824 */ /* 0x001fe200078e00ff */
[----:B-1----:R-:W-:Y:S01]  /*b2b30*/  PRMT R18, R23, 0x3340, R24 ;  /* 0x0000334017127816 */ /* 0x002fe20000000018 */
[----:B------:R-:W-:-:S03]  /*b2b40*/  IMAD.SHL.U32 R13, R13, 0x20, RZ ;  /* 0x000000200d0d7824 */ /* 0x000fc600078e00ff */
[----:B------:R-:W-:-:S04]  /*b2b50*/  LOP3.LUT R22, R22, 0x3000, RZ, 0xc0, !PT ;  /* 0x0000300016167812 */ /* 0x000fc800078ec0ff */
[----:B------:R-:W-:Y:S02]  /*b2b60*/  LOP3.LUT R22, R22, 0xc60, R13, 0xf8, !PT ;  /* 0x00000c6016167812 */ /* 0x000fe400078ef80d */
[----:B---3--:R-:W-:Y:S02]  /*b2b70*/  LOP3.LUT R8, R8, 0xffff, RZ, 0xc0, !PT ;  /* 0x0000ffff08087812 */ /* 0x008fe400078ec0ff */
[----:B------:R-:W-:-:S05]  /*b2b80*/  LOP3.LUT R14, R14, 0xffff, RZ, 0xc0, !PT ;  /* 0x0000ffff0e0e7812 */ /* 0x000fca00078ec0ff */
[----:B------:R0:W-:Y:S04]  /*b2b90*/  STL [R1+0x68], R14 ;  /* 0x0000680e01007387 */ /* 0x0001e80000100800 */
[----:B------:R1:W-:Y:S01]  /*b2ba0*/  STL [R1+0x6c], R19 ;  /* 0x00006c1301007387 */ /* 0x0003e20000100800 */
[----:B------:R-:W-:Y:S02]  /*b2bb0*/  LOP3.LUT R20, R20, 0xffff, RZ, 0xc0, !PT ;  /* 0x0000ffff14147812 */ /* 0x000fe400078ec0ff */
[----:B------:R-:W-:Y:S02]  /*b2bc0*/  LOP3.LUT R21, R15, 0xffff, RZ, 0xc0, !PT ;  /* 0x0000ffff0f157812 */ /* 0x000fe400078ec0ff */
[--C-:B0-----:R-:W-:Y:S02]  /*b2bd0*/  PRMT R14, R14, 0x3340, R1.reuse ;  /* 0x000033400e0e7816 */ /* 0x101fe40000000001 */
[----:B------:R-:W-:-:S02]  /*b2be0*/  PRMT R15, R21, 0x3340, R1 ;  /* 0x00003340150f7816 */ /* 0x000fc40000000001 */
[----:B-1----:R-:W-:Y:S02]  /*b2bf0*/  PRMT R19, R19, 0x3340, R20 ;  /* 0x0000334013137816 */ /* 0x002fe40000000014 */
[----:B------:R-:W-:Y:S02]  /*b2c00*/  PRMT R14, R18, 0x5410, R14 ;  /* 0x00005410120e7816 */ /* 0x000fe4000000000e */
[----:B------:R-:W-:Y:S02]  /*b2c10*/  PRMT R13, R19, 0x5410, R15 ;  /* 0x00005410130d7816 */ /* 0x000fe4000000000f */
[----:B------:R-:W-:Y:S01]  /*b2c20*/  LOP3.LUT R15, R11, 0xffff, RZ, 0xc0, !PT ;  /* 0x0000ffff0b0f7812 */ /* 0x000fe200078ec0ff */
[----:B------:R0:W-:Y:S01]  /*b2c30*/  STL [R1+0xd8], R14 ;  /* 0x0000d80e01007387 */ /* 0x0001e20000100800 */
[----:B------:R-:W-:-:S03]  /*b2c40*/  LOP3.LUT R18, R12, 0xffff, RZ, 0xc0, !PT ;  /* 0x0000ffff0c127812 */ /* 0x000fc600078ec0ff */
[----:B------:R1:W-:Y:S04]  /*b2c50*/  STL [R1+0xd4], R13 ;  /* 0x0000d40d01007387 */ /* 0x0003e80000100800 */
[----:B------:R-:W2:Y:S01]  /*b2c60*/  LDL.LU R11, [R1+0x382c] ;  /* 0x00382c00010b7983 */ /* 0x000ea20000300800 */
[----:B0-----:R-:W-:-:S03]  /*b2c70*/  LOP3.LUT R14, R29, 0xffff, RZ, 0xc0, !PT ;  /* 0x0000ffff1d0e7812 */ /* 0x001fc600078ec0ff */
[----:B------:R-:W3:Y:S01]  /*b2c80*/  LDL.LU R12, [R1+0x3828] ;  /* 0x00382800010c7983 */ /* 0x000ee20000300800 */
[----:B------:R-:W-:-:S03]  /*b2c90*/  LOP3.LUT R29, R25, 0xffff, RZ, 0xc0, !PT ;  /* 0x0000ffff191d7812 */ /* 0x000fc600078ec0ff */
[----:B------:R-:W-:Y:S04]  /*b2ca0*/  STL [R1+0x4c], R8 ;  /* 0x00004c0801007387 */ /* 0x000fe80000100800 */
[----:B------:R-:W4:Y:S01]  /*b2cb0*/  LDL.LU R25, [R1+0x3824] ;  /* 0x0038240001197983 */ /* 0x000f220000300800 */
[----:B------:R-:W-:Y:S02]  /*b2cc0*/  LOP3.LUT R28, R28, 0xffff, RZ, 0xc0, !PT ;  /* 0x0000ffff1c1c7812 */ /* 0x000fe400078ec0ff */
[----:B-1----:R-:W-:Y:S02]  /*b2cd0*/  LOP3.LUT R13, R26, 0xffff, RZ, 0xc0, !PT ;  /* 0x0000ffff1a0d7812 */ /* 0x002fe400078ec0ff */
[----:B------:R-:W-:Y:S01]  /*b2ce0*/  LOP3.LUT R19, R9, 0xffff, RZ, 0xc0, !PT ;  /* 0x0000ffff09137812 */ /* 0x000fe200078ec0ff */
[----:B------:R-:W-:Y:S01]  /*b2cf0*/  STL [R1+0x30], R29 ;  /* 0x0000301d01007387 */ /* 0x000fe20000100800 */
[----:B------:R-:W-:-:S02]  /*b2d00*/  LOP3.LUT R9, R27, 0xffff, RZ, 0xc0, !PT ;  /* 0x0000ffff1b097812 */ /* 0x000fc400078ec0ff */
[----:B------:R-:W-:Y:S01]  /*b2d10*/  PRMT R26, R8, 0x3340, R14 ;  /* 0x00003340081a7816 */ /* 0x000fe2000000000e */
[----:B------:R0:W-:Y:S04]  /*b2d20*/  STL [R1+0x70], R28 ;  /* 0x0000701c01007387 */ /* 0x0001e80000100800 */
[----:B------:R1:W-:Y:S01]  /*b2d30*/  STL [R1+0x50], R13 ;  /* 0x0000500d01007387 */ /* 0x0003e20000100800 */
[----:B0-----:R-:W-:Y:S02]  /*b2d40*/  PRMT R28, R28, 0x3340, R9 ;  /* 0x000033401c1c7816 */ /* 0x001fe40000000009 */
[----:B--2---:R-:W-:Y:S02]  /*b2d50*/  PRMT R11, R15, 0x3340, R11 ;  /* 0x000033400f0b7816 */ /* 0x004fe4000000000b */
[----:B---3--:R-:W-:-:S02]  /*b2d60*/  PRMT R12, R29, 0x3340, R12 ;  /* 0x000033401d0c7816 */ /* 0x008fc4000000000c */
[----:B------:R-:W2:Y:S01]  /*b2d70*/  LDL.LU R29, [R1+0x3820] ;  /* 0x00382000011d7983 */ /* 0x000ea20000300800 */
[----:B------:R-:W-:-:S03]  /*b2d80*/  PRMT R11, R26, 0x5410, R11 ;  /* 0x000054101a0b7816 */ /* 0x000fc6000000000b */
[----:B------:R0:W-:Y:S01]  /*b2d90*/  STL [R1+0x8], R9 ;  /* 0x0000080901007387 */ /* 0x0001e20000100800 */
[----:B----4-:R-:W-:-:S03]  /*b2da0*/  PRMT R25, R13, 0x3340, R25 ;  /* 0x000033400d197816 */ /* 0x010fc60000000019 */
[----:B------:R-:W3:Y:S04]  /*b2db0*/  LDL.LU R8, [R1+0x2c] ;  /* 0x00002c0001087983 */ /* 0x000ee80000300800 */
[----:B-1----:R-:W4:Y:S04]  /*b2dc0*/  LDL.LU R13, [R1+0x14] ;  /* 0x00001400010d7983 */ /* 0x002f280000300800 */
[----:B0-----:R-:W5:Y:S04]  /*b2dd0*/  LDL.LU R9, [R1+0x381c] ;  /* 0x00381c0001097983 */ /* 0x001f680000300800 */
[----:B------:R-:W2:Y:S04]  /*b2de0*/  LDL.LU R26, [R1+0x4] ;  /* 0x00000400011a7983 */ /* 0x000ea80000300800 */
[----:B------:R0:W-:Y:S04]  /*b2df0*/  STL [R1+0xc8], R11 ;  /* 0x0000c80b01007387 */ /* 0x0001e80000100800 */
[----:B0-----:R-:W3:Y:S01]  /*b2e00*/  LDL.LU R11, [R1] ;  /* 0x00000000010b7983 */ /* 0x001ee20000300800 */
[----:B------:R-:W-:-:S04]  /*b2e10*/  PRMT R27, R18, 0x3340, R19 ;  /* 0x00003340121b7816 */ /* 0x000fc80000000013 */
[----:B------:R-:W-:Y:S02]  /*b2e20*/  PRMT R27, R27, 0x5410, R12 ;  /* 0x000054101b1b7816 */ /* 0x000fe4000000000c */
[----:B------:R-:W-:Y:S02]  /*b2e30*/  PRMT R12, R28, 0x5410, R25 ;  /* 0x000054101c0c7816 */ /* 0x000fe40000000019 */
[----:B------:R-:W4:Y:S01]  /*b2e40*/  LDL.LU R28, [R1+0x24] ;  /* 0x00002400011c7983 */ /* 0x000f220000300800 */
[----:B------:R-:W-:-:S03]  /*b2e50*/  LOP3.LUT R7, R7, 0xffff, RZ, 0xc0, !PT ;  /* 0x0000ffff07077812 */ /* 0x000fc600078ec0ff */
[----:B------:R-:W-:Y:S04]  /*b2e60*/  STL [R1+0xc4], R27 ;  /* 0x0000c41b01007387 */ /* 0x000fe80000100800 */
[----:B------:R0:W-:Y:S04]  /*b2e70*/  STL [R1+0xc0], R12 ;  /* 0x0000c00c01007387 */ /* 0x0001e80000100800 */
[----:B------:R1:W-:Y:S01]  /*b2e80*/  STL [R1+0x84], R7 ;  /* 0x0000840701007387 */ /* 0x0003e20000100800 */
[----:B0-----:R-:W-:Y:S02]  /*b2e90*/  LOP3.LUT R12, R3, 0xffff, RZ, 0xc0, !PT ;  /* 0x0000ffff030c7812 */ /* 0x001fe400078ec0ff */
[----:B------:R-:W-:-:S02]  /*b2ea0*/  LOP3.LUT R3, R5, 0xffff, RZ, 0xc0, !PT ;  /* 0x0000ffff05037812 */ /* 0x000fc400078ec0ff */
[----:B------:R-:W-:Y:S01]  /*b2eb0*/  LOP3.LUT R5, R16, 0xffff, RZ, 0xc0, !PT ;  /* 0x0000ffff10057812 */ /* 0x000fe200078ec0ff */
[----:B------:R-:W-:Y:S02]  /*b2ec0*/  IMAD.MOV.U32 R16, RZ, RZ, R7 ;  /* 0x000000ffff107224 */ /* 0x000fe400078e0007 */
[----:B------:R-:W-:Y:S04]  /*b2ed0*/  STL [R1+0x7c], R3 ;  /* 0x00007c0301007387 */ /* 0x000fe80000100800 */
[----:B------:R-:W-:Y:S01]  /*b2ee0*/  STL [R1+0x80], R5 ;  /* 0x0000800501007387 */ /* 0x000fe20000100800 */
[----:B-----5:R-:W-:Y:S02]  /*b2ef0*/  LOP3.LUT R9, R9, 0xffff, RZ, 0xc0, !PT ;  /* 0x0000ffff09097812 */ /* 0x020fe400078ec0ff */
[----:B--2---:R-:W-:-:S02]  /*b2f00*/  LOP3.LUT R26, R26, 0xffff, RZ, 0xc0, !PT ;  /* 0x0000ffff1a1a7812 */ /* 0x004fc400078ec0ff */
[----:B---3--:R-:W-:Y:S02]  /*b2f10*/  LOP3.LUT R25, R11, 0xffff, RZ, 0xc0, !PT ;  /* 0x0000ffff0b197812 */ /* 0x008fe400078ec0ff */
[----:B------:R-:W-:Y:S02]  /*b2f20*/  LOP3.LUT R11, R0, 0xffff, RZ, 0xc0, !PT ;  /* 0x0000ffff000b7812 */ /* 0x000fe400078ec0ff */
[----:B------:R-:W-:Y:S02]  /*b2f30*/  PRMT R0, R9, 0x3340, R1 ;  /* 0x0000334009007816 */ /* 0x000fe40000000001 */
[----:B-1----:R-:W-:-:S04]  /*b2f40*/  PRMT R7, R26, 0x3340, R25 ;  /* 0x000033401a077816 */ /* 0x002fc80000000019 */
[----:B------:R-:W-:Y:S02]  /*b2f50*/  PRMT R0, R7, 0x5410, R0 ;  /* 0x0000541007007816 */ /* 0x000fe40000000000 */
[----:B------:R-:W2:Y:S04]  /*b2f60*/  LDL.LU R7, [R1+0x34] ;  /* 0x0000340001077983 */ /* 0x000ea80000300800 */
[----:B------:R0:W-:Y:S04]  /*b2f70*/  STL [R1+0xb4], R0 ;  /* 0x0000b40001007387 */ /* 0x0001e80000100800 */
[----:B0-----:R-:W3:Y:S01]  /*b2f80*/  LDL.LU R0, [R1+0x18] ;  /* 0x0000180001007983 */ /* 0x001ee20000300800 */
[----:B------:R-:W-:-:S02]  /*b2f90*/  LOP3.LUT R27, R10, 0xffff, RZ, 0xc0, !PT ;  /* 0x0000ffff0a1b7812 */ /* 0x000fc400078ec0ff */
[--C-:B------:R-:W-:Y:S02]  /*b2fa0*/  PRMT R3, R3, 0x3340, R1.reuse ;  /* 0x0000334003037816 */ /* 0x100fe40000000001 */
[----:B------:R-:W-:Y:S02]  /*b2fb0*/  PRMT R10, R11, 0x3340, R12 ;  /* 0x000033400b0a7816 */ /* 0x000fe4000000000c */
[----:B------:R-:W-:Y:S02]  /*b2fc0*/  PRMT R5, R5, 0x3340, R1 ;  /* 0x0000334005057816 */ /* 0x000fe40000000001 */
[----:B------:R-:W-:Y:S02]  /*b2fd0*/  PRMT R16, R16, 0x3340, R27 ;  /* 0x0000334010107816 */ /* 0x000fe4000000001b */
[----:B------:R-:W-:Y:S02]  /*b2fe0*/  PRMT R10, R10, 0x5410, R3 ;  /* 0x000054100a0a7816 */ /* 0x000fe40000000003 */
[----:B------:R-:W-:-:S02]  /*b2ff0*/  PRMT R3, R16, 0x5410, R5 ;  /* 0x0000541010037816 */ /* 0x000fc40000000005 */
[----:B------:R-:W-:Y:S01]  /*b3000*/  LOP3.LUT R8, R8, 0xffff, RZ, 0xc0, !PT ;  /* 0x0000ffff08087812 */ /* 0x000fe200078ec0ff */
[----:B------:R4:W-:Y:S01]  /*b3010*/  STL [R1+0xb0], R10 ;  /* 0x0000b00a01007387 */ /* 0x0009e20000100800 */
[----:B------:R-:W-:-:S03]  /*b3020*/  LOP3.LUT R16, R2, 0xffff, RZ, 0xc0, !PT ;  /* 0x0000ffff02107812 */ /* 0x000fc600078ec0ff */
[----:B------:R0:W-:Y:S01]  /*b3030*/  STL [R1+0xac], R3 ;  /* 0x0000ac0301007387 */ /* 0x0001e20000100800 */
[----:B----4-:R-:W-:Y:S02]  /*b3040*/  LOP3.LUT R10, R13, 0xffff, RZ, 0xc0, !PT ;  /* 0x0000ffff0d0a7812 */ /* 0x010fe400078ec0ff */
[----:B------:R-:W-:Y:S01]  /*b3050*/  LOP3.LUT R13, R29, 0xffff, RZ, 0xc0, !PT ;  /* 0x0000ffff1d0d7812 */ /* 0x000fe200078ec0ff */
[----:B------:R-:W-:Y:S01]  /*b3060*/  STL [R1+0x2c], R8 ;  /* 0x00002c0801007387 */ /* 0x000fe20000100800 */
[----:B0-----:R-:W-:Y:S02]  /*b3070*/  LOP3.LUT R3, R6, 0xffff, RZ, 0xc0, !PT ;  /* 0x0000ffff06037812 */ /* 0x001fe400078ec0ff */
[----:B------:R-:W-:Y:S02]  /*b3080*/  LOP3.LUT R29, R4, 0xffff, RZ, 0xc0, !PT ;  /* 0x0000ffff041d7812 */ /* 0x000fe400078ec0ff */
[----:B------:R-:W-:Y:S02]  /*b3090*/  LOP3.LUT R28, R28, 0xffff, RZ, 0xc0, !PT ;  /* 0x0000ffff1c1c7812 */ /* 0x000fe400078ec0ff */
[----:B------:R-:W-:-:S02]  /*b30a0*/  PRMT R2, R13, 0x3340, R1 ;  /* 0x000033400d027816 */ /* 0x000fc40000000001 */
[----:B------:R-:W-:Y:S02]  /*b30b0*/  PRMT R6, R16, 0x3340, R29 ;  /* 0x0000334010067816 */ /* 0x000fe4000000001d */
[----:B--2---:R-:W-:-:S04]  /*b30c0*/  LOP3.LUT R7, R7, 0xffff, RZ, 0xc0, !PT ;  /* 0x0000ffff07077812 */ /* 0x004fc800078ec0ff */
[----:B------:R-:W-:Y:S02]  /*b30d0*/  PRMT R4, R7, 0x3340, R8 ;  /* 0x0000334007047816 */ /* 0x000fe40000000008 */
[----:B---3--:R-:W-:-:S05]  /*b30e0*/  LOP3.LUT R5, R0, 0xffff, RZ, 0xc0, !PT ;  /* 0x0000ffff00057812 */ /* 0x008fca00078ec0ff */
[----:B------:R-:W-:Y:S04]  /*b30f0*/  STL [R1+0x24], R5 ;  /* 0x0000240501007387 */ /* 0x000fe80000100800 */
[----:B------:R0:W-:Y:S01]  /*b3100*/  STL [R1+0x8c], R13 ;  /* 0x00008c0d01007387 */ /* 0x0001e20000100800 */
[----:B------:R-:W-:-:S03]  /*b3110*/  PRMT R0, R28, 0x3340, R1 ;  /* 0x000033401c007816 */ /* 0x000fc60000000001 */
[----:B------:R1:W-:Y:S04]  /*b3120*/  STL [R1+0x94], R16 ;  /* 0x0000941001007387 */ /* 0x0003e80000100800 */
[----:B------:R-:W-:Y:S04]  /*b3130*/  STL [R1+0x90], R3 ;  /* 0x0000900301007387 */ /* 0x000fe80000100800 */
[----:B0-----:R-:W2:Y:S04]  /*b3140*/  LDL.LU R13, [R1+0x3818] ;  /* 0x00381800010d7983 */ /* 0x001ea80000300800 */
[----:B------:R-:W-:Y:S01]  /*b3150*/  STL [R1+0x14], R29 ;  /* 0x0000141d01007387 */ /* 0x000fe20000100800 */
[----:B-1----:R-:W-:-:S03]  /*b3160*/  PRMT R16, R4, 0x5410, R0 ;  /* 0x0000541004107816 */ /* 0x002fc60000000000 */
[----:B------:R-:W3:Y:S01]  /*b3170*/  LDL.LU R8, [R1+0x3814] ;  /* 0x0038140001087983 */ /* 0x000ee20000300800 */
[----:B------:R-:W-:-:S03]  /*b3180*/  PRMT R5, R5, 0x3340, R10 ;  /* 0x0000334005057816 */ /* 0x000fc6000000000a */
[----:B------:R-:W4:Y:S01]  /*b3190*/  LDL.LU R0, [R1+0x54] ;  /* 0x0000540001007983 */ /* 0x000f220000300800 */
[----:B------:R-:W-:-:S03]  /*b31a0*/  PRMT R4, R5, 0x5410, R2 ;  /* 0x0000541005047816 */ /* 0x000fc60000000002 */
[----:B------:R0:W-:Y:S04]  /*b31b0*/  STL [R1+0xa0], R16 ;  /* 0x0000a01001007387 */ /* 0x0001e80000100800 */
[----:B------:R-:W5:Y:S01]  /*b31c0*/  LDL.LU R2, [R1+0x5c] ;  /* 0x00005c0001027983 */ /* 0x000f620000300800 */
[----:B0-----:R-:W0:Y:S01]  /*b31d0*/  S2R R16, SR_TID.X ;  /* 0x0000000000107919 */ /* 0x001e220000002100 */
[----:B------:R-:W-:Y:S02]  /*b31e0*/  PRMT R3, R3, 0x3340, R1 ;  /* 0x0000334003037816 */ /* 0x000fe40000000001 */
[----:B------:R3:W-:Y:S02]  /*b31f0*/  STL [R1+0x9c], R4 ;  /* 0x00009c0401007387 */ /* 0x0007e40000100800 */
[----:B------:R-:W-:-:S02]  /*b3200*/  PRMT R3, R6, 0x5410, R3 ;  /* 0x0000541006037816 */ /* 0x000fc40000000003 */
[----:B------:R-:W5:Y:S04]  /*b3210*/  LDL.LU R6, [R1+0x20] ;  /* 0x0000200001067983 */ /* 0x000f680000300800 */
[----:B------:R-:W5:Y:S04]  /*b3220*/  LDL.LU R29, [R1+0xc] ;  /* 0x00000c00011d7983 */ /* 0x000f680000300800 */
[----:B------:R1:W-:Y:S01]  /*b3230*/  STL [R1+0x98], R3 ;  /* 0x0000980301007387 */ /* 0x0003e20000100800 */
[----:B0-----:R-:W-:Y:S01]  /*b3240*/  IMAD.SHL.U32 R5, R16, 0x10, RZ ;  /* 0x0000001010057824 */ /* 0x001fe200078e00ff */
[----:B--2---:R-:W-:-:S02]  /*b3250*/  LOP3.LUT R13, R13, 0xffff, RZ, 0xc0, !PT ;  /* 0x0000ffff0d0d7812 */ /* 0x004fc400078ec0ff */
[----:B---3--:R-:W-:Y:S02]  /*b3260*/  LOP3.LUT R4, R8, 0xffff, RZ, 0xc0, !PT ;  /* 0x0000ffff08047812 */ /* 0x008fe400078ec0ff */
[----:B------:R-:W-:Y:S01]  /*b3270*/  LOP3.LUT R8, R17, 0xffff, RZ, 0xc0, !PT ;  /* 0x0000ffff11087812 */ /* 0x000fe200078ec0ff */
[----:B------:R-:W-:Y:S02]  /*b3280*/  IMAD.SHL.U32 R17, R16, 0x800, RZ ;  /* 0x0000080010117824 */ /* 0x000fe400078e00ff */
[----:B------:R0:W-:Y:S01]  /*b3290*/  STL [R1+0x88], R4 ;  /* 0x0000880401007387 */ /* 0x0001e20000100800 */
[----:B-1----:R-:W-:Y:S02]  /*b32a0*/  PRMT R3, R8, 0x3340, R1 ;  /* 0x0000334008037816 */ /* 0x002fe40000000001 */
[----:B----4-:R-:W-:Y:S02]  /*b32b0*/  SHF.R.U32.HI R0, RZ, 0x8, R0 ;  /* 0x00000008ff007819 */ /* 0x010fe40000011600 */
[----:B-----5:R-:W-:-:S02]  /*b32c0*/  SHF.R.U32.HI R2, RZ, 0x8, R2 ;  /* 0x00000008ff027819 */ /* 0x020fc40000011602 */
[----:B0-----:R-:W-:Y:S02]  /*b32d0*/  PRMT R4, R4, 0x3340, R13 ;  /* 0x0000334004047816 */ /* 0x001fe4000000000d */
[----:B------:R-:W-:Y:S02]  /*b32e0*/  LOP3.LUT R17, R17, 0x3000, RZ, 0xc0, !PT ;  /* 0x0000300011117812 */ /* 0x000fe400078ec0ff */
[----:B------:R-:W-:Y:S02]  /*b32f0*/  PRMT R4, R4, 0x5410, R3 ;  /* 0x0000541004047816 */ /* 0x000fe40000000003 */
[----:B------:R-:W-:Y:S01]  /*b3300*/  LOP3.LUT R0, R0, 0xffff, RZ, 0xc0, !PT ;  /* 0x0000ffff00007812 */ /* 0x000fe200078ec0ff */
[----:B------:R-:W2:Y:S01]  /*b3310*/  LDL.LU R3, [R1+0x44] ;  /* 0x0000440001037983 */ /* 0x000ea20000300800 */
[----:B------:R-:W-:Y:S02]  /*b3320*/  LOP3.LUT R2, R2, 0xffff, RZ, 0xc0, !PT ;  /* 0x0000ffff02027812 */ /* 0x000fe400078ec0ff */
[----:B------:R-:W-:Y:S01]  /*b3330*/  LOP3.LUT R17, R17, 0x3f0, R5, 0xf8, !PT ;  /* 0x000003f011117812 */ /* 0x000fe200078ef805 */
[----:B------:R0:W-:Y:S01]  /*b3340*/  STL [R1+0x34], R4 ;  /* 0x0000340401007387 */ /* 0x0001e20000100800 */
[----:B------:R-:W-:-:S03]  /*b3350*/  PRMT R2, R2, 0x3340, R0 ;  /* 0x0000334002027816 */ /* 0x000fc60000000000 */
[----:B0-----:R-:W3:Y:S04]  /*b3360*/  LDL.LU R4, [R1+0x10] ;  /* 0x0000100001047983 */ /* 0x001ee80000300800 */
[----:B------:R-:W4:Y:S04]  /*b3370*/  LDL.LU R5, [R1+0x1c] ;  /* 0x00001c0001057983 */ /* 0x000f280000300800 */
[----:B------:R-:W5:Y:S04]  /*b3380*/  LDL.LU R0, [R1+0x74] ;  /* 0x0000740001007983 */ /* 0x000f680000300800 */
[----:B------:R0:W-:Y:S04]  /*b3390*/  STL [R1+0x60], R2 ;  /* 0x0000600201007387 */ /* 0x0001e80000100800 */
[----:B0-----:R-:W3:Y:S01]  /*b33a0*/  LDL.LU R2, [R1+0x3c] ;  /* 0x00003c0001027983 */ /* 0x001ee20000300800 */
[----:B--2---:R-:W-:-:S04]  /*b33b0*/  SHF.R.U32.HI R3, RZ, 0x8, R3 ;  /* 0x00000008ff037819 */ /* 0x004fc80000011603 */
[----:B------:R-:W-:Y:S02]  /*b33c0*/  LOP3.LUT R3, R3, 0xffff, RZ, 0xc0, !PT ;  /* 0x0000ffff03037812 */ /* 0x000fe400078ec0ff */
[----:B-----5:R-:W-:-:S04]  /*b33d0*/  SHF.R.U32.HI R0, RZ, 0x8, R0 ;  /* 0x00000008ff007819 */ /* 0x020fc80000011600 */
[----:B------:R-:W-:-:S04]  /*b33e0*/  LOP3.LUT R0, R0, 0xffff, RZ, 0xc0, !PT ;  /* 0x0000ffff00007812 */ /* 0x000fc800078ec0ff */
[----:B------:R-:W-:Y:S02]  /*b33f0*/  PRMT R0, R0, 0x3340, R1 ;  /* 0x0000334000007816 */ /* 0x000fe40000000001 */
[----:B---3--:R-:W-:-:S04]  /*b3400*/  SHF.R.U32.HI R2, RZ, 0x8, R2 ;  /* 0x00000008ff027819 */ /* 0x008fc80000011602 */
[----:B------:R-:W-:Y:S01]  /*b3410*/  LOP3.LUT R2, R2, 0xffff, RZ, 0xc0, !PT ;  /* 0x0000ffff02027812 */ /* 0x000fe200078ec0ff */
[----:B------:R0:W-:Y:S03]  /*b3420*/  STL [R1+0x4], R0 ;  /* 0x0000040001007387 */ /* 0x0001e60000100800 */
[----:B------:R-:W-:Y:S01]  /*b3430*/  PRMT R3, R3, 0x3340, R2 ;  /* 0x0000334003037816 */ /* 0x000fe20000000002 */
[----:B0-----:R-:W2:Y:S04]  /*b3440*/  LDL.LU R0, [R1+0x64] ;  /* 0x0000640001007983 */ /* 0x001ea80000300800 */
[----:B------:R-:W3:Y:S01]  /*b3450*/  LDL.LU R2, [R1+0x38] ;  /* 0x0000380001027983 */ /* 0x000ee20000300800 */
[----:B------:R-:W-:-:S04]  /*b3460*/  SHF.R.U32.HI R4, RZ, 0x8, R4 ;  /* 0x00000008ff047819 */ /* 0x000fc80000011604 */
[----:B------:R-:W-:Y:S01]  /*b3470*/  LOP3.LUT R4, R4, 0xffff, RZ, 0xc0, !PT ;  /* 0x0000ffff04047812 */ /* 0x000fe200078ec0ff */
[----:B------:R0:W-:Y:S03]  /*b3480*/  STL [R1+0x5c], R3 ;  /* 0x00005c0301007387 */ /* 0x0001e60000100800 */
[----:B0-----:R-:W-:-:S05]  /*b3490*/  PRMT R3, R4, 0x3340, R1 ;  /* 0x0000334004037816 */ /* 0x001fca0000000001 */
[----:B------:R0:W-:Y:S02]  /*b34a0*/  STL [R1], R3 ;  /* 0x0000000301007387 */ /* 0x0001e40000100800 */
[----:B0-----:R-:W-:Y:S02]  /*b34b0*/  SHF.R.U32.HI R3, RZ, 0x8, R6 ;  /* 0x00000008ff037819 */ /* 0x001fe40000011606 */
[----:B------:R-:W5:Y:S01]  /*b34c0*/  LDL.LU R6, [R1+0x6c] ;  /* 0x00006c0001067983 */ /* 0x000f620000300800 */
[----:B--2---:R-:W-:Y:S02]  /*b34d0*/  SHF.R.U32.HI R0, RZ, 0x8, R0 ;  /* 0x00000008ff007819 */ /* 0x004fe40000011600 */
[----:B---3--:R-:W-:Y:S02]  /*b34e0*/  SHF.R.U32.HI R2, RZ, 0x8, R2 ;  /* 0x00000008ff027819 */ /* 0x008fe40000011602 */
[----:B------:R-:W-:Y:S02]  /*b34f0*/  LOP3.LUT R0, R0, 0xffff, RZ, 0xc0, !PT ;  /* 0x0000ffff00007812 */ /* 0x000fe400078ec0ff */
[----:B------:R-:W-:-:S04]  /*b3500*/  LOP3.LUT R2, R2, 0xffff, RZ, 0xc0, !PT ;  /* 0x0000ffff02027812 */ /* 0x000fc800078ec0ff */
[----:B------:R-:W-:Y:S02]  /*b3510*/  PRMT R0, R0, 0x3340, R2 ;  /* 0x0000334000007816 */ /* 0x000fe40000000002 */
[----:B------:R-:W2:Y:S01]  /*b3520*/  LDL.LU R2, [R1+0x78] ;  /* 0x0000780001027983 */ /* 0x000ea20000300800 */
[----:B------:R-:W-:Y:S02]  /*b3530*/  LOP3.LUT R3, R3, 0xffff, RZ, 0xc0, !PT ;  /* 0x0000ffff03037812 */ /* 0x000fe400078ec0ff */
[----:B----4-:R-:W-:Y:S01]  /*b3540*/  SHF.R.U32.HI R4, RZ, 0x8, R5 ;  /* 0x00000008ff047819 */ /* 0x010fe20000011605 */
[----:B------:R2:W-:Y:S01]  /*b3550*/  STL [R1+0x58], R0 ;  /* 0x0000580001007387 */ /* 0x0005e20000100800 */
[----:B------:R-:W-:Y:S02]  /*b3560*/  SHF.R.U32.HI R5, RZ, 0x8, R29 ;  /* 0x00000008ff057819 */ /* 0x000fe4000001161d */
[----:B------:R-:W-:Y:S02]  /*b3570*/  PRMT R29, R3, 0x3340, R1 ;  /* 0x00003340031d7816 */ /* 0x000fe40000000001 */
[----:B------:R-:W3:Y:S01]  /*b3580*/  LDL.LU R3, [R1+0x68] ;  /* 0x0000680001037983 */ /* 0x000ee20000300800 */
[----:B------:R-:W-:-:S02]  /*b3590*/  LOP3.LUT R5, R5, 0xffff, RZ, 0xc0, !PT ;  /* 0x0000ffff05057812 */ /* 0x000fc400078ec0ff */
[----:B------:R-:W-:-:S04]  /*b35a0*/  LOP3.LUT R4, R4, 0xffff, RZ, 0xc0, !PT ;  /* 0x0000ffff04047812 */ /* 0x000fc800078ec0ff */
[----:B------:R-:W-:Y:S01]  /*b35b0*/  PRMT R4, R4, 0x3340, R5 ;  /* 0x0000334004047816 */ /* 0x000fe20000000005 */
[----:B------:R-:W-:Y:S04]  /*b35c0*/  STL [R1+0x37d8], R29 ;  /* 0x0037d81d01007387 */ /* 0x000fe80000100800 */
[----:B------:R-:W-:Y:S04]  /*b35d0*/  STL [R1+0x64], R4 ;  /* 0x0000640401007387 */ /* 0x000fe80000100800 */
[----:B------:R-:W4:Y:S01]  /*b35e0*/  LDL.LU R5, [R1+0x4c] ;  /* 0x00004c0001057983 */ /* 0x000f220000300800 */
[----:B------:R-:W-:Y:S01]  /*b35f0*/  SHF.R.U32.HI R23, RZ, 0x8, R23 ;  /* 0x00000008ff177819 */ /* 0x000fe20000011617 */
[----:B------:R-:W-:-:S03]  /*b3600*/  IMAD.SHL.U32 R16, R16, 0x4, RZ ;  /* 0x0000000410107824 */ /* 0x000fc600078e00ff */
[----:B------:R-:W-:Y:S02]  /*b3610*/  LOP3.LUT R23, R23, 0xffff, RZ, 0xc0, !PT ;  /* 0x0000ffff17177812 */ /* 0x000fe400078ec0ff */
[----:B------:R-:W-:Y:S02]  /*b3620*/  LOP3.LUT R16, R22, 0x70, R16, 0x78, !PT ;  /* 0x0000007016107812 */ /* 0x000fe400078e7810 */
[----:B--2---:R-:W-:Y:S02]  /*b3630*/  SHF.R.U32.HI R0, RZ, 0x8, R2 ;  /* 0x00000008ff007819 */ /* 0x004fe40000011602 */
[----:B------:R-:W-:Y:S02]  /*b3640*/  SHF.R.U32.HI R2, RZ, 0x8, R24 ;  /* 0x00000008ff027819 */ /* 0x000fe40000011618 */
[----:B------:R-:W-:Y:S02]  /*b3650*/  LOP3.LUT R0, R0, 0xffff, RZ, 0xc0, !PT ;  /* 0x0000ffff00007812 */ /* 0x000fe400078ec0ff */
[----:B------:R-:W-:-:S02]  /*b3660*/  LOP3.LUT R2, R2, 0xffff, RZ, 0xc0, !PT ;  /* 0x0000ffff02027812 */ /* 0x000fc400078ec0ff */
[----:B------:R-:W-:-:S05]  /*b3670*/  PRMT R0, R0, 0x3340, R1 ;  /* 0x0000334000007816 */ /* 0x000fca0000000001 */
[----:B------:R0:W-:Y:S04]  /*b3680*/  STL [R1+0x37dc], R0 ;  /* 0x0037dc0001007387 */ /* 0x0001e80000100800 */
[----:B------:R-:W-:Y:S01]  /*b3690*/  STL [R1+0x37e0], R16 ;  /* 0x0037e01001007387 */ /* 0x000fe20000100800 */
[----:B0-----:R-:W-:-:S05]  /*b36a0*/  PRMT R0, R23, 0x3340, R2 ;  /* 0x0000334017007816 */ /* 0x001fca0000000002 */
[----:B------:R0:W-:Y:S04]  /*b36b0*/  STL [R1+0x48], R0 ;  /* 0x0000480001007387 */ /* 0x0001e80000100800 */
[----:B0-----:R-:W2:Y:S04]  /*b36c0*/  LDL.LU R0, [R1+0x30] ;  /* 0x0000300001007983 */ /* 0x001ea80000300800 */
[----:B------:R-:W2:Y:S04]  /*b36d0*/  LDL.LU R24, [R1+0x8] ;  /* 0x0000080001187983 */ /* 0x000ea80000300800 */
[----:B------:R-:W2:Y:S01]  /*b36e0*/  LDL.LU R29, [R1+0x70] ;  /* 0x00007000011d7983 */ /* 0x000ea20000300800 */
[----:B---3--:R-:W-:-:S02]  /*b36f0*/  SHF.R.U32.HI R2, RZ, 0x8, R3 ;  /* 0x00000008ff027819 */ /* 0x008fc40000011603 */
[----:B-----5:R-:W-:Y:S02]  /*b3700*/  SHF.R.U32.HI R3, RZ, 0x8, R6 ;  /* 0x00000008ff037819 */ /* 0x020fe40000011606 */
[----:B------:R-:W3:Y:S01]  /*b3710*/  LDL.LU R6, [R1+0x50] ;  /* 0x0000500001067983 */ /* 0x000ee20000300800 */
[----:B------:R-:W-:Y:S02]  /*b3720*/  LOP3.LUT R2, R2, 0xffff, RZ, 0xc0, !PT ;  /* 0x0000ffff02027812 */ /* 0x000fe400078ec0ff */
[----:B------:R-:W-:Y:S02]  /*b3730*/  SHF.R.U32.HI R20, RZ, 0x8, R20 ;  /* 0x00000008ff147819 */ /* 0x000fe40000011614 */
[----:B------:R-:W-:Y:S02]  /*b3740*/  SHF.R.U32.HI R21, RZ, 0x8, R21 ;  /* 0x00000008ff157819 */ /* 0x000fe40000011615 */
[----:B------:R-:W-:Y:S02]  /*b3750*/  PRMT R2, R2, 0x3340, R1 ;  /* 0x0000334002027816 */ /* 0x000fe40000000001 */
[----:B------:R-:W-:-:S02]  /*b3760*/  LOP3.LUT R20, R20, 0xffff, RZ, 0xc0, !PT ;  /* 0x0000ffff14147812 */ /* 0x000fc400078ec0ff */
[----:B------:R-:W-:Y:S02]  /*b3770*/  LOP3.LUT R3, R3, 0xffff, RZ, 0xc0, !PT ;  /* 0x0000ffff03037812 */ /* 0x000fe400078ec0ff */
[----:B------:R-:W-:Y:S01]  /*b3780*/  LOP3.LUT R21, R21, 0xffff, RZ, 0xc0, !PT ;  /* 0x0000ffff15157812 */ /* 0x000fe200078ec0ff */
[----:B------:R0:W-:Y:S01]  /*b3790*/  STL [R1+0x37e4], R2 ;  /* 0x0037e40201007387 */ /* 0x0001e20000100800 */
[----:B------:R-:W-:Y:S02]  /*b37a0*/  SHF.R.U32.HI R15, RZ, 0x8, R15 ;  /* 0x00000008ff0f7819 */ /* 0x000fe4000001160f */
[----:B----4-:R-:W-:Y:S02]  /*b37b0*/  SHF.R.U32.HI R4, RZ, 0x8, R5 ;  /* 0x00000008ff047819 */ /* 0x010fe40000011605 */
[----:B------:R-:W-:Y:S02]  /*b37c0*/  SHF.R.U32.HI R14, RZ, 0x8, R14 ;  /* 0x00000008ff0e7819 */ /* 0x000fe4000001160e */
[----:B------:R-:W-:-:S02]  /*b37d0*/  SHF.R.U32.HI R18, RZ, 0x8, R18 ;  /* 0x00000008ff127819 */ /* 0x000fc40000011612 */
[----:B0-----:R-:W-:Y:S02]  /*b37e0*/  PRMT R2, R3, 0x3340, R20 ;  /* 0x0000334003027816 */ /* 0x001fe40000000014 */
[----:B------:R-:W-:Y:S02]  /*b37f0*/  PRMT R3, R21, 0x3340, R1 ;  /* 0x0000334015037816 */ /* 0x000fe40000000001 */
[----:B------:R-:W-:Y:S02]  /*b3800*/  LOP3.LUT R15, R15, 0xffff, RZ, 0xc0, !PT ;  /* 0x0000ffff0f0f7812 */ /* 0x000fe400078ec0ff */
[----:B------:R-:W-:Y:S02]  /*b3810*/  LOP3.LUT R14, R14, 0xffff, RZ, 0xc0, !PT ;  /* 0x0000ffff0e0e7812 */ /* 0x000fe400078ec0ff */
[----:B------:R-:W-:Y:S01]  /*b3820*/  LOP3.LUT R4, R4, 0xffff, RZ, 0xc0, !PT ;  /* 0x0000ffff04047812 */ /* 0x000fe200078ec0ff */
[----:B------:R-:W-:Y:S01]  /*b3830*/  STL [R1+0x37e8], R3 ;  /* 0x0037e80301007387 */ /* 0x000fe20000100800 */
[----:B------:R-:W-:-:S02]  /*b3840*/  SHF.R.U32.HI R19, RZ, 0x8, R19 ;  /* 0x00000008ff137819 */ /* 0x000fc40000011613 */
[----:B------:R-:W-:Y:S01]  /*b3850*/  LOP3.LUT R5, R18, 0xffff, RZ, 0xc0, !PT ;  /* 0x0000ffff12057812 */ /* 0x000fe200078ec0ff */
[----:B------:R0:W-:Y:S01]  /*b3860*/  STL [R1+0x40], R2 ;  /* 0x0000400201007387 */ /* 0x0001e20000100800 */
[----:B------:R-:W-:Y:S02]  /*b3870*/  PRMT R18, R15, 0x3340, R1 ;  /* 0x000033400f127816 */ /* 0x000fe40000000001 */
[----:B------:R-:W-:-:S03]  /*b3880*/  LOP3.LUT R19, R19, 0xffff, RZ, 0xc0, !PT ;  /* 0x0000ffff13137812 */ /* 0x000fc600078ec0ff */
[----:B------:R-:W-:Y:S01]  /*b3890*/  STL [R1+0x37ec], R18 ;  /* 0x0037ec1201007387 */ /* 0x000fe20000100800 */
[----:B0-----:R-:W-:-:S05]  /*b38a0*/  PRMT R2, R4, 0x3340, R14 ;  /* 0x0000334004027816 */ /* 0x001fca000000000e */
[----:B------:R0:W-:Y:S02]  /*b38b0*/  STL [R1+0x20], R2 ;  /* 0x0000200201007387 */ /* 0x0001e40000100800 */
[----:B0-----:R-:W-:-:S05]  /*b38c0*/  PRMT R2, R5, 0x3340, R19 ;  /* 0x0000334005027816 */ /* 0x001fca0000000013 */
[----:B------:R0:W-:Y:S04]  /*b38d0*/  STL [R1+0x28], R2 ;  /* 0x0000280201007387 */ /* 0x0001e80000100800 */
[----:B------:R-:W4:Y:S04]  /*b38e0*/  LDL.LU R16, [R1+0x7c] ;  /* 0x00007c0001107983 */ /* 0x000f280000300800 */
[----:B------:R-:W5:Y:S01]  /*b38f0*/  LDL.LU R22, [R1+0x84] ;  /* 0x0000840001167983 */ /* 0x000f620000300800 */
[----:B--2---:R-:W-:-:S03]  /*b3900*/  SHF.R.U32.HI R5, RZ, 0x8, R29 ;  /* 0x00000008ff057819 */ /* 0x004fc6000001161d */
[----:B------:R-:W2:Y:S01]  /*b3910*/  LDL.LU R29, [R1+0x80] ;  /* 0x00008000011d7983 */ /* 0x000ea20000300800 */
[----:B------:R-:W-:-:S04]  /*b3920*/  SHF.R.U32.HI R19, RZ, 0x8, R0 ;  /* 0x00000008ff137819 */ /* 0x000fc80000011600 */
[----:B------:R-:W-:-:S04]  /*b3930*/  LOP3.LUT R19, R19, 0xffff, RZ, 0xc0, !PT ;  /* 0x0000ffff13137812 */ /* 0x000fc800078ec0ff */
[----:B------:R-:W-:Y:S02]  /*b3940*/  PRMT R19, R19, 0x3340, R1 ;  /* 0x0000334013137816 */ /* 0x000fe40000000001 */
[----:B------:R-:W-:Y:S02]  /*b3950*/  SHF.R.U32.HI R4, RZ, 0x8, R24 ;  /* 0x00000008ff047819 */ /* 0x000fe40000011618 */
[----:B---3--:R-:W-:Y:S01]  /*b3960*/  SHF.R.U32.HI R24, RZ, 0x8, R6 ;  /* 0x00000008ff187819 */ /* 0x008fe20000011606 */
[----:B------:R-:W-:Y:S04]  /*b3970*/  STL [R1+0x37f0], R19 ;  /* 0x0037f01301007387 */ /* 0x000fe80000100800 */
[----:B------:R-:W3:Y:S01]  /*b3980*/  LDL.LU R6, [R1+0x2c] ;  /* 0x00002c0001067983 */ /* 0x000ee20000300800 */
[----:B------:R-:W-:-:S03]  /*b3990*/  LOP3.LUT R4, R4, 0xffff, RZ, 0xc0, !PT ;  /* 0x0000ffff04047812 */ /* 0x000fc600078ec0ff */
[----:B------:R-:W3:Y:S01]  /*b39a0*/  LDL.LU R0, [R1+0x24] ;  /* 0x0000240001007983 */ /* 0x000ee20000300800 */
[----:B------:R-:W-:Y:S02]  /*b39b0*/  LOP3.LUT R5, R5, 0xffff, RZ, 0xc0, !PT ;  /* 0x0000ffff05057812 */ /* 0x000fe400078ec0ff */
[----:B------:R-:W-:Y:S02]  /*b39c0*/  SHF.R.U32.HI R26, RZ, 0x8, R26 ;  /* 0x00000008ff1a7819 */ /* 0x000fe4000001161a */
[----:B------:R-:W-:Y:S02]  /*b39d0*/  SHF.R.U32.HI R25, RZ, 0x8, R25 ;  /* 0x00000008ff197819 */ /* 0x000fe40000011619 */
[----:B------:R-:W-:Y:S02]  /*b39e0*/  SHF.R.U32.HI R9, RZ, 0x8, R9 ;  /* 0x00000008ff097819 */ /* 0x000fe40000011609 */
[----:B0-----:R-:W-:Y:S02]  /*b39f0*/  PRMT R2, R5, 0x3340, R4 ;  /* 0x0000334005027816 */ /* 0x001fe40000000004 */
[----:B------:R-:W-:-:S02]  /*b3a00*/  LOP3.LUT R24, R24, 0xffff, RZ, 0xc0, !PT ;  /* 0x0000ffff18187812 */ /* 0x000fc400078ec0ff */
[----:B------:R-:W-:Y:S02]  /*b3a10*/  LOP3.LUT R25, R25, 0xffff, RZ, 0xc0, !PT ;  /* 0x0000ffff19197812 */ /* 0x000fe400078ec0ff */
[----:B------:R-:W-:Y:S02]  /*b3a20*/  LOP3.LUT R26, R26, 0xffff, RZ, 0xc0, !PT ;  /* 0x0000ffff1a1a7812 */ /* 0x000fe400078ec0ff */
[----:B------:R-:W-:Y:S01]  /*b3a30*/  LOP3.LUT R9, R9, 0xffff, RZ, 0xc0, !PT ;  /* 0x0000ffff09097812 */ /* 0x000fe200078ec0ff */
[----:B------:R0:W-:Y:S01]  /*b3a40*/  STL [R1+0x30], R2 ;  /* 0x0000300201007387 */ /* 0x0001e20000100800 */
[----:B------:R-:W-:Y:S02]  /*b3a50*/  PRMT R24, R24, 0x3340, R1 ;  /* 0x0000334018187816 */ /* 0x000fe40000000001 */
[----:B------:R-:W-:Y:S02]  /*b3a60*/  SHF.R.U32.HI R11, RZ, 0x8, R11 ;  /* 0x00000008ff0b7819 */ /* 0x000fe4000001160b */
[----:B------:R-:W-:-:S02]  /*b3a70*/  SHF.R.U32.HI R12, RZ, 0x8, R12 ;  /* 0x00000008ff0c7819 */ /* 0x000fc4000001160c */
[----:B0-----:R-:W-:Y:S02]  /*b3a80*/  PRMT R2, R26, 0x3340, R25 ;  /* 0x000033401a027816 */ /* 0x001fe40000000019 */
[----:B------:R-:W-:Y:S01]  /*b3a90*/  PRMT R25, R9, 0x3340, R1 ;  /* 0x0000334009197816 */ /* 0x000fe20000000001 */
[----:B------:R-:W-:Y:S01]  /*b3aa0*/  STL [R1+0x37f4], R24 ;  /* 0x0037f41801007387 */ /* 0x000fe20000100800 */
[----:B------:R-:W-:Y:S02]  /*b3ab0*/  LOP3.LUT R12, R12, 0xffff, RZ, 0xc0, !PT ;  /* 0x0000ffff0c0c7812 */ /* 0x000fe400078ec0ff */
[----:B------:R-:W-:Y:S01]  /*b3ac0*/  LOP3.LUT R11, R11, 0xffff, RZ, 0xc0, !PT ;  /* 0x0000ffff0b0b7812 */ /* 0x000fe200078ec0ff */
[----:B------:R-:W-:Y:S04]  /*b3ad0*/  STL [R1+0x37f8], R25 ;  /* 0x0037f81901007387 */ /* 0x000fe80000100800 */
[----:B------:R0:W-:Y:S01]  /*b3ae0*/  STL [R1+0x10], R2 ;  /* 0x0000100201007387 */ /* 0x0001e20000100800 */
[----:B------:R-:W-:-:S02]  /*b3af0*/  SHF.R.U32.HI R4, RZ, 0x8, R27 ;  /* 0x00000008ff047819 */ /* 0x000fc4000001161b */
[----:B0-----:R-:W-:-:S05]  /*b3b00*/  PRMT R2, R11, 0x3340, R12 ;  /* 0x000033400b027816 */ /* 0x001fca000000000c */
[----:B------:R0:W-:Y:S01]  /*b3b10*/  STL [R1+0x18], R2 ;  /* 0x0000180201007387 */ /* 0x0001e20000100800 */
[----:B--2---:R-:W-:-:S03]  /*b3b20*/  SHF.R.U32.HI R27, RZ, 0x8, R29 ;  /* 0x00000008ff1b7819 */ /* 0x004fc6000001161d */
[----:B------:R-:W2:Y:S01]  /*b3b30*/  LDL.LU R29, [R1+0x8c] ;  /* 0x00008c00011d7983 */ /* 0x000ea20000300800 */
[----:B----4-:R-:W-:Y:S02]  /*b3b40*/  SHF.R.U32.HI R26, RZ, 0x8, R16 ;  /* 0x00000008ff1a7819 */ /* 0x010fe40000011610 */
[----:B-----5:R-:W-:Y:S01]  /*b3b50*/  SHF.R.U32.HI R5, RZ, 0x8, R22 ;  /* 0x00000008ff057819 */ /* 0x020fe20000011616 */
[----:B0-----:R-:W4:Y:S01]  /*b3b60*/  LDL.LU R2, [R1+0x14] ;  /* 0x0000140001027983 */ /* 0x001f220000300800 */
[----:B------:R-:W-:Y:S02]  /*b3b70*/  LOP3.LUT R26, R26, 0xffff, RZ, 0xc0, !PT ;  /* 0x0000ffff1a1a7812 */ /* 0x000fe400078ec0ff */
[----:B------:R-:W-:Y:S01]  /*b3b80*/  LOP3.LUT R27, R27, 0xffff, RZ, 0xc0, !PT ;  /* 0x0000ffff1b1b7812 */ /* 0x000fe200078ec0ff */
[----:B------:R-:W5:Y:S01]  /*b3b90*/  LDL.LU R23, [R1+0x94] ;  /* 0x0000940001177983 */ /* 0x000f620000300800 */
[----:B------:R-:W-:Y:S02]  /*b3ba0*/  LOP3.LUT R4, R4, 0xffff, RZ, 0xc0, !PT ;  /* 0x0000ffff04047812 */ /* 0x000fe400078ec0ff */
[----:B------:R-:W-:Y:S01]  /*b3bb0*/  LOP3.LUT R5, R5, 0xffff, RZ, 0xc0, !PT ;  /* 0x0000ffff05057812 */ /* 0x000fe200078ec0ff */
[----:B------:R-:W5:Y:S01]  /*b3bc0*/  LDL.LU R16, [R1+0x90] ;  /* 0x0000900001107983 */ /* 0x000f620000300800 */
[----:B------:R-:W-:-:S02]  /*b3bd0*/  PRMT R26, R26, 0x3340, R1 ;  /* 0x000033401a1a7816 */ /* 0x000fc40000000001 */
[----:B------:R-:W-:Y:S02]  /*b3be0*/  PRMT R27, R27, 0x3340, R1 ;  /* 0x000033401b1b7816 */ /* 0x000fe40000000001 */
[----:B------:R-:W-:Y:S01]  /*b3bf0*/  PRMT R3, R5, 0x3340, R4 ;  /* 0x0000334005037816 */ /* 0x000fe20000000004 */
[----:B------:R-:W-:Y:S04]  /*b3c00*/  STL [R1+0x37fc], R26 ;  /* 0x0037fc1a01007387 */ /* 0x000fe80000100800 */
[----:B------:R-:W-:Y:S04]  /*b3c10*/  STL [R1+0x3800], R27 ;  /* 0x0038001b01007387 */ /* 0x000fe80000100800 */
[----:B------:R-:W-:Y:S04]  /*b3c20*/  STL [R1+0x1c], R3 ;  /* 0x00001c0301007387 */ /* 0x000fe80000100800 */
[----:B------:R-:W5:Y:S01]  /*b3c30*/  LDL.LU R22, [R1+0x88] ;  /* 0x0000880001167983 */ /* 0x000f620000300800 */
[----:B------:R-:W-:-:S02]  /*b3c40*/  SHF.R.U32.HI R28, RZ, 0x8, R28 ;  /* 0x00000008ff1c7819 */ /* 0x000fc4000001161c */
[----:B------:R-:W-:Y:S02]  /*b3c50*/  SHF.R.U32.HI R7, RZ, 0x8, R7 ;  /* 0x00000008ff077819 */ /* 0x000fe40000011607 */
[----:B---3--:R-:W-:Y:S02]  /*b3c60*/  SHF.R.U32.HI R6, RZ, 0x8, R6 ;  /* 0x00000008ff067819 */ /* 0x008fe40000011606 */
[----:B------:R-:W-:Y:S02]  /*b3c70*/  LOP3.LUT R28, R28, 0xffff, RZ, 0xc0, !PT ;  /* 0x0000ffff1c1c7812 */ /* 0x000fe400078ec0ff */
[----:B------:R-:W-:Y:S02]  /*b3c80*/  LOP3.LUT R6, R6, 0xffff, RZ, 0xc0, !PT ;  /* 0x0000ffff06067812 */ /* 0x000fe400078ec0ff */
[----:B------:R-:W-:Y:S02]  /*b3c90*/  LOP3.LUT R7, R7, 0xffff, RZ, 0xc0, !PT ;  /* 0x0000ffff07077812 */ /* 0x000fe400078ec0ff */
[----:B------:R-:W-:-:S02]  /*b3ca0*/  SHF.R.U32.HI R5, RZ, 0x8, R0 ;  /* 0x00000008ff057819 */ /* 0x000fc40000011600 */
[----:B------:R-:W-:Y:S02]  /*b3cb0*/  SHF.R.U32.HI R4, RZ, 0x8, R10 ;  /* 0x00000008ff047819 */ /* 0x000fe4000001160a */
[----:B------:R-:W-:Y:S02]  /*b3cc0*/  PRMT R28, R28, 0x3340, R1 ;  /* 0x000033401c1c7816 */ /* 0x000fe40000000001 */
[----:B------:R-:W-:Y:S02]  /*b3cd0*/  PRMT R0, R7, 0x3340, R6 ;  /* 0x0000334007007816 */ /* 0x000fe40000000006 */
[----:B------:R-:W-:Y:S02]  /*b3ce0*/  LOP3.LUT R4, R4, 0xffff, RZ, 0xc0, !PT ;  /* 0x0000ffff04047812 */ /* 0x000fe400078ec0ff */
[----:B------:R-:W-:Y:S01]  /*b3cf0*/  LOP3.LUT R5, R5, 0xffff, RZ, 0xc0, !PT ;  /* 0x0000ffff05057812 */ /* 0x000fe200078ec0ff */
[----:B------:R-:W-:Y:S04]  /*b3d00*/  STL [R1+0x3804], R28 ;  /* 0x0038041c01007387 */ /* 0x000fe80000100800 */
[----:B------:R0:W-:Y:S02]  /*b3d10*/  STL [R1+0x24], R0 ;  /* 0x0000240001007387 */ /* 0x0001e40000100800 */
[----:B0-----:R-:W-:-:S05]  /*b3d20*/  PRMT R0, R5, 0x3340, R4 ;  /* 0x0000334005007816 */ /* 0x001fca0000000004 */
[----:B------:R0:W-:Y:S04]  /*b3d30*/  STL [R1+0x2c], R0 ;  /* 0x00002c0001007387 */ /* 0x0001e80000100800 */
[----:B0-----:R-:W3:Y:S01]  /*b3d40*/  LDL.LU R0, [R1+0x110] ;  /* 0x0001100001007983 */ /* 0x001ee20000300800 */
[----:B--2---:R-:W-:-:S03]  /*b3d50*/  SHF.R.U32.HI R7, RZ, 0x8, R29 ;  /* 0x00000008ff077819 */ /* 0x004fc6000001161d */
[----:B------:R-:W2:Y:S01]  /*b3d60*/  LDL.LU R29, [R1+0x10c] ;  /* 0x00010c00011d7983 */ /* 0x000ea20000300800 */
[----:B----4-:R-:W-:Y:S02]  /*b3d70*/  SHF.R.U32.HI R5, RZ, 0x8, R2 ;  /* 0x00000008ff057819 */ /* 0x010fe40000011602 */
[----:B-----5:R-:W-:Y:S02]  /*b3d80*/  SHF.R.U32.HI R6, RZ, 0x8, R23 ;  /* 0x00000008ff067819 */ /* 0x020fe40000011617 */
[----:B------:R-:W-:Y:S02]  /*b3d90*/  LOP3.LUT R5, R5, 0xffff, RZ, 0xc0, !PT ;  /* 0x0000ffff05057812 */ /* 0x000fe400078ec0ff */
[----:B------:R-:W-:-:S04]  /*b3da0*/  LOP3.LUT R6, R6, 0xffff, RZ, 0xc0, !PT ;  /* 0x0000ffff06067812 */ /* 0x000fc800078ec0ff */
[----:B------:R-:W-:Y:S02]  /*b3db0*/  PRMT R3, R6, 0x3340, R5 ;  /* 0x0000334006037816 */ /* 0x000fe40000000005 */
[----:B------:R-:W-:Y:S02]  /*b3dc0*/  SHF.R.U32.HI R6, RZ, 0x8, R22 ;  /* 0x00000008ff067819 */ /* 0x000fe40000011616 */
[----:B------:R-:W0:Y:S01]  /*b3dd0*/  S2R R22, SR_TID.X ;  /* 0x0000000000167919 */ /* 0x000e220000002100 */
[----:B------:R-:W-:Y:S02]  /*b3de0*/  SHF.R.U32.HI R4, RZ, 0x8, R16 ;  /* 0x00000008ff047819 */ /* 0x000fe40000011610 */
[----:B------:R-:W-:Y:S02]  /*b3df0*/  LOP3.LUT R7, R7, 0xffff, RZ, 0xc0, !PT ;  /* 0x0000ffff07077812 */ /* 0x000fe400078ec0ff */
[----:B------:R-:W-:Y:S02]  /*b3e00*/  LOP3.LUT R4, R4, 0xffff, RZ, 0xc0, !PT ;  /* 0x0000ffff04047812 */ /* 0x000fe400078ec0ff */
[----:B------:R-:W-:-:S02]  /*b3e10*/  PRMT R7, R7, 0x3340, R1 ;  /* 0x0000334007077816 */ /* 0x000fc40000000001 */
[----:B------:R-:W-:Y:S02]  /*b3e20*/  PRMT R2, R4, 0x3340, R1 ;  /* 0x0000334004027816 */ /* 0x000fe40000000001 */
[----:B------:R-:W-:Y:S02]  /*b3e30*/  SHF.R.U32.HI R4, RZ, 0x8, R13 ;  /* 0x00000008ff047819 */ /* 0x000fe4000001160d */
[----:B------:R-:W-:Y:S01]  /*b3e40*/  SHF.R.U32.HI R5, RZ, 0x8, R8 ;  /* 0x00000008ff057819 */ /* 0x000fe20000011608 */
[----:B------:R-:W-:Y:S01]  /*b3e50*/  STL [R1+0x8], R7 ;  /* 0x0000080701007387 */ /* 0x000fe20000100800 */
[----:B------:R-:W-:Y:S02]  /*b3e60*/  LOP3.LUT R4, R4, 0xffff, RZ, 0xc0, !PT ;  /* 0x0000ffff04047812 */ /* 0x000fe400078ec0ff */
[----:B------:R-:W-:Y:S01]  /*b3e70*/  LOP3.LUT R6, R6, 0xffff, RZ, 0xc0, !PT ;  /* 0x0000ffff06067812 */ /* 0x000fe200078ec0ff */
[----:B------:R1:W-:Y:S01]  /*b3e80*/  STL [R1+0x3c], R3 ;  /* 0x00003c0301007387 */ /* 0x0003e20000100800 */
[----:B------:R-:W-:-:S03]  /*b3e90*/  LOP3.LUT R5, R5, 0xffff, RZ, 0xc0, !PT ;  /* 0x0000ffff05057812 */ /* 0x000fc600078ec0ff */
[----:B------:R4:W-:Y:S01]  /*b3ea0*/  STL [R1+0xc], R2 ;  /* 0x00000c0201007387 */ /* 0x0009e20000100800 */
[----:B-1----:R-:W-:Y:S02]  /*b3eb0*/  PRMT R3, R6, 0x3340, R4 ;  /* 0x0000334006037816 */ /* 0x002fe40000000004 */
[----:B0-----:R-:W-:Y:S02]  /*b3ec0*/  SHF.R.U32.HI R7, RZ, 0x1, R22 ;  /* 0x00000001ff077819 */ /* 0x001fe40000011616 */
[----:B----4-:R-:W-:Y:S02]  /*b3ed0*/  PRMT R2, R5, 0x3340, R1 ;  /* 0x0000334005027816 */ /* 0x010fe40000000001 */
[----:B------:R-:W-:Y:S01]  /*b3ee0*/  LOP3.LUT R17, R17, 0x20, R7, 0x78, !PT ;  /* 0x0000002011117812 */ /* 0x000fe200078e7807 */
[----:B------:R-:W-:Y:S04]  /*b3ef0*/  STL [R1+0x38], R3 ;  /* 0x0000380301007387 */ /* 0x000fe80000100800 */
[----:B------:R-:W-:Y:S04]  /*b3f00*/  STL [R1+0x37c8], R17 ;  /* 0x0037c81101007387 */ /* 0x000fe80000100800 */
[----:B------:R-:W-:Y:S04]  /*b3f10*/  STL [R1+0x14], R2 ;  /* 0x0000140201007387 */ /* 0x000fe80000100800 */
[----:B------:R-:W4:Y:S01]  /*b3f20*/  LDL.LU R26, [R1+0x104] ;  /* 0x00010400011a7983 */ /* 0x000f220000300800 */
[----:B---3--:R-:W-:-:S05]  /*b3f30*/  LOP3.LUT R0, R0, 0xffff, RZ, 0xc0, !PT ;  /* 0x0000ffff00007812 */ /* 0x008fca00078ec0ff */
[----:B------:R0:W-:Y:S04]  /*b3f40*/  STL [R1+0x44], R0 ;  /* 0x0000440001007387 */ /* 0x0001e80000100800 */
[----:B------:R-:W3:Y:S04]  /*b3f50*/  LDL.LU R25, [R1+0xf8] ;  /* 0x0000f80001197983 */ /* 0x000ee80000300800 */
[----:B------:R-:W5:Y:S04]  /*b3f60*/  LDL.LU R28, [R1+0xf0] ;  /* 0x0000f000011c7983 */ /* 0x000f680000300800 */
[----:B------:R-:W3:Y:S04]  /*b3f70*/  LDL.LU R24, [R1+0xec] ;  /* 0x0000ec0001187983 */ /* 0x000ee80000300800 */
[----:B------:R-:W3:Y:S04]  /*b3f80*/  LDL.LU R19, [R1+0xe0] ;  /* 0x0000e00001137983 */ /* 0x000ee80000300800 */
[----:B------:R-:W3:Y:S04]  /*b3f90*/  LDL.LU R16, [R1+0xdc] ;  /* 0x0000dc0001107983 */ /* 0x000ee80000300800 */
[----:B------:R-:W3:Y:S04]  /*b3fa0*/  LDL.LU R18, [R1+0xd0] ;  /* 0x0000d00001127983 */ /* 0x000ee80000300800 */
[----:B0-----:R-:W3:Y:S04]  /*b3fb0*/  LDL.LU R0, [R1+0xcc] ;  /* 0x0000cc0001007983 */ /* 0x001ee80000300800 */
[----:B------:R-:W3:Y:S01]  /*b3fc0*/  LDL.LU R3, [R1+0xbc] ;  /* 0x0000bc0001037983 */ /* 0x000ee20000300800 */
[----:B--2---:R-:W-:-:S03]  /*b3fd0*/  LOP3.LUT R27, R29, 0xffff, RZ, 0xc0, !PT ;  /* 0x0000ffff1d1b7812 */ /* 0x004fc600078ec0ff */
[----:B------:R-:W2:Y:S04]  /*b3fe0*/  LDL.LU R29, [R1+0xb8] ;  /* 0x0000b800011d7983 */ /* 0x000ea80000300800 */
[----:B------:R-:W2:Y:S04]  /*b3ff0*/  LDL.LU R2, [R1+0xa8] ;  /* 0x0000a80001027983 */ /* 0x000ea80000300800 */
[----:B------:R-:W2:Y:S04]  /*b4000*/  LDL.LU R17, [R1+0xa4] ;  /* 0x0000a40001117983 */ /* 0x000ea80000300800 */
[----:B------:R-:W2:Y:S04]  /*b4010*/  LDL.LU R4, [R1+0x100] ;  /* 0x0001000001047983 */ /* 0x000ea80000300800 */
[----:B------:R-:W2:Y:S04]  /*b4020*/  LDL.LU R5, [R1+0xf4] ;  /* 0x0000f40001057983 */ /* 0x000ea80000300800 */
[----:B--2---:R0:W-:Y:S04]  /*b4030*/  STL [R1+0x3810], R5 ;  /* 0x0038100501007387 */ /* 0x0041e80000100800 */
[----:B0-----:R-:W2:Y:S04]  /*b4040*/  LDL R5, [R1+0x44] ;  /* 0x0000440001057983 */ /* 0x001ea80000100800 */
[----:B------:R-:W2:Y:S04]  /*b4050*/  LDL.LU R6, [R1+0xe8] ;  /* 0x0000e80001067983 */ /* 0x000ea80000300800 */
[----:B--2---:R0:W-:Y:S04]  /*b4060*/  STL [R1+0x380c], R6 ;  /* 0x00380c0601007387 */ /* 0x0041e80000100800 */
[----:B0-----:R-:W2:Y:S04]  /*b4070*/  LDL.LU R6, [R1+0x108] ;  /* 0x0001080001067983 */ /* 0x001ea80000300800 */
[----:B------:R-:W2:Y:S04]  /*b4080*/  LDL.LU R7, [R1+0xe4] ;  /* 0x0000e40001077983 */ /* 0x000ea80000300800 */
[----:B--2---:R0:W-:Y:S04]  /*b4090*/  STL [R1+0x3808], R7 ;  /* 0x0038080701007387 */ /* 0x0041e80000100800 */
[----:B0-----:R-:W2:Y:S04]  /*b40a0*/  LDL.LU R7, [R1+0xfc] ;  /* 0x0000fc0001077983 */ /* 0x001ea80000300800 */
[----:B------:R-:W2:Y:S04]  /*b40b0*/  LDL.LU R8, [R1+0xd8] ;  /* 0x0000d80001087983 */ /* 0x000ea80000300800 */
[----:B------:R-:W2:Y:S04]  /*b40c0*/  LDL.LU R9, [R1+0xd4] ;  /* 0x0000d40001097983 */ /* 0x000ea80000300800 */
[----:B------:R-:W2:Y:S04]  /*b40d0*/  LDL.LU R10, [R1+0xc8] ;  /* 0x0000c800010a7983 */ /* 0x000ea80000300800 */
[----:B------:R-:W-:Y:S04]  /*b40e0*/  STL [R1+0x68], R27 ;  /* 0x0000681b01007387 */ /* 0x000fe80000100800 */
[----:B------:R-:W2:Y:S01]  /*b40f0*/  LDL.LU R11, [R1+0xc4] ;  /* 0x0000c400010b7983 */ /* 0x000ea20000300800 */
[----:B------:R-:W-:-:S03]  /*b4100*/  LOP3.LUT R6, R6, 0xffff, RZ, 0xc0, !PT ;  /* 0x0000ffff06067812 */ /* 0x000fc600078ec0ff */
[----:B------:R-:W2:Y:S01]  /*b4110*/  LDL.LU R12, [R1+0xc0] ;  /* 0x0000c000010c7983 */ /* 0x000ea20000300800 */
[----:B----4-:R-:W-:-:S03]  /*b4120*/  LOP3.LUT R26, R26, 0xffff, RZ, 0xc0, !PT ;  /* 0x0000ffff1a1a7812 */ /* 0x010fc600078ec0ff */
[----:B------:R-:W4:Y:S04]  /*b4130*/  LDL.LU R13, [R1+0xb4] ;  /* 0x0000b400010d7983 */ /* 0x000f280000300800 */
[----:B------:R-:W4:Y:S01]  /*b4140*/  LDL.LU R14, [R1+0xb0] ;  /* 0x0000b000010e7983 */ /* 0x000f220000300800 */
[----:B-----5:R-:W-:-:S03]  /*b4150*/  LOP3.LUT R28, R28, 0xffff, RZ, 0xc0, !PT ;  /* 0x0000ffff1c1c7812 */ /* 0x020fc600078ec0ff */
[----:B------:R-:W5:Y:S01]  /*b4160*/  LDL.LU R15, [R1+0xac] ;  /* 0x0000ac00010f7983 */ /* 0x000f620000300800 */
[----:B---3--:R-:W-:-:S03]  /*b4170*/  LOP3.LUT R25, R25, 0xffff, RZ, 0xc0, !PT ;  /* 0x0000ffff19197812 */ /* 0x008fc600078ec0ff */
[----:B------:R-:W3:Y:S01]  /*b4180*/  LDL.LU R20, [R1+0xa0] ;  /* 0x0000a00001147983 */ /* 0x000ee20000300800 */
[----:B------:R-:W-:-:S03]  /*b4190*/  LOP3.LUT R24, R24, 0xffff, RZ, 0xc0, !PT ;  /* 0x0000ffff18187812 */ /* 0x000fc600078ec0ff */
[----:B------:R-:W3:Y:S01]  /*b41a0*/  LDL.LU R21, [R1+0x9c] ;  /* 0x00009c0001157983 */ /* 0x000ee20000300800 */
[----:B------:R-:W-:-:S03]  /*b41b0*/  LOP3.LUT R19, R19, 0xffff, RZ, 0xc0, !PT ;  /* 0x0000ffff13137812 */ /* 0x000fc600078ec0ff */
[----:B------:R-:W3:Y:S01]  /*b41c0*/  LDL.LU R22, [R1+0x98] ;  /* 0x0000980001167983 */ /* 0x000ee20000300800 */
[----:B------:R-:W-:-:S03]  /*b41d0*/  LOP3.LUT R16, R16, 0xffff, RZ, 0xc0, !PT ;  /* 0x0000ffff10107812 */ /* 0x000fc600078ec0ff */
[----:B------:R-:W3:Y:S01]  /*b41e0*/  LDL.LU R23, [R1+0x34] ;  /* 0x0000340001177983 */ /* 0x000ee20000300800 */
[----:B------:R-:W-:-:S03]  /*b41f0*/  LOP3.LUT R18, R18, 0xffff, RZ, 0xc0, !PT ;  /* 0x0000ffff12127812 */ /* 0x000fc600078ec0ff */
[----:B------:R0:W-:Y:S01]  /*b4200*/  STL [R1+0x4c], R6 ;  /* 0x00004c0601007387 */ /* 0x0001e20000100800 */
[----:B------:R-:W-:-:S03]  /*b4210*/  LOP3.LUT R3, R3, 0xffff, RZ, 0xc0, !PT ;  /* 0x0000ffff03037812 */ /* 0x000fc600078ec0ff */
[----:B------:R-:W-:Y:S01]  /*b4220*/  STL [R1+0x6c], R26 ;  /* 0x00006c1a01007387 */ /* 0x000fe20000100800 */
[----:B------:R-:W-:Y:S02]  /*b4230*/  LOP3.LUT R0, R0, 0xffff, RZ, 0xc0, !PT ;  /* 0x0000ffff00007812 */ /* 0x000fe400078ec0ff */
[----:B------:R-:W-:Y:S02]  /*b4240*/  LOP3.LUT R2, R2, 0xffff, RZ, 0xc0, !PT ;  /* 0x0000ffff02027812 */ /* 0x000fe400078ec0ff */
[----:B------:R-:W-:Y:S02]  /*b4250*/  LOP3.LUT R29, R29, 0xffff, RZ, 0xc0, !PT ;  /* 0x0000ffff1d1d7812 */ /* 0x000fe400078ec0ff */
[----:B------:R-:W-:Y:S02]  /*b4260*/  PRMT R4, R4, 0x4210, R5 ;  /* 0x0000421004047816 */ /* 0x000fe40000000005 */
[----:B--2---:R-:W-:-:S05]  /*b4270*/  LOP3.LUT R7, R7, 0xffff, RZ, 0xc0, !PT ;  /* 0x0000ffff07077812 */ /* 0x004fca00078ec0ff */
[----:B------:R1:W-:Y:S04]  /*b4280*/  STL [R1+0x50], R7 ;  /* 0x0000500701007387 */ /* 0x0003e80000100800 */
[----:B------:R2:W-:Y:S04]  /*b4290*/  STL [R1+0x54], R28 ;  /* 0x0000541c01007387 */ /* 0x0005e80000100800 */
[----:B------:R0:W-:Y:S04]  /*b42a0*/  STL [R1+0x70], R25 ;  /* 0x0000701901007387 */ /* 0x0001e80000100800 */
[----:B------:R0:W-:Y:S04]  /*b42b0*/  STL [R1+0x74], R24 ;  /* 0x0000741801007387 */ /* 0x0001e80000100800 */
[----:B------:R0:W-:Y:S04]  /*b42c0*/  STL [R1+0x78], R19 ;  /* 0x0000781301007387 */ /* 0x0001e80000100800 */
[----:B------:R-:W-:Y:S04]  /*b42d0*/  STL [R1+0x88], R16 ;  /* 0x0000881001007387 */ /* 0x000fe80000100800 */
[----:B------:R0:W-:Y:S04]  /*b42e0*/  STL [R1+0x7c], R18 ;  /* 0x00007c1201007387 */ /* 0x0001e80000100800 */
[----:B------:R0:W-:Y:S04]  /*b42f0*/  STL [R1+0x80], R3 ;  /* 0x0000800301007387 */ /* 0x0001e80000100800 */
[----:B------:R-:W-:Y:S04]  /*b4300*/  STL [R1+0x8c], R0 ;  /* 0x00008c0001007387 */ /* 0x000fe80000100800 */
[----:B------:R0:W-:Y:S04]  /*b4310*/  STL [R1+0x84], R2 ;  /* 0x0000840201007387 */ /* 0x0001e80000100800 */
[----:B------:R0:W-:Y:S04]  /*b4320*/  STL [R1+0x90], R29 ;  /* 0x0000901d01007387 */ /* 0x0001e80000100800 */
[----:B------:R-:W2:Y:S02]  /*b4330*/  LDL.LU R5, [R1+0x3810] ;  /* 0x0038100001057983 */ /* 0x000ea40000300800 */
[----:B--2---:R-:W-:-:S02]  /*b4340*/  PRMT R5, R5, 0x4210, R6 ;  /* 0x0000421005057816 */ /* 0x004fc40000000006 */
[----:B0-----:R-:W2:Y:S02]  /*b4350*/  LDL.LU R6, [R1+0x380c] ;  /* 0x00380c0001067983 */ /* 0x001ea40000300800 */
[----:B--2---:R-:W-:Y:S02]  /*b4360*/  PRMT R6, R6, 0x4210, R7 ;  /* 0x0000421006067816 */ /* 0x004fe40000000007 */
[----:B-1----:R-:W2:Y:S01]  /*b4370*/  LDL.LU R7, [R1+0x3808] ;  /* 0x0038080001077983 */ /* 0x002ea20000300800 */
[----:B------:R-:W-:Y:S02]  /*b4380*/  PRMT R8, R8, 0x4210, R27 ;  /* 0x0000421008087816 */ /* 0x000fe4000000001b */
[----:B------:R-:W-:Y:S02]  /*b4390*/  PRMT R9, R9, 0x4210, R26 ;  /* 0x0000421009097816 */ /* 0x000fe4000000001a */
[----:B------:R-:W-:Y:S02]  /*b43a0*/  PRMT R10, R10, 0x4210, R25 ;  /* 0x000042100a0a7816 */ /* 0x000fe40000000019 */
[----:B------:R-:W-:-:S02]  /*b43b0*/  PRMT R11, R11, 0x4210, R24 ;  /* 0x000042100b0b7816 */ /* 0x000fc40000000018 */
[----:B------:R-:W-:Y:S02]  /*b43c0*/  PRMT R12, R12, 0x4210, R19 ;  /* 0x000042100c0c7816 */ /* 0x000fe40000000013 */
[----:B----4-:R-:W-:Y:S02]  /*b43d0*/  PRMT R13, R13, 0x4210, R18 ;  /* 0x000042100d0d7816 */ /* 0x010fe40000000012 */
[----:B------:R-:W-:Y:S02]  /*b43e0*/  PRMT R14, R14, 0x4210, R3 ;  /* 0x000042100e0e7816 */ /* 0x000fe40000000003 */
[----:B-----5:R-:W-:Y:S02]  /*b43f0*/  PRMT R15, R15, 0x4210, R2 ;  /* 0x000042100f0f7816 */ /* 0x020fe40000000002 */
[----:B---3--:R-:W-:Y:S02]  /*b4400*/  PRMT R20, R20, 0x4210, R16 ;  /* 0x0000421014147816 */ /* 0x008fe40000000010 */
[----:B--2---:R-:W-:-:S02]  /*b4410*/  PRMT R7, R7, 0x4210, R28 ;  /* 0x0000421007077816 */ /* 0x004fc4000000001c */
[----:B------:R-:W2:Y:S04]  /*b4420*/  LDL.LU R28, [R1+0x3804] ;  /* 0x00380400011c7983 */ /* 0x000ea80000300800 */
        /* <DEDUP_REMOVED lines=8> */
[----:B------:R-:W2:Y:S01]  /*b44b0*/  LDL.LU R16, [R1+0x37e0] ;  /* 0x0037e00001107983 */ /* 0x000ea20000300800 */
[----:B------:R-:W-:Y:S01]  /*b44c0*/  ULEA UR4, UR5, UR4, 0x18 ;  /* 0x0000000405047291 */ /* 0x000fe2000f8ec0ff */
[----:B------:R-:W-:Y:S01]  /*b44d0*/  LOP3.LUT R17, R17, 0xffff, RZ, 0xc0, !PT ;  /* 0x0000ffff11117812 */ /* 0x000fe200078ec0ff */
[----:B------:R-:W0:Y:S01]  /*b44e0*/  LDCU UR5, c[0x0][0x39c] ;  /* 0x00007380ff0577ac */ /* 0x000e220008000800 */
[----:B------:R-:W-:-:S02]  /*b44f0*/  PRMT R21, R21, 0x4210, R0 ;  /* 0x0000421015157816 */ /* 0x000fc40000000000 */
[----:B------:R-:W3:Y:S01]  /*b4500*/  LDL.LU R0, [R1+0x37dc] ;  /* 0x0037dc0001007983 */ /* 0x000ee20000300800 */
[----:B------:R-:W-:Y:S02]  /*b4510*/  PRMT R22, R22, 0x4210, R29 ;  /* 0x0000421016167816 */ /* 0x000fe4000000001d */
[----:B------:R-:W-:Y:S01]  /*b4520*/  PRMT R23, R23, 0x4210, R17 ;  /* 0x0000421017177816 */ /* 0x000fe20000000011 */
[----:B------:R-:W3:Y:S04]  /*b4530*/  LDL.LU R29, [R1+0x37d8] ;  /* 0x0037d800011d7983 */ /* 0x000ee80000300800 */
[----:B------:R1:W-:Y:S04]  /*b4540*/  STL [R1+0x37cc], R17 ;  /* 0x0037cc1101007387 */ /* 0x0003e80000100800 */
[----:B-1----:R-:W3:Y:S04]  /*b4550*/  LDL.LU R17, [R1+0x64] ;  /* 0x0000640001117983 */ /* 0x002ee80000300800 */
[----:B--2---:R1:W-:Y:S04]  /*b4560*/  STS.128 [R16+UR4], R4 ;  /* 0x0000000410007988 */ /* 0x0043e80008000c04 */
[----:B-1----:R-:W2:Y:S04]  /*b4570*/  LDL.LU R4, [R1+0x60] ;  /* 0x0000600001047983 */ /* 0x002ea80000300800 */
[----:B------:R-:W2:Y:S04]  /*b4580*/  LDL.LU R5, [R1] ;  /* 0x0000000001057983 */ /* 0x000ea80000300800 */
[----:B------:R-:W2:Y:S04]  /*b4590*/  LDL.LU R6, [R1+0x5c] ;  /* 0x00005c0001067983 */ /* 0x000ea80000300800 */
[----:B------:R-:W3:Y:S04]  /*b45a0*/  LDL.LU R7, [R1+0x58] ;  /* 0x0000580001077983 */ /* 0x000ee80000300800 */
[----:B------:R1:W-:Y:S04]  /*b45b0*/  STS.128 [R16+UR4+0x80], R8 ;  /* 0x0000800810007988 */ /* 0x0003e80008000c04 */
[----:B------:R0:W-:Y:S04]  /*b45c0*/  STS.128 [R16+UR4+0x100], R12 ;  /* 0x0001000c10007988 */ /* 0x0001e80008000c04 */
[----:B------:R0:W-:Y:S04]  /*b45d0*/  STS.128 [R16+UR4+0x180], R20 ;  /* 0x0001801410007988 */ /* 0x0001e80008000c04 */
[----:B-1----:R-:W4:Y:S04]  /*b45e0*/  LDL.LU R8, [R1+0x48] ;  /* 0x0000480001087983 */ /* 0x002f280000300800 */
[----:B------:R-:W5:Y:S04]  /*b45f0*/  LDL.LU R10, [R1+0x20] ;  /* 0x00002000010a7983 */ /* 0x000f680000300800 */
[----:B------:R-:W5:Y:S04]  /*b4600*/  LDL.LU R11, [R1+0x28] ;  /* 0x00002800010b7983 */ /* 0x000f680000300800 */
[----:B------:R-:W5:Y:S04]  /*b4610*/  LDL.LU R9, [R1+0x10] ;  /* 0x0000100001097983 */ /* 0x000f680000300800 */
[----:B0-----:R-:W5:Y:S04]  /*b4620*/  LDL.LU R15, [R1+0x4] ;  /* 0x00000400010f7983 */ /* 0x001f680000300800 */
[----:B------:R-:W5:Y:S04]  /*b4630*/  LDL.LU R12, [R1+0x24] ;  /* 0x00002400010c7983 */ /* 0x000f680000300800 */
[----:B------:R-:W5:Y:S04]  /*b4640*/  LDL.LU R20, [R1+0x30] ;  /* 0x0000300001147983 */ /* 0x000f680000300800 */
[----:B------:R-:W5:Y:S04]  /*b4650*/  LDL.LU R21, [R1+0x18] ;  /* 0x0000180001157983 */ /* 0x000f680000300800 */
[----:B------:R-:W5:Y:S04]  /*b4660*/  LDL.LU R22, [R1+0x1c] ;  /* 0x00001c0001167983 */ /* 0x000f680000300800 */
[----:B------:R-:W-:Y:S04]  /*b4670*/  STL [R1+0x37d0], R16 ;  /* 0x0037d01001007387 */ /* 0x000fe80000100800 */
[----:B------:R-:W5:Y:S04]  /*b4680*/  LDL.LU R23, [R1+0x8] ;  /* 0x0000080001177983 */ /* 0x000f680000300800 */
[----:B------:R-:W5:Y:S01]  /*b4690*/  LDL.LU R13, [R1+0x2c] ;  /* 0x00002c00010d7983 */ /* 0x000f620000300800 */
[----:B--2---:R-:W-:-:S02]  /*b46a0*/  PRMT R5, R6, 0x5410, R5 ;  /* 0x0000541006057816 */ /* 0x004fc40000000005 */
[----:B---3--:R-:W-:-:S03]  /*b46b0*/  PRMT R6, R7, 0x5410, R29 ;  /* 0x0000541007067816 */ /* 0x008fc6000000001d */
[----:B------:R0:W-:Y:S04]  /*b46c0*/  STL [R1+0x37d4], R5 ;  /* 0x0037d40501007387 */ /* 0x0001e80000100800 */
[----:B------:R-:W2:Y:S04]  /*b46d0*/  LDL.LU R29, [R1+0x40] ;  /* 0x00004000011d7983 */ /* 0x000ea80000300800 */
[----:B0-----:R-:W3:Y:S01]  /*b46e0*/  LDL.LU R5, [R1+0x44] ;  /* 0x0000440001057983 */ /* 0x001ee20000300800 */
[----:B------:R-:W-:-:S03]  /*b46f0*/  PRMT R0, R17, 0x5410, R0 ;  /* 0x0000541011007816 */ /* 0x000fc60000000000 */
[----:B------:R-:W3:Y:S04]  /*b4700*/  LDL.LU R16, [R1+0x4c] ;  /* 0x00004c0001107983 */ /* 0x000ee80000300800 */
[----:B------:R-:W3:Y:S01]  /*b4710*/  LDL.LU R17, [R1+0x50] ;  /* 0x0000500001117983 */ /* 0x000ee20000300800 */
[----:B----4-:R-:W-:-:S03]  /*b4720*/  PRMT R8, R8, 0x5410, R2 ;  /* 0x0000541008087816 */ /* 0x010fc60000000002 */
[----:B------:R-:W4:Y:S04]  /*b4730*/  LDL.LU R7, [R1+0x54] ;  /* 0x0000540001077983 */ /* 0x000f280000300800 */
[----:B------:R-:W4:Y:S01]  /*b4740*/  LDL.LU R14, [R1+0x3c] ;  /* 0x00003c00010e7983 */ /* 0x000f220000300800 */
[----:B-----5:R-:W-:-:S03]  /*b4750*/  PRMT R11, R11, 0x5410, R19 ;  /* 0x000054100b0b7816 */ /* 0x020fc60000000013 */
[----:B------:R-:W5:Y:S01]  /*b4760*/  LDL.LU R2, [R1+0xc] ;  /* 0x00000c0001027983 */ /* 0x000f620000300800 */
[----:B------:R-:W-:Y:S02]  /*b4770*/  PRMT R25, R9, 0x5410, R25 ;  /* 0x0000541009197816 */ /* 0x000fe40000000019 */
[----:B------:R-:W-:Y:S02]  /*b4780*/  PRMT R4, R4, 0x5410, R15 ;  /* 0x0000541004047816 */ /* 0x000fe4000000000f */
[----:B------:R-:W5:Y:S01]  /*b4790*/  LDL.LU R15, [R1+0x38] ;  /* 0x00003800010f7983 */ /* 0x000f620000300800 */
[----:B------:R-:W-:-:S03]  /*b47a0*/  PRMT R10, R10, 0x5410, R18 ;  /* 0x000054100a0a7816 */ /* 0x000fc60000000012 */
        /* <DEDUP_REMOVED lines=9> */
[----:B------:R-:W-:Y:S02]  /*b4840*/  PRMT R13, R13, 0x5410, R23 ;  /* 0x000054100d0d7816 */ /* 0x000fe40000000017 */
[----:B--2---:R-:W-:Y:S02]  /*b4850*/  PRMT R3, R29, 0x5410, R3 ;  /* 0x000054101d037816 */ /* 0x004fe40000000003 */
[----:B------:R-:W2:Y:S04]  /*b4860*/  LDL.LU R29, [R1+0x84] ;  /* 0x00008400011d7983 */ /* 0x000ea80000300800 */
[----:B------:R-:W2:Y:S01]  /*b4870*/  LDL.LU R20, [R1+0x88] ;  /* 0x0000880001147983 */ /* 0x000ea20000300800 */
[----:B---3--:R-:W-:-:S03]  /*b4880*/  PRMT R4, R4, 0x5210, R5 ;  /* 0x0000521004047816 */ /* 0x008fc60000000005 */
[----:B------:R-:W3:Y:S04]  /*b4890*/  LDL.LU R22, [R1+0x8c] ;  /* 0x00008c0001167983 */ /* 0x000ee80000300800 */
[----:B------:R-:W2:Y:S04]  /*b48a0*/  LDL.LU R23, [R1+0x90] ;  /* 0x0000900001177983 */ /* 0x000ea80000300800 */
[----:B------:R-:W2:Y:S01]  /*b48b0*/  LDL.LU R5, [R1+0x37d4] ;  /* 0x0037d40001057983 */ /* 0x000ea20000300800 */
[----:B------:R-:W-:Y:S02]  /*b48c0*/  PRMT R6, R6, 0x5210, R17 ;  /* 0x0000521006067816 */ /* 0x000fe40000000011 */
[----:B----4-:R-:W-:-:S02]  /*b48d0*/  PRMT R7, R0, 0x5210, R7 ;  /* 0x0000521000077816 */ /* 0x010fc40000000007 */
[----:B--2---:R-:W-:Y:S02]  /*b48e0*/  PRMT R5, R5, 0x5210, R16 ;  /* 0x0000521005057816 */ /* 0x004fe40000000010 */
[----:B------:R-:W2:Y:S04]  /*b48f0*/  LDL.LU R16, [R1+0x37d0] ;  /* 0x0037d00001107983 */ /* 0x000ea80000300800 */
[----:B------:R-:W4:Y:S04]  /*b4900*/  LDL.LU R17, [R1+0x37cc] ;  /* 0x0037cc0001117983 */ /* 0x000f280000300800 */
[----:B------:R-:W3:Y:S01]  /*b4910*/  LDL.LU R0, [R1+0x14] ;  /* 0x0000140001007983 */ /* 0x000ee20000300800 */
[----:B-----5:R-:W-:-:S03]  /*b4920*/  PRMT R11, R11, 0x5210, R19 ;  /* 0x000052100b0b7816 */ /* 0x020fc60000000013 */
[----:B--2---:R0:W-:Y:S04]  /*b4930*/  STS.128 [R16+UR4+0x200], R4 ;  /* 0x0002000410007988 */ /* 0x0041e80008000c04 */
[----:B0-----:R-:W2:Y:S04]  /*b4940*/  LDL.LU R5, [R1+0x68] ;  /* 0x0000680001057983 */ /* 0x001ea80000300800 */
[----:B------:R-:W5:Y:S04]  /*b4950*/  LDL.LU R6, [R1+0x6c] ;  /* 0x00006c0001067983 */ /* 0x000f680000300800 */
[----:B------:R-:W2:Y:S04]  /*b4960*/  LDL.LU R7, [R1+0x70] ;  /* 0x0000700001077983 */ /* 0x000ea80000300800 */
[----:B------:R-:W2:Y:S01]  /*b4970*/  LDL.LU R19, [R1+0x400] ;  /* 0x0004000001137983 */ /* 0x000ea20000300800 */
[----:B---3--:R-:W-:-:S04]  /*b4980*/  PRMT R15, R15, 0x5410, R0 ;  /* 0x000054100f0f7816 */ /* 0x008fc80000000000 */
[----:B----4-:R-:W-:Y:S02]  /*b4990*/  PRMT R15, R15, 0x5210, R17 ;  /* 0x000052100f0f7816 */ /* 0x010fe40000000011 */
[----:B------:R-:W3:Y:S01]  /*b49a0*/  LDL.LU R17, [R1+0x37c8] ;  /* 0x0037c80001117983 */ /* 0x000ee20000300800 */
[C---:B------:R-:W-:Y:S01]  /*b49b0*/  ISETP.GE.AND P0, PT, R9.reuse, UR6, PT ;  /* 0x0000000609007c0c */ /* 0x040fe2000bf06270 */
[----:B------:R-:W-:Y:S01]  /*b49c0*/  IMAD R9, R9, UR73, RZ ;  /* 0x0000004909097c24 */ /* 0x000fe2000f8e02ff */
[----:B------:R-:W-:Y:S01]  /*b49d0*/  PRMT R14, R14, 0x5410, R2 ;  /* 0x000054100e0e7816 */ /* 0x000fe20000000002 */
[----:B------:R-:W0:Y:S03]  /*b49e0*/  LDCU UR6, c[0x0][0x39c] ;  /* 0x00007380ff0677ac */ /* 0x000e260008000800 */
[C---:B------:R-:W-:Y:S01]  /*b49f0*/  IADD3 R2, P1, PT, R9.reuse, UR8, RZ ;  /* 0x0000000809027c10 */ /* 0x040fe2000ff3e0ff */
[----:B------:R-:W1:Y:S03]  /*b4a00*/  LDCU UR8, c[0x0][0x3b8] ;  /* 0x00007700ff0877ac */ /* 0x000e660008000800 */
[----:B------:R-:W-:Y:S01]  /*b4a10*/  LEA.HI.X.SX32 R0, R9, UR9, 0x1, P1 ;  /* 0x0000000909007c11 */ /* 0x000fe200088f0eff */
[----:B------:R-:W4:Y:S01]  /*b4a20*/  LDCU UR9, c[0x0][0x39c] ;  /* 0x00007380ff0977ac */ /* 0x000f220008000800 */
[----:B------:R-:W-:-:S02]  /*b4a30*/  PRMT R4, R24, 0x5210, R28 ;  /* 0x0000521018047816 */ /* 0x000fc4000000001c */
[----:B------:R-:W-:Y:S01]  /*b4a40*/  PRMT R12, R12, 0x5210, R20 ;  /* 0x000052100c0c7816 */ /* 0x000fe20000000014 */
[----:B------:R-:W0:Y:S01]  /*b4a50*/  LDCU UR73, c[0x0][0x3b8] ;  /* 0x00007700ff4977ac */ /* 0x000e220008000800 */
[----:B------:R-:W-:Y:S02]  /*b4a60*/  PRMT R13, R13, 0x5210, R22 ;  /* 0x000052100d0d7816 */ /* 0x000fe40000000016 */
[----:B------:R-:W-:-:S05]  /*b4a70*/  PRMT R14, R14, 0x5210, R23 ;  /* 0x000052100e0e7816 */ /* 0x000fca0000000017 */
[----:B------:R-:W-:Y:S01]  /*b4a80*/  STS.128 [R16+UR4+0x380], R12 ;  /* 0x0003800c10007988 */ /* 0x000fe20008000c04 */
[----:B-----5:R-:W-:Y:S02]  /*b4a90*/  PRMT R9, R3, 0x5210, R6 ;  /* 0x0000521003097816 */ /* 0x020fe40000000006 */
[----:B------:R-:W-:Y:S02]  /*b4aa0*/  PRMT R6, R26, 0x5210, R21 ;  /* 0x000052101a067816 */ /* 0x000fe40000000015 */
[----:B------:R-:W5:Y:S01]  /*b4ab0*/  S2R R21, SR_TID.X ;  /* 0x0000000000157919 */ /* 0x000f620000002100 */
[----:B--2---:R-:W-:Y:S02]  /*b4ac0*/  PRMT R8, R8, 0x5210, R5 ;  /* 0x0000521008087816 */ /* 0x004fe40000000005 */
[----:B------:R-:W-:Y:S02]  /*b4ad0*/  PRMT R10, R10, 0x5210, R7 ;  /* 0x000052100a0a7816 */ /* 0x000fe40000000007 */
[----:B------:R-:W-:-:S02]  /*b4ae0*/  PRMT R5, R25, 0x5210, R18 ;  /* 0x0000521019057816 */ /* 0x000fc40000000012 */
[----:B------:R-:W-:-:S05]  /*b4af0*/  PRMT R7, R27, 0x5210, R29 ;  /* 0x000052101b077816 */ /* 0x000fca000000001d */
[----:B------:R2:W-:Y:S01]  /*b4b00*/  STS.128 [R16+UR4+0x300], R4 ;  /* 0x0003000410007988 */ /* 0x0005e20008000c04 */
[----:B-----5:R-:W-:-:S04]  /*b4b10*/  SHF.R.U32.HI R3, RZ, 0x5, R21 ;  /* 0x00000005ff037819 */ /* 0x020fc80000011615 */
[----:B------:R-:W-:-:S04]  /*b4b20*/  SGXT.U32 R3, R3, 0x2 ;  /* 0x000000020303781a */ /* 0x000fc80000000000 */
[C-C-:B--2---:R-:W-:Y:S02]  /*b4b30*/  LOP3.LUT R6, R19.reuse, 0x1c, R3.reuse, 0xfe, !PT ;  /* 0x0000001c13067812 */ /* 0x144fe400078efe03 */
[C-C-:B------:R-:W-:Y:S02]  /*b4b40*/  LOP3.LUT R5, R19.reuse, 0x20, R3.reuse, 0xfe, !PT ;  /* 0x0000002013057812 */ /* 0x140fe400078efe03 */
[C-C-:B------:R-:W-:Y:S01]  /*b4b50*/  LOP3.LUT R4, R19.reuse, 0x24, R3.reuse, 0xfe, !PT ;  /* 0x0000002413047812 */ /* 0x140fe200078efe03 */
[----:B------:R2:W-:Y:S04]  /*b4b60*/  STL [R1+0x30], R6 ;  /* 0x0000300601007387 */ /* 0x0005e80000100800 */
[----:B------:R5:W-:Y:S04]  /*b4b70*/  STL [R1+0x34], R5 ;  /* 0x0000340501007387 */ /* 0x000be80000100800 */
[----:B------:R0:W-:Y:S01]  /*b4b80*/  STL [R1+0x38], R4 ;  /* 0x0000380401007387 */ /* 0x0001e20000100800 */
[----:B--2---:R-:W-:-:S02]  /*b4b90*/  LOP3.LUT R6, R19, 0x28, R3, 0xfe, !PT ;  /* 0x0000002813067812 */ /* 0x004fc400078efe03 */
[----:B-----5:R-:W-:-:S03]  /*b4ba0*/  LOP3.LUT R5, R19, 0x2c, R3, 0xfe, !PT ;  /* 0x0000002c13057812 */ /* 0x020fc600078efe03 */
[----:B------:R2:W-:Y:S01]  /*b4bb0*/  STL [R1+0x3c], R6 ;  /* 0x00003c0601007387 */ /* 0x0005e20000100800 */
[----:B0-----:R-:W-:-:S03]  /*b4bc0*/  LOP3.LUT R4, R19, 0x30, R3, 0xfe, !PT ;  /* 0x0000003013047812 */ /* 0x001fc600078efe03 */
[----:B------:R0:W-:Y:S04]  /*b4bd0*/  STL [R1+0x40], R5 ;  /* 0x0000400501007387 */ /* 0x0001e80000100800 */
[----:B------:R5:W-:Y:S01]  /*b4be0*/  STL [R1+0x44], R4 ;  /* 0x0000440401007387 */ /* 0x000be20000100800 */
[C-C-:B--2---:R-:W-:Y:S02]  /*b4bf0*/  LOP3.LUT R6, R19.reuse, 0x34, R3.reuse, 0xfe, !PT ;  /* 0x0000003413067812 */ /* 0x144fe400078efe03 */
[----:B0-----:R-:W-:-:S03]  /*b4c00*/  LOP3.LUT R5, R19, 0x38, R3, 0xfe, !PT ;  /* 0x0000003813057812 */ /* 0x001fc600078efe03 */
[----:B------:R0:W-:Y:S01]  /*b4c10*/  STL [R1+0x48], R6 ;  /* 0x0000480601007387 */ /* 0x0001e20000100800 */
[----:B-----5:R-:W-:-:S03]  /*b4c20*/  LOP3.LUT R4, R19, 0x3c, R3, 0xfe, !PT ;  /* 0x0000003c13047812 */ /* 0x020fc600078efe03 */
[----:B------:R2:W-:Y:S04]  /*b4c30*/  STL [R1+0x4c], R5 ;  /* 0x00004c0501007387 */ /* 0x0005e80000100800 */
[----:B------:R5:W-:Y:S01]  /*b4c40*/  STL [R1+0x50], R4 ;  /* 0x0000500401007387 */ /* 0x000be20000100800 */
[C-C-:B0-----:R-:W-:Y:S02]  /*b4c50*/  LOP3.LUT R6, R19.reuse, 0x40, R3.reuse, 0xfe, !PT ;  /* 0x0000004013067812 */ /* 0x141fe400078efe03 */
[----:B--2---:R-:W-:-:S03]  /*b4c60*/  LOP3.LUT R5, R19, 0x1fc, R3, 0xfe, !PT ;  /* 0x000001fc13057812 */ /* 0x004fc600078efe03 */
        /* <DEDUP_REMOVED lines=94> */
[----:B0-----:R-:W-:-:S03]  /*b5250*/  LOP3.LUT R6, R19, 0xfc, R3, 0xfe, !PT ;  /* 0x000000fc13067812 */ /* 0x001fc600078efe03 */
[----:B------:R-:W-:Y:S01]  /*b5260*/  STS.128 [R16+UR4+0x280], R8 ;  /* 0x0002800810007988 */ /* 0x000fe20008000c04 */
[C-C-:B--2---:R-:W-:Y:S01]  /*b5270*/  LOP3.LUT R5, R19.reuse, 0x100, R3.reuse, 0xfe, !PT ;  /* 0x0000010013057812 */ /* 0x144fe200078efe03 */
[----:B------:R-:W-:Y:S01]  /*b5280*/  BAR.SYNC.DEFER_BLOCKING 0x0 ;  /* 0x0000000000007b1d */ /* 0x000fe20000010000 */
[----:B-----5:R-:W-:-:S05]  /*b5290*/  LOP3.LUT R4, R19, 0x104, R3, 0xfe, !PT ;  /* 0x0000010413047812 */ /* 0x020fca00078efe03 */
[----:B------:R0:W-:Y:S04]  /*b52a0*/  STL [R1+0x118], R6 ;  /* 0x0001180601007387 */ /* 0x0001e80000100800 */
        /* <DEDUP_REMOVED lines=9> */
[----:B---3--:R-:W0:Y:S01]  /*b5340*/  LDS.128 R8, [R17+UR4] ;  /* 0x0000000411087984 */ /* 0x008e220008000c00 */
[C-C-:B--2---:R-:W-:Y:S02]  /*b5350*/  LOP3.LUT R5, R19.reuse, 0x118, R3.reuse, 0xfe, !PT ;  /* 0x0000011813057812 */ /* 0x144fe400078efe03 */
[C-C-:B-----5:R-:W-:Y:S01]  /*b5360*/  LOP3.LUT R4, R19.reuse, 0x11c, R3.reuse, 0xfe, !PT ;  /* 0x0000011c13047812 */ /* 0x160fe200078efe03 */
[----:B------:R2:W-:Y:S04]  /*b5370*/  STL [R1+0x130], R6 ;  /* 0x0001300601007387 */ /* 0x0005e80000100800 */
[----:B------:R3:W-:Y:S04]  /*b5380*/  STL [R1+0x134], R5 ;  /* 0x0001340501007387 */ /* 0x0007e80000100800 */
[----:B------:R5:W-:Y:S01]  /*b5390*/  STL [R1+0x138], R4 ;  /* 0x0001380401007387 */ /* 0x000be20000100800 */
[----:B--2---:R-:W-:-:S02]  /*b53a0*/  LOP3.LUT R6, R19, 0x120, R3, 0xfe, !PT ;  /* 0x0000012013067812 */ /* 0x004fc400078efe03 */
[----:B---3--:R-:W-:-:S03]  /*b53b0*/  LOP3.LUT R5, R19, 0x124, R3, 0xfe, !PT ;  /* 0x0000012413057812 */ /* 0x008fc600078efe03 */
[----:B------:R2:W-:Y:S01]  /*b53c0*/  STL [R1+0x13c], R6 ;  /* 0x00013c0601007387 */ /* 0x0005e20000100800 */
[----:B-----5:R-:W-:-:S03]  /*b53d0*/  LOP3.LUT R4, R19, 0x128, R3, 0xfe, !PT ;  /* 0x0000012813047812 */ /* 0x020fc600078efe03 */
[----:B------:R3:W-:Y:S04]  /*b53e0*/  STL [R1+0x140], R5 ;  /* 0x0001400501007387 */ /* 0x0007e80000100800 */
[----:B------:R5:W-:Y:S01]  /*b53f0*/  STL [R1+0x144], R4 ;  /* 0x0001440401007387 */ /* 0x000be20000100800 */
[C-C-:B--2---:R-:W-:Y:S02]  /*b5400*/  LOP3.LUT R6, R19.reuse, 0x12c, R3.reuse, 0xfe, !PT ;  /* 0x0000012c13067812 */ /* 0x144fe400078efe03 */
        /* <DEDUP_REMOVED lines=39> */
[----:B------:R-:W-:Y:S01]  /*b5680*/  STL [R1+0x194], R5 ;  /* 0x0001940501007387 */ /* 0x000fe20000100800 */
[----:B------:R-:W-:-:S03]  /*b5690*/  LOP3.LUT R28, R17, 0x40, RZ, 0x3c, !PT ;  /* 0x00000040111c7812 */ /* 0x000fc600078e3cff */
[----:B------:R3:W-:Y:S04]  /*b56a0*/  STL [R1+0x198], R4 ;  /* 0x0001980401007387 */ /* 0x0007e80000100800 */
[----:B0-----:R-:W-:Y:S04]  /*b56b0*/  STL.64 [R1+0x20], R8 ;  /* 0x0000200801007387 */ /* 0x001fe80000100a00 */
[----:B------:R-:W-:Y:S04]  /*b56c0*/  STL.64 [R1+0x28], R10 ;  /* 0x0000280a01007387 */ /* 0x000fe80000100a00 */
[----:B------:R-:W0:Y:S01]  /*b56d0*/  LDS.128 R8, [R28+UR4] ;  /* 0x000000041c087984 */ /* 0x000e220008000c00 */
[----:B--2---:R-:W-:-:S02]  /*b56e0*/  LOP3.LUT R6, R19, 0x180, R3, 0xfe, !PT ;  /* 0x0000018013067812 */ /* 0x004fc400078efe03 */
[C-C-:B---3--:R-:W-:Y:S02]  /*b56f0*/  LOP3.LUT R4, R19.reuse, 0x184, R3.reuse, 0xfe, !PT ;  /* 0x0000018413047812 */ /* 0x148fe400078efe03 */
[C-C-:B------:R-:W-:Y:S01]  /*b5700*/  LOP3.LUT R5, R19.reuse, 0x188, R3.reuse, 0xfe, !PT ;  /* 0x0000018813057812 */ /* 0x140fe200078efe03 */
[----:B------:R2:W-:Y:S04]  /*b5710*/  STL [R1+0x19c], R6 ;  /* 0x00019c0601007387 */ /* 0x0005e80000100800 */
[----:B------:R3:W-:Y:S01]  /*b5720*/  STL [R1+0x1a0], R4 ;  /* 0x0001a00401007387 */ /* 0x0007e20000100800 */
[----:B--2---:R-:W-:-:S03]  /*b5730*/  LOP3.LUT R6, R19, 0x18c, R3, 0xfe, !PT ;  /* 0x0000018c13067812 */ /* 0x004fc600078efe03 */
[----:B------:R2:W-:Y:S01]  /*b5740*/  STL [R1+0x1a4], R5 ;  /* 0x0001a40501007387 */ /* 0x0005e20000100800 */
[----:B---3--:R-:W-:-:S03]  /*b5750*/  LOP3.LUT R4, R19, 0x190, R3, 0xfe, !PT ;  /* 0x0000019013047812 */ /* 0x008fc600078efe03 */
[----:B------:R3:W-:Y:S04]  /*b5760*/  STL [R1+0x1a8], R6 ;  /* 0x0001a80601007387 */ /* 0x0007e80000100800 */
[----:B------:R5:W-:Y:S01]  /*b5770*/  STL [R1+0x1ac], R4 ;  /* 0x0001ac0401007387 */ /* 0x000be20000100800 */
[C-C-:B--2---:R-:W-:Y:S02]  /*b5780*/  LOP3.LUT R5, R19.reuse, 0x194, R3.reuse, 0xfe, !PT ;  /* 0x0000019413057812 */ /* 0x144fe400078efe03 */
[C-C-:B---3--:R-:W-:Y:S02]  /*b5790*/  LOP3.LUT R6, R19.reuse, 0x19c, R3.reuse, 0xfe, !PT ;  /* 0x0000019c13067812 */ /* 0x148fe400078efe03 */
[C-C-:B-----5:R-:W-:Y:S01]  /*b57a0*/  LOP3.LUT R4, R19.reuse, 0x198, R3.reuse, 0xfe, !PT ;  /* 0x0000019813047812 */ /* 0x160fe200078efe03 */
[----:B------:R2:W-:Y:S04]  /*b57b0*/  STL [R1+0x1b0], R5 ;  /* 0x0001b00501007387 */ /* 0x0005e80000100800 */
[----:B------:R3:W-:Y:S01]  /*b57c0*/  STL [R1+0x1b4], R4 ;  /* 0x0001b40401007387 */ /* 0x0007e20000100800 */
[----:B--2---:R-:W-:-:S03]  /*b57d0*/  LOP3.LUT R5, R19, 0x1a0, R3, 0xfe, !PT ;  /* 0x000001a013057812 */ /* 0x004fc600078efe03 */
[----:B------:R-:W-:Y:S01]  /*b57e0*/  STL [R1+0x1b8], R6 ;  /* 0x0001b80601007387 */ /* 0x000fe20000100800 */
[----:B---3--:R-:W-:-:S03]  /*b57f0*/  LOP3.LUT R4, R19, 0x1a4, R3, 0xfe, !PT ;  /* 0x000001a413047812 */ /* 0x008fc600078efe03 */
[----:B------:R2:W-:Y:S04]  /*b5800*/  STL [R1+0x1bc], R5 ;  /* 0x0001bc0501007387 */ /* 0x0005e80000100800 */
[----:B------:R3:W-:Y:S01]  /*b5810*/  STL [R1+0x1c0], R4 ;  /* 0x0001c00401007387 */ /* 0x0007e20000100800 */
[----:B--2---:R-:W-:-:S03]  /*b5820*/  LOP3.LUT R5, R19, 0x1a8, R3, 0xfe, !PT ;  /* 0x000001a813057812 */ /* 0x004fc600078efe03 */
[----:B0-----:R-:W-:Y:S01]  /*b5830*/  STL.64 [R1], R8 ;  /* 0x0000000801007387 */ /* 0x001fe20000100a00 */
[----:B---3--:R-:W-:-:S03]  /*b5840*/  LOP3.LUT R4, R19, 0x1ac, R3, 0xfe, !PT ;  /* 0x000001ac13047812 */ /* 0x008fc600078efe03 */
[----:B------:R-:W-:Y:S01]  /*b5850*/  STL.64 [R1+0x8], R10 ;  /* 0x0000080a01007387 */ /* 0x000fe20000100a00 */
[----:B------:R-:W-:-:S03]  /*b5860*/  LOP3.LUT R6, R19, 0x1b0, R3, 0xfe, !PT ;  /* 0x000001b013067812 */ /* 0x000fc600078efe03 */
[----:B------:R0:W-:Y:S04]  /*b5870*/  STL [R1+0x1c4], R5 ;  /* 0x0001c40501007387 */ /* 0x0001e80000100800 */
[----:B------:R2:W-:Y:S01]  /*b5880*/  STL [R1+0x1c8], R4 ;  /* 0x0001c80401007387 */ /* 0x0005e20000100800 */
[----:B0-----:R-:W-:-:S03]  /*b5890*/  LOP3.LUT R5, R19, 0x1b4, R3, 0xfe, !PT ;  /* 0x000001b413057812 */ /* 0x001fc600078efe03 */
[----:B------:R0:W-:Y:S01]  /*b58a0*/  STL [R1+0x1cc], R6 ;  /* 0x0001cc0601007387 */ /* 0x0001e20000100800 */
[----:B--2---:R-:W-:-:S03]  /*b58b0*/  LOP3.LUT R4, R19, 0x1b8, R3, 0xfe, !PT ;  /* 0x000001b813047812 */ /* 0x004fc600078efe03 */
[----:B------:R2:W-:Y:S04]  /*b58c0*/  STL [R1+0x1d0], R5 ;  /* 0x0001d00501007387 */ /* 0x0005e80000100800 */
[----:B------:R3:W-:Y:S01]  /*b58d0*/  STL [R1+0x1d4], R4 ;  /* 0x0001d40401007387 */ /* 0x0007e20000100800 */
[C-C-:B0-----:R-:W-:Y:S02]  /*b58e0*/  LOP3.LUT R6, R19.reuse, 0x1bc, R3.reuse, 0xfe, !PT ;  /* 0x000001bc13067812 */ /* 0x141fe400078efe03 */
[----:B--2---:R-:W-:-:S03]  /*b58f0*/  LOP3.LUT R5, R19, 0x1c0, R3, 0xfe, !PT ;  /* 0x000001c013057812 */ /* 0x004fc600078efe03 */
[----:B------:R-:W-:Y:S01]  /*b5900*/  STL [R1+0x1d8], R6 ;  /* 0x0001d80601007387 */ /* 0x000fe20000100800 */
[----:B---3--:R-:W-:-:S03]  /*b5910*/  LOP3.LUT R4, R19, 0x1c4, R3, 0xfe, !PT ;  /* 0x000001c413047812 */ /* 0x008fc600078efe03 */
[----:B------:R-:W-:Y:S04]  /*b5920*/  STL [R1+0x1dc], R5 ;  /* 0x0001dc0501007387 */ /* 0x000fe80000100800 */
[----:B------:R-:W-:Y:S04]  /*b5930*/  STL [R1+0x1e0], R4 ;  /* 0x0001e00401007387 */ /* 0x000fe80000100800 */
[----:B------:R-:W0:Y:S01]  /*b5940*/  LDS.128 R4, [R17+UR4+0x400] ;  /* 0x0004000411047984 */ /* 0x000e220008000c00 */
[C-C-:B------:R-:W-:Y:S02]  /*b5950*/  LOP3.LUT R8, R19.reuse, 0x1c8, R3.reuse, 0xfe, !PT ;  /* 0x000001c813087812 */ /* 0x140fe400078efe03 */
[----:B------:R-:W-:-:S03]  /*b5960*/  LOP3.LUT R9, R19, 0x1cc, R3, 0xfe, !PT ;  /* 0x000001cc13097812 */ /* 0x000fc600078efe03 */
[----:B------:R2:W-:Y:S04]  /*b5970*/  STL [R1+0x1e4], R8 ;  /* 0x0001e40801007387 */ /* 0x0005e80000100800 */
[----:B------:R3:W-:Y:S04]  /*b5980*/  STL [R1+0x1e8], R9 ;  /* 0x0001e80901007387 */ /* 0x0007e80000100800 */
[----:B0-----:R-:W-:Y:S04]  /*b5990*/  STL.64 [R1+0x10], R4 ;  /* 0x0000100401007387 */ /* 0x001fe80000100a00 */
[----:B------:R-:W-:Y:S04]  /*b59a0*/  STL.64 [R1+0x18], R6 ;  /* 0x0000180601007387 */ /* 0x000fe80000100a00 */
[----:B------:R-:W0:Y:S01]  /*b59b0*/  LDS.128 R4, [R28+UR4+0x400] ;  /* 0x000400041c047984 */ /* 0x000e220008000c00 */
[----:B--2---:R-:W-:-:S02]  /*b59c0*/  LOP3.LUT R8, R19, 0x1d0, R3, 0xfe, !PT ;  /* 0x000001d013087812 */ /* 0x004fc400078efe03 */
[C-C-:B---3--:R-:W-:Y:S01]  /*b59d0*/  LOP3.LUT R9, R19.reuse, 0x1ec, R3.reuse, 0xfe, !PT ;  /* 0x000001ec13097812 */ /* 0x148fe200078efe03 */
[----:B0-----:R0:W-:Y:S04]  /*b59e0*/  STL [R1+0x37b4], R5 ;  /* 0x0037b40501007387 */ /* 0x0011e80000100800 */
[----:B------:R2:W-:Y:S04]  /*b59f0*/  STL [R1+0x1ec], R8 ;  /* 0x0001ec0801007387 */ /* 0x0005e80000100800 */
[----:B0-----:R-:W3:Y:S04]  /*b5a00*/  LDL.LU R5, [R1] ;  /* 0x0000000001057983 */ /* 0x001ee80000300800 */
[----:B------:R0:W-:Y:S01]  /*b5a10*/  STL [R1+0x37b0], R6 ;  /* 0x0037b00601007387 */ /* 0x0001e20000100800 */
[----:B--2---:R-:W-:-:S03]  /*b5a20*/  LOP3.LUT R8, R19, 0x1d8, R3, 0xfe, !PT ;  /* 0x000001d813087812 */ /* 0x004fc600078efe03 */
[----:B------:R2:W-:Y:S01]  /*b5a30*/  STL [R1+0x37ac], R7 ;  /* 0x0037ac0701007387 */ /* 0x0005e20000100800 */
[C-C-:B0-----:R-:W-:Y:S02]  /*b5a40*/  LOP3.LUT R6, R19.reuse, 0x1dc, R3.reuse, 0xfe, !PT ;  /* 0x000001dc13067812 */ /* 0x141fe400078efe03 */
[----:B--2---:R-:W-:-:S05]  /*b5a50*/  LOP3.LUT R7, R19, 0x1d4, R3, 0xfe, !PT ;  /* 0x000001d413077812 */ /* 0x004fca00078efe03 */
[----:B------:R0:W-:Y:S04]  /*b5a60*/  STL [R1+0x1f0], R7 ;  /* 0x0001f00701007387 */ /* 0x0001e80000100800 */
[----:B------:R2:W-:Y:S01]  /*b5a70*/  STL [R1+0x1f4], R8 ;  /* 0x0001f40801007387 */ /* 0x0005e20000100800 */
[----:B0-----:R-:W-:-:S03]  /*b5a80*/  LOP3.LUT R7, R19, 0x1e0, R3, 0xfe, !PT ;  /* 0x000001e013077812 */ /* 0x001fc600078efe03 */
[----:B------:R0:W-:Y:S01]  /*b5a90*/  STL [R1+0x1f8], R6 ;  /* 0x0001f80601007387 */ /* 0x0001e20000100800 */
[----:B--2---:R-:W-:-:S03]  /*b5aa0*/  LOP3.LUT R8, R19, 0x1e4, R3, 0xfe, !PT ;  /* 0x000001e413087812 */ /* 0x004fc600078efe03 */
[----:B0-----:R-:W2:Y:S04]  /*b5ab0*/  LDL.LU R6, [R1+0x10] ;  /* 0x0000100001067983 */ /* 0x001ea80000300800 */
[----:B------:R0:W-:Y:S04]  /*b5ac0*/  STL [R1+0x1fc], R7 ;  /* 0x0001fc0701007387 */ /* 0x0001e80000100800 */
[----:B------:R5:W-:Y:S01]  /*b5ad0*/  STL [R1+0x200], R8 ;  /* 0x0002000801007387 */ /* 0x000be20000100800 */
[C-C-:B0-----:R-:W-:Y:S02]  /*b5ae0*/  LOP3.LUT R7, R19.reuse, 0x1e8, R3.reuse, 0xfe, !PT ;  /* 0x000001e813077812 */ /* 0x141fe400078efe03 */
[----:B-----5:R-:W-:-:S03]  /*b5af0*/  LOP3.LUT R8, R19, 0x1f0, R3, 0xfe, !PT ;  /* 0x000001f013087812 */ /* 0x020fc600078efe03 */
[----:B------:R0:W-:Y:S04]  /*b5b00*/  STL [R1+0x204], R7 ;  /* 0x0002040701007387 */ /* 0x0001e80000100800 */
[----:B------:R-:W-:Y:S04]  /*b5b10*/  STL [R1+0x208], R9 ;  /* 0x0002080901007387 */ /* 0x000fe80000100800 */
[----:B------:R-:W-:Y:S04]  /*b5b20*/  STL [R1+0x20c], R8 ;  /* 0x00020c0801007387 */ /* 0x000fe80000100800 */
[----:B------:R-:W5:Y:S01]  /*b5b30*/  LDS.128 R8, [R17+UR4+0x800] ;  /* 0x0008000411087984 */ /* 0x000f620008000c00 */
[----:B0-----:R-:W-:-:S02]  /*b5b40*/  LOP3.LUT R7, R19, 0x1f4, R3, 0xfe, !PT ;  /* 0x000001f413077812 */ /* 0x001fc400078efe03 */
[C---:B------:R-:W-:Y:S02]  /*b5b50*/  LOP3.LUT R18, R19.reuse, R3, RZ, 0xfc, !PT ;  /* 0x0000000313127212 */ /* 0x040fe400078efcff */
[C-C-:B------:R-:W-:Y:S02]  /*b5b60*/  LOP3.LUT R14, R19.reuse, 0x4, R3.reuse, 0xfe, !PT ;  /* 0x00000004130e7812 */ /* 0x140fe400078efe03 */
[C-C-:B------:R-:W-:Y:S02]  /*b5b70*/  LOP3.LUT R23, R19.reuse, 0x8, R3.reuse, 0xfe, !PT ;  /* 0x0000000813177812 */ /* 0x140fe400078efe03 */
[C-C-:B------:R-:W-:Y:S02]  /*b5b80*/  LOP3.LUT R22, R19.reuse, 0xc, R3.reuse, 0xfe, !PT ;  /* 0x0000000c13167812 */ /* 0x140fe400078efe03 */
[C-C-:B------:R-:W-:Y:S02]  /*b5b90*/  LOP3.LUT R24, R19.reuse, 0x10, R3.reuse, 0xfe, !PT ;  /* 0x0000001013187812 */ /* 0x140fe400078efe03 */
[----:B------:R-:W-:-:S02]  /*b5ba0*/  LOP3.LUT R27, R19, 0x14, R3, 0xfe, !PT ;  /* 0x00000014131b7812 */ /* 0x000fc400078efe03 */
[C-C-:B------:R-:W-:Y:S02]  /*b5bb0*/  LOP3.LUT R29, R19.reuse, 0x18, R3.reuse, 0xfe, !PT ;  /* 0x00000018131d7812 */ /* 0x140fe400078efe03 */
[----:B------:R-:W-:Y:S01]  /*b5bc0*/  LOP3.LUT R3, R19, 0x1f8, R3, 0xfe, !PT ;  /* 0x000001f813037812 */ /* 0x000fe200078efe03 */
[----:B------:R0:W-:Y:S04]  /*b5bd0*/  STL [R1+0x210], R7 ;  /* 0x0002100701007387 */ /* 0x0001e80000100800 */
[----:B0-----:R-:W4:Y:S04]  /*b5be0*/  LDL.LU R7, [R1+0x78] ;  /* 0x0000780001077983 */ /* 0x001f280000300800 */
[----:B------:R-:W-:Y:S04]  /*b5bf0*/  STL [R1+0x120], R3 ;  /* 0x0001200301007387 */ /* 0x000fe80000100800 */
[----:B-----5:R0:W-:Y:S04]  /*b5c00*/  STL [R1+0x37b8], R11 ;  /* 0x0037b80b01007387 */ /* 0x0201e80000100800 */
[----:B0-----:R-:W5:Y:S01]  /*b5c10*/  LDL.LU R11, [R1+0x20] ;  /* 0x00002000010b7983 */ /* 0x001f620000300800 */
[C---:B------:R-:W-:Y:S01]  /*b5c20*/  IMAD R13, R18.reuse, UR44, RZ ;  /* 0x0000002c120d7c24 */ /* 0x040fe2000f8e02ff */
[----:B------:R-:W-:Y:S01]  /*b5c30*/  ISETP.LT.AND P1, PT, R18, UR7, !P0 ;  /* 0x0000000712007c0c */ /* 0x000fe2000c721270 */
[C---:B------:R-:W-:Y:S01]  /*b5c40*/  IMAD R3, R14.reuse, UR28, RZ ;  /* 0x0000001c0e037c24 */ /* 0x040fe2000f8e02ff */
[----:B------:R-:W-:Y:S01]  /*b5c50*/  ISETP.LT.AND P3, PT, R14, UR30, !P0 ;  /* 0x0000001e0e007c0c */ /* 0x000fe2000c761270 */
[----:B------:R-:W-:Y:S01]  /*b5c60*/  LDS.128 R16, [R17+UR4+0xc00] ;  /* 0x000c000411107984 */ /* 0x000fe20008000c00 */
[C---:B------:R-:W-:Y:S01]  /*b5c70*/  IADD3 R12, P2, PT, R13.reuse, R2, RZ ;  /* 0x000000020d0c7210 */ /* 0x040fe20007f5e0ff */
[----:B------:R-:W0:Y:S03]  /*b5c80*/  LDCU UR44, c[0x0][0x39c] ;  /* 0x00007380ff2c77ac */ /* 0x000e260008000800 */
[----:B------:R-:W-:Y:S01]  /*b5c90*/  LEA.HI.X.SX32 R13, R13, R0, 0x1, P2 ;  /* 0x000000000d0d7211 */ /* 0x000fe200010f0eff */
[----:B------:R-:W0:Y:S01]  /*b5ca0*/  LDCU UR7, c[0x0][0x3b8] ;  /* 0x00007700ff0777ac */ /* 0x000e220008000800 */
[----:B------:R-:W-:-:S02]  /*b5cb0*/  IADD3 R20, P2, PT, R3, R2, RZ ;  /* 0x0000000203147210 */ /* 0x000fc40007f5e0ff */
[C---:B------:R-:W-:Y:S01]  /*b5cc0*/  ISETP.LT.AND P5, PT, R22.reuse, UR43, !P0 ;  /* 0x0000002b16007c0c */ /* 0x040fe2000c7a1270 */
[----:B------:R-:W4:Y:S01]  /*b5cd0*/  LDCU UR43, c[0x0][0x39c] ;  /* 0x00007380ff2b77ac */ /* 0x000f220008000800 */
[----:B------:R-:W-:Y:S01]  /*b5ce0*/  LEA.HI.X.SX32 R21, R3, R0, 0x1, P2 ;  /* 0x0000000003157211 */ /* 0x000fe200010f0eff */
[----:B------:R-:W-:Y:S01]  /*b5cf0*/  IMAD R3, R22, UR29, RZ ;  /* 0x0000001d16037c24 */ /* 0x000fe2000f8e02ff */
[----:B------:R-:W-:Y:S01]  /*b5d00*/  ISETP.LT.AND P2, PT, R24, UR42, !P0 ;  /* 0x0000002a18007c0c */ /* 0x000fe2000c741270 */
[----:B------:R-:W0:Y:S03]  /*b5d10*/  LDCU UR28, c[0x0][0x39c] ;  /* 0x00007380ff1c77ac */ /* 0x000e260008000800 */
[----:B------:R-:W-:Y:S01]  /*b5d20*/  IADD3 R22, P4, PT, R3, R2, RZ ;  /* 0x0000000203167210 */ /* 0x000fe20007f9e0ff */
[----:B------:R-:W0:Y:S01]  /*b5d30*/  LDCU UR30, c[0x0][0x3b8] ;  /* 0x00007700ff1e77ac */ /* 0x000e220008000800 */
[----:B------:R-:W0:Y:S01]  /*b5d40*/  LDCU UR29, c[0x0][0x3b8] ;  /* 0x00007700ff1d77ac */ /* 0x000e220008000800 */
[----:B------:R-:W0:Y:S01]  /*b5d50*/  LDCU UR42, c[0x0][0x39c] ;  /* 0x00007380ff2a77ac */ /* 0x000e220008000800 */
[----:B---3--:R-:W-:-:S02]  /*b5d60*/  PRMT R25, R5, 0x7770, RZ ;  /* 0x0000777005197816 */ /* 0x008fc400000000ff */
[----:B--2---:R-:W-:Y:S02]  /*b5d70*/  PRMT R26, R6, 0x7770, RZ ;  /* 0x00007770061a7816 */ /* 0x004fe400000000ff */
[----:B-----5:R-:W-:-:S05]  /*b5d80*/  PRMT R15, R11, 0x7770, RZ ;  /* 0x000077700b0f7816 */ /* 0x020fca00000000ff */
[----:B------:R-:W-:Y:S04]  /*b5d90*/  @P1 STG.E.U8 desc[UR10][R12.64], R15 ;  /* 0x0000000f0c001986 */ /* 0x000fe8000c10110a */
[----:B------:R-:W2:Y:S01]  /*b5da0*/  LDS.128 R12, [R28+UR4+0x800] ;  /* 0x000800041c0c7984 */ /* 0x000ea20008000c00 */
[C---:B------:R-:W-:Y:S01]  /*b5db0*/  ISETP.LT.AND P1, PT, R23.reuse, UR41, !P0 ;  /* 0x0000002917007c0c */ /* 0x040fe2000c721270 */
[----:B------:R-:W-:Y:S01]  /*b5dc0*/  IMAD R23, R23, UR21, RZ ;  /* 0x0000001517177c24 */ /* 0x000fe2000f8e02ff */
[----:B------:R-:W3:Y:S01]  /*b5dd0*/  LDCU UR21, c[0x0][0x39c] ;  /* 0x00007380ff1577ac */ /* 0x000ee20008000800 */
[----:B------:R5:W-:Y:S01]  /*b5de0*/  @P3 STG.E.U8 desc[UR10][R20.64], R25 ;  /* 0x0000001914003986 */ /* 0x000be2000c10110a */
[----:B------:R-:W0:Y:S02]  /*b5df0*/  LDCU UR41, c[0x0][0x39c] ;  /* 0x00007380ff2977ac */ /* 0x000e240008000800 */
[----:B-----5:R-:W-:-:S02]  /*b5e00*/  IADD3 R20, P3, PT, R23, R2, RZ ;  /* 0x0000000217147210 */ /* 0x020fc40007f7e0ff */
[----:B------:R-:W-:Y:S02]  /*b5e10*/  PRMT R25, R4, 0x7770, RZ ;  /* 0x0000777004197816 */ /* 0x000fe400000000ff */
[-C--:B------:R-:W-:Y:S02]  /*b5e20*/  LEA.HI.X.SX32 R21, R23, R0.reuse, 0x1, P3 ;  /* 0x0000000017157211 */ /* 0x080fe400018f0eff */
[----:B------:R-:W-:Y:S01]  /*b5e30*/  LEA.HI.X.SX32 R23, R3, R0, 0x1, P4 ;  /* 0x0000000003177211 */ /* 0x000fe200020f0eff */
[----:B------:R-:W-:Y:S02]  /*b5e40*/  IMAD R3, R24, UR68, RZ ;  /* 0x0000004418037c24 */ /* 0x000fe4000f8e02ff */
[----:B------:R5:W-:Y:S01]  /*b5e50*/  @P1 STG.E.U8 desc[UR10][R20.64], R26 ;  /* 0x0000001a14001986 */ /* 0x000be2000c10110a */
[----:B------:R-:W-:-:S03]  /*b5e60*/  ISETP.LT.AND P3, PT, R27, UR67, !P0 ;  /* 0x000000431b007c0c */ /* 0x000fc6000c761270 */
[----:B------:R0:W-:Y:S04]  /*b5e70*/  @P5 STG.E.U8 desc[UR10][R22.64], R25 ;  /* 0x0000001916005986 */ /* 0x0001e8000c10110a */
[----:B------:R0:W1:Y:S01]  /*b5e80*/  LDS.128 R20, [R28+UR4+0xc00] ;  /* 0x000c00041c147984 */ /* 0x0000620008000c00 */
[----:B------:R-:W-:Y:S01]  /*b5e90*/  ISETP.LT.AND P4, PT, R29, UR65, !P0 ;  /* 0x000000411d007c0c */ /* 0x000fe2000c781270 */
[----:B------:R-:W1:Y:S01]  /*b5ea0*/  LDCU UR4, c[0x0][0x3b8] ;  /* 0x00007700ff0477ac */ /* 0x000e620008000800 */
[----:B-----5:R-:W-:Y:S01]  /*b5eb0*/  IADD3 R26, P1, PT, R3, R2, RZ ;  /* 0x00000002031a7210 */ /* 0x020fe20007f3e0ff */
[----:B0-----:R-:W-:-:S03]  /*b5ec0*/  IMAD R25, R27, UR66, RZ ;  /* 0x000000421b197c24 */ /* 0x001fc6000f8e02ff */
[----:B------:R-:W-:Y:S02]  /*b5ed0*/  LEA.HI.X.SX32 R27, R3, R0, 0x1, P1 ;  /* 0x00000000031b7211 */ /* 0x000fe400008f0eff */
[----:B------:R-:W-:Y:S02]  /*b5ee0*/  PRMT R28, R8, 0x7770, RZ ;  /* 0x00007770081c7816 */ /* 0x000fe400000000ff */
[----:B------:R-:W-:-:S03]  /*b5ef0*/  IADD3 R24, P1, PT, R25, R2, RZ ;  /* 0x0000000219187210 */ /* 0x000fc60007f3e0ff */
[----:B------:R0:W-:Y:S01]  /*b5f00*/  @P2 STG.E.U8 desc[UR10][R26.64], R28 ;  /* 0x0000001c1a002986 */ /* 0x0001e2000c10110a */
[----:B------:R-:W-:Y:S01]  /*b5f10*/  LEA.HI.X.SX32 R25, R25, R0, 0x1, P1 ;  /* 0x0000000019197211 */ /* 0x000fe200008f0eff */
[----:B------:R-:W-:Y:S02]  /*b5f20*/  IMAD R3, R29, UR64, RZ ;  /* 0x000000401d037c24 */ /* 0x000fe4000f8e02ff */
[----:B--2---:R2:W-:Y:S01]  /*b5f30*/  STL.64 [R1+0x37c0], R14 ;  /* 0x0037c00e01007387 */ /* 0x0045e20000100a00 */
[----:B0-----:R-:W-:-:S03]  /*b5f40*/  PRMT R28, R12, 0x7770, RZ ;  /* 0x000077700c1c7816 */ /* 0x001fc600000000ff */
[----:B--2---:R-:W2:Y:S04]  /*b5f50*/  LDL.LU R14, [R1+0x38] ;  /* 0x00003800010e7983 */ /* 0x004ea80000300800 */
[----:B------:R-:W5:Y:S04]  /*b5f60*/  LDL.LU R15, [R1+0x3c] ;  /* 0x00003c00010f7983 */ /* 0x000f680000300800 */
[----:B------:R-:W2:Y:S04]  /*b5f70*/  LDL.LU R29, [R1+0x34] ;  /* 0x00003400011d7983 */ /* 0x000ea80000300800 */
[----:B------:R0:W-:Y:S04]  /*b5f80*/  @P3 STG.E.U8 desc[UR10][R24.64], R28 ;  /* 0x0000001c18003986 */ /* 0x0001e8000c10110a */
[----:B0-----:R-:W2:Y:S01]  /*b5f90*/  LDL.LU R25, [R1+0x30] ;  /* 0x0000300001197983 */ /* 0x001ea20000300800 */
[----:B------:R-:W-:-:S04]  /*b5fa0*/  IADD3 R26, P2, PT, R3, R2, RZ ;  /* 0x00000002031a7210 */ /* 0x000fc80007f5e0ff */
[----:B------:R-:W-:Y:S02]  /*b5fb0*/  LEA.HI.X.SX32 R27, R3, R0, 0x1, P2 ;  /* 0x00000000031b7211 */ /* 0x000fe400010f0eff */
[----:B------:R-:W-:-:S05]  /*b5fc0*/  PRMT R3, R16, 0x7770, RZ ;  /* 0x0000777010037816 */ /* 0x000fca00000000ff */
[----:B------:R2:W-:Y:S02]  /*b5fd0*/  @P4 STG.E.U8 desc[UR10][R26.64], R3 ;  /* 0x000000031a004986 */ /* 0x0005e4000c10110a */
[C---:B--2---:R-:W-:Y:S01]  /*b5fe0*/  IMAD R3, R25.reuse, UR26, RZ ;  /* 0x0000001a19037c24 */ /* 0x044fe2000f8e02ff */
[----:B------:R-:W-:Y:S01]  /*b5ff0*/  ISETP.LT.AND P4, PT, R25, UR40, !P0 ;  /* 0x0000002819007c0c */ /* 0x000fe2000c781270 */
[----:B------:R-:W-:Y:S02]  /*b6000*/  IMAD R27, R29, UR20, RZ ;  /* 0x000000141d1b7c24 */ /* 0x000fe4000f8e02ff */
[C---:B------:R-:W-:Y:S01]  /*b6010*/  IMAD R28, R14.reuse, UR62, RZ ;  /* 0x0000003e0e1c7c24 */ /* 0x040fe2000f8e02ff */
[C---:B------:R-:W-:Y:S01]  /*b6020*/  IADD3 R24, P1, PT, R3.reuse, R2, RZ ;  /* 0x0000000203187210 */ /* 0x040fe20007f3e0ff */
[----:B------:R-:W0:Y:S03]  /*b6030*/  LDCU UR26, c[0x0][0x39c] ;  /* 0x00007380ff1a77ac */ /* 0x000e260008000800 */
[----:B------:R-:W-:Y:S01]  /*b6040*/  LEA.HI.X.SX32 R25, R3, R0, 0x1, P1 ;  /* 0x0000000003197211 */ /* 0x000fe200008f0eff */
[----:B------:R-:W2:Y:S01]  /*b6050*/  LDCU UR20, c[0x0][0x3b8] ;  /* 0x00007700ff1477ac */ /* 0x000ea20008000800 */
[----:B------:R-:W2:Y:S01]  /*b6060*/  LDL.LU R3, [R1+0x74] ;  /* 0x0000740001037983 */ /* 0x000ea20000300800 */
[----:B------:R-:W-:Y:S01]  /*b6070*/  ISETP.LT.AND P5, PT, R29, UR17, !P0 ;  /* 0x000000111d007c0c */ /* 0x000fe2000c7a1270 */
[C---:B-----5:R-:W-:Y:S01]  /*b6080*/  IMAD R29, R15.reuse, UR60, RZ ;  /* 0x0000003c0f1d7c24 */ /* 0x060fe2000f8e02ff */
[----:B------:R-:W-:Y:S01]  /*b6090*/  ISETP.LT.AND P3, PT, R15, UR61, !P0 ;  /* 0x0000003d0f007c0c */ /* 0x000fe2000c761270 */
[----:B------:R-:W-:Y:S01]  /*b60a0*/  IMAD.MOV.U32 R15, RZ, RZ, R28 ;  /* 0x000000ffff0f7224 */ /* 0x000fe200078e001c */
[----:B------:R-:W-:Y:S01]  /*b60b0*/  ISETP.LT.AND P6, PT, R14, UR63, !P0 ;  /* 0x0000003f0e007c0c */ /* 0x000fe2000c7c1270 */
[----:B------:R-:W5:Y:S01]  /*b60c0*/  LDCU UR17, c[0x0][0x3b8] ;  /* 0x00007700ff1177ac */ /* 0x000f620008000800 */
[----:B------:R-:W-:-:S02]  /*b60d0*/  IADD3 R26, P2, PT, R27, R2, RZ ;  /* 0x000000021b1a7210 */ /* 0x000fc40007f5e0ff */
[----:B------:R-:W-:Y:S01]  /*b60e0*/  IADD3 R14, P1, PT, R28, R2, RZ ;  /* 0x000000021c0e7210 */ /* 0x000fe20007f3e0ff */
[----:B------:R-:W0:Y:S01]  /*b60f0*/  LDCU UR40, c[0x0][0x39c] ;  /* 0x00007380ff2877ac */ /* 0x000e220008000800 */
[-C--:B------:R-:W-:Y:S02]  /*b6100*/  LEA.HI.X.SX32 R27, R27, R0.reuse, 0x1, P2 ;  /* 0x000000001b1b7211 */ /* 0x080fe400010f0eff */
[----:B------:R-:W-:Y:S02]  /*b6110*/  LEA.HI.X.SX32 R15, R15, R0, 0x1, P1 ;  /* 0x000000000f0f7211 */ /* 0x000fe400008f0eff */
[----:B------:R-:W-:-:S04]  /*b6120*/  IADD3 R28, P2, PT, R29, R2, RZ ;  /* 0x000000021d1c7210 */ /* 0x000fc80007f5e0ff */
[----:B------:R-:W-:Y:S02]  /*b6130*/  LEA.HI.X.SX32 R29, R29, R0, 0x1, P2 ;  /* 0x000000001d1d7211 */ /* 0x000fe400010f0eff */
[----:B----4-:R-:W-:Y:S01]  /*b6140*/  ISETP.LT.AND P2, PT, R7, UR43, !P0 ;  /* 0x0000002b07007c0c */ /* 0x010fe2000c741270 */
[----:B------:R-:W4:Y:S01]  /*b6150*/  LDCU UR43, c[0x0][0x39c] ;  /* 0x00007380ff2b77ac */ /* 0x000f220008000800 */
[----:B------:R-:W3:Y:S01]  /*b6160*/  LDL.LU R7, [R1+0x50] ;  /* 0x0000500001077983 */ /* 0x000ee20000300800 */
[----:B--2---:R-:W-:Y:S01]  /*b6170*/  ISETP.LT.AND P1, PT, R3, UR39, !P0 ;  /* 0x0000002703007c0c */ /* 0x004fe2000c721270 */
[----:B------:R-:W2:Y:S01]  /*b6180*/  LDCU UR39, c[0x0][0x39c] ;  /* 0x00007380ff2777ac */ /* 0x000ea20008000800 */
[----:B-1----:R-:W-:-:S05]  /*b6190*/  PRMT R3, R20, 0x7770, RZ ;  /* 0x0000777014037816 */ /* 0x002fca00000000ff */
[----:B------:R1:W-:Y:S04]  /*b61a0*/  @P4 STG.E.U8 desc[UR10][R24.64], R3 ;  /* 0x0000000318004986 */ /* 0x0003e8000c10110a */
[----:B-1----:R-:W2:Y:S01]  /*b61b0*/  LDL.LU R25, [R1+0x40] ;  /* 0x0000400001197983 */ /* 0x002ea20000300800 */
[----:B------:R-:W-:-:S05]  /*b61c0*/  PRMT R24, R11, 0x7771, RZ ;  /* 0x000077710b187816 */ /* 0x000fca00000000ff */
[----:B------:R1:W-:Y:S04]  /*b61d0*/  @P5 STG.E.U8 desc[UR10][R26.64], R24 ;  /* 0x000000181a005986 */ /* 0x0003e8000c10110a */
[----:B-1----:R-:W3:Y:S01]  /*b61e0*/  LDL.LU R26, [R1+0x44] ;  /* 0x00004400011a7983 */ /* 0x002ee20000300800 */
[----:B------:R-:W-:Y:S02]  /*b61f0*/  PRMT R27, R6, 0x7771, RZ ;  /* 0x00007771061b7816 */ /* 0x000fe400000000ff */
[C---:B--2---:R-:W-:Y:S01]  /*b6200*/  ISETP.LT.AND P4, PT, R25.reuse, UR38, !P0 ;  /* 0x0000002619007c0c */ /* 0x044fe2000c781270 */
[----:B------:R-:W-:Y:S01]  /*b6210*/  IMAD R3, R25, UR59, RZ ;  /* 0x0000003b19037c24 */ /* 0x000fe2000f8e02ff */
[----:B------:R-:W-:Y:S01]  /*b6220*/  PRMT R25, R5, 0x7771, RZ ;  /* 0x0000777105197816 */ /* 0x000fe200000000ff */
[----:B------:R-:W1:Y:S04]  /*b6230*/  LDCU UR38, c[0x0][0x3b8] ;  /* 0x00007700ff2677ac */ /* 0x000e680008000800 */
[----:B------:R2:W-:Y:S04]  /*b6240*/  @P6 STG.E.U8 desc[UR10][R14.64], R25 ;  /* 0x000000190e006986 */ /* 0x0005e8000c10110a */
[----:B------:R0:W-:Y:S04]  /*b6250*/  @P3 STG.E.U8 desc[UR10][R28.64], R27 ;  /* 0x0000001b1c003986 */ /* 0x0001e8000c10110a */
[----:B--2---:R-:W2:Y:S04]  /*b6260*/  LDL.LU.64 R14, [R1+0x37c0] ;  /* 0x0037c000010e7983 */ /* 0x004ea80000300a00 */
[----:B0-----:R-:W2:Y:S04]  /*b6270*/  LDL.LU R28, [R1+0x48] ;  /* 0x00004800011c7983 */ /* 0x001ea80000300800 */
[----:B------:R-:W4:Y:S01]  /*b6280*/  LDL.LU R29, [R1+0x4c] ;  /* 0x00004c00011d7983 */ /* 0x000f220000300800 */
[----:B------:R-:W-:-:S04]  /*b6290*/  IADD3 R24, P5, PT, R3, R2, RZ ;  /* 0x0000000203187210 */ /* 0x000fc80007fbe0ff */
[----:B------:R-:W-:Y:S01]  /*b62a0*/  LEA.HI.X.SX32 R25, R3, R0, 0x1, P5 ;  /* 0x0000000003197211 */ /* 0x000fe200028f0eff */
[C---:B---3--:R-:W-:Y:S01]  /*b62b0*/  IMAD R3, R26.reuse, UR27, RZ ;  /* 0x0000001b1a037c24 */ /* 0x048fe2000f8e02ff */
[----:B------:R-:W-:Y:S01]  /*b62c0*/  ISETP.LT.AND P5, PT, R26, UR25, !P0 ;  /* 0x000000191a007c0c */ /* 0x000fe2000c7a1270 */
[----:B------:R-:W0:Y:S01]  /*b62d0*/  LDCU UR25, c[0x0][0x39c] ;  /* 0x00007380ff1977ac */ /* 0x000e220008000800 */
[----:B------:R-:W-:Y:S01]  /*b62e0*/  PRMT R26, R4, 0x7771, RZ ;  /* 0x00007771041a7816 */ /* 0x000fe200000000ff */
[----:B------:R-:W3:Y:S04]  /*b62f0*/  LDCU UR27, c[0x0][0x3b8] ;  /* 0x00007700ff1b77ac */ /* 0x000ee80008000800 */
[----:B------:R0:W-:Y:S02]  /*b6300*/  @P4 STG.E.U8 desc[UR10][R24.64], R26 ;  /* 0x0000001a18004986 */ /* 0x0001e4000c10110a */
[----:B0-----:R-:W-:-:S04]  /*b6310*/  IADD3 R26, P3, PT, R3, R2, RZ ;  /* 0x00000002031a7210 */ /* 0x001fc80007f7e0ff */
[----:B------:R-:W-:Y:S01]  /*b6320*/  LEA.HI.X.SX32 R27, R3, R0, 0x1, P3 ;  /* 0x00000000031b7211 */ /* 0x000fe200018f0eff */
[C---:B--2---:R-:W-:Y:S01]  /*b6330*/  IMAD R25, R28.reuse, UR15, RZ ;  /* 0x0000000f1c197c24 */ /* 0x044fe2000f8e02ff */
[----:B------:R-:W-:Y:S01]  /*b6340*/  ISETP.LT.AND P4, PT, R28, UR36, !P0 ;  /* 0x000000241c007c0c */ /* 0x000fe2000c781270 */
[----:B------:R-:W0:Y:S01]  /*b6350*/  LDCU UR15, c[0x0][0x39c] ;  /* 0x00007380ff0f77ac */ /* 0x000e220008000800 */
[----:B------:R-:W-:Y:S02]  /*b6360*/  PRMT R28, R8, 0x7771, RZ ;  /* 0x00007771081c7816 */ /* 0x000fe400000000ff */
[----:B------:R-:W-:Y:S01]  /*b6370*/  IADD3 R24, P6, PT, R25, R2, RZ ;  /* 0x0000000219187210 */ /* 0x000fe20007fde0ff */
[C---:B----4-:R-:W-:Y:S01]  /*b6380*/  IMAD R3, R29.reuse, UR57, RZ ;  /* 0x000000391d037c24 */ /* 0x050fe2000f8e02ff */
[----:B------:R-:W-:Y:S01]  /*b6390*/  ISETP.LT.AND P3, PT, R29, UR58, !P0 ;  /* 0x0000003a1d007c0c */ /* 0x000fe2000c761270 */
[----:B------:R-:W2:Y:S01]  /*b63a0*/  LDCU UR36, c[0x0][0x3b8] ;  /* 0x00007700ff2477ac */ /* 0x000ea20008000800 */
[----:B------:R-:W-:-:S02]  /*b63b0*/  LEA.HI.X.SX32 R25, R25, R0, 0x1, P6 ;  /* 0x0000000019197211 */ /* 0x000fc400030f0eff */
[----:B------:R-:W-:Y:S01]  /*b63c0*/  PRMT R29, R12, 0x7771, RZ ;  /* 0x000077710c1d7816 */ /* 0x000fe200000000ff */
[----:B------:R4:W-:Y:S01]  /*b63d0*/  @P5 STG.E.U8 desc[UR10][R26.64], R28 ;  /* 0x0000001c1a005986 */ /* 0x0009e2000c10110a */
[C---:B------:R-:W-:Y:S01]  /*b63e0*/  ISETP.LT.AND P6, PT, R7.reuse, UR37, !P0 ;  /* 0x0000002507007c0c */ /* 0x040fe2000c7c1270 */
[----:B------:R-:W0:Y:S02]  /*b63f0*/  LDCU UR37, c[0x0][0x39c] ;  /* 0x00007380ff2577ac */ /* 0x000e240008000800 */
[----:B------:R1:W-:Y:S01]  /*b6400*/  @P4 STG.E.U8 desc[UR10][R24.64], R29 ;  /* 0x0000001d18004986 */ /* 0x0003e2000c10110a */
[----:B----4-:R-:W-:-:S03]  /*b6410*/  IMAD R28, R7, UR56, RZ ;  /* 0x00000038071c7c24 */ /* 0x010fc6000f8e02ff */
[----:B------:R-:W4:Y:S04]  /*b6420*/  LDL.LU R7, [R1+0x64] ;  /* 0x0000640001077983 */ /* 0x000f280000300800 */
[----:B-1----:R-:W2:Y:S04]  /*b6430*/  LDL.LU R25, [R1+0x54] ;  /* 0x0000540001197983 */ /* 0x002ea80000300800 */
[----:B------:R-:W3:Y:S01]  /*b6440*/  LDL.LU R24, [R1+0x58] ;  /* 0x0000580001187983 */ /* 0x000ee20000300800 */
[----:B------:R-:W-:-:S04]  /*b6450*/  IADD3 R26, P5, PT, R3, R2, RZ ;  /* 0x00000002031a7210 */ /* 0x000fc80007fbe0ff */
[----:B------:R-:W-:Y:S02]  /*b6460*/  LEA.HI.X.SX32 R27, R3, R0, 0x1, P5 ;  /* 0x00000000031b7211 */ /* 0x000fe400028f0eff */
[----:B------:R-:W-:-:S05]  /*b6470*/  PRMT R3, R16, 0x7771, RZ ;  /* 0x0000777110037816 */ /* 0x000fca00000000ff */
[----:B------:R1:W-:Y:S02]  /*b6480*/  @P3 STG.E.U8 desc[UR10][R26.64], R3 ;  /* 0x000000031a003986 */ /* 0x0003e4000c10110a */
[----:B-1----:R-:W-:-:S04]  /*b6490*/  IADD3 R26, P3, PT, R28, R2, RZ ;  /* 0x000000021c1a7210 */ /* 0x002fc80007f7e0ff */
[----:B------:R-:W-:Y:S02]  /*b64a0*/  LEA.HI.X.SX32 R27, R28, R0, 0x1, P3 ;  /* 0x000000001c1b7211 */ /* 0x000fe400018f0eff */
[----:B------:R-:W-:Y:S02]  /*b64b0*/  PRMT R29, R11, 0x7772, RZ ;  /* 0x000077720b1d7816 */ /* 0x000fe400000000ff */
[C---:B--2---:R-:W-:Y:S01]  /*b64c0*/  ISETP.LT.AND P4, PT, R25.reuse, UR16, !P0 ;  /* 0x0000001019007c0c */ /* 0x044fe2000c781270 */
[----:B------:R-:W-:Y:S01]  /*b64d0*/  IMAD R3, R25, UR35, RZ ;  /* 0x0000002319037c24 */ /* 0x000fe2000f8e02ff */
[----:B------:R-:W-:Y:S01]  /*b64e0*/  PRMT R25, R20, 0x7771, RZ ;  /* 0x0000777114197816 */ /* 0x000fe200000000ff */
[----:B------:R-:W1:Y:S01]  /*b64f0*/  LDCU UR16, c[0x0][0x3b8] ;  /* 0x00007700ff1077ac */ /* 0x000e620008000800 */
[C---:B---3--:R-:W-:Y:S01]  /*b6500*/  ISETP.LT.AND P3, PT, R24.reuse, UR55, !P0 ;  /* 0x0000003718007c0c */ /* 0x048fe2000c761270 */
[----:B------:R-:W-:Y:S02]  /*b6510*/  IMAD R28, R24, UR54, RZ ;  /* 0x00000036181c7c24 */ /* 0x000fe4000f8e02ff */
[----:B------:R2:W-:Y:S01]  /*b6520*/  @P6 STG.E.U8 desc[UR10][R26.64], R25 ;  /* 0x000000191a006986 */ /* 0x0005e2000c10110a */
[C---:B------:R-:W-:Y:S01]  /*b6530*/  IADD3 R24, P5, PT, R3.reuse, R2, RZ ;  /* 0x0000000203187210 */ /* 0x040fe20007fbe0ff */
[----:B------:R-:W3:Y:S02]  /*b6540*/  LDCU UR35, c[0x0][0x3b8] ;  /* 0x00007700ff2377ac */ /* 0x000ee40008000800 */
[----:B--2---:R-:W2:Y:S01]  /*b6550*/  LDL.LU R27, [R1+0x5c] ;  /* 0x00005c00011b7983 */ /* 0x004ea20000300800 */
[----:B------:R-:W-:-:S05]  /*b6560*/  LEA.HI.X.SX32 R25, R3, R0, 0x1, P5 ;  /* 0x0000000003197211 */ /* 0x000fca00028f0eff */
[----:B------:R0:W-:Y:S04]  /*b6570*/  @P4 STG.E.U8 desc[UR10][R24.64], R29 ;  /* 0x0000001d18004986 */ /* 0x0001e8000c10110a */
[----:B0-----:R-:W3:Y:S01]  /*b6580*/  LDL.LU R25, [R1+0x60] ;  /* 0x0000600001197983 */ /* 0x001ee20000300800 */
[----:B------:R-:W-:Y:S02]  /*b6590*/  IADD3 R26, P6, PT, R28, R2, RZ ;  /* 0x000000021c1a7210 */ /* 0x000fe40007fde0ff */
[----:B------:R-:W-:Y:S02]  /*b65a0*/  PRMT R29, R4, 0x7772, RZ ;  /* 0x00007772041d7816 */ /* 0x000fe400000000ff */
[C---:B--2---:R-:W-:Y:S01]  /*b65b0*/  ISETP.LT.AND P5, PT, R27.reuse, UR18, !P0 ;  /* 0x000000121b007c0c */ /* 0x044fe2000c7a1270 */
[----:B------:R-:W-:Y:S01]  /*b65c0*/  IMAD R3, R27, UR53, RZ ;  /* 0x000000351b037c24 */ /* 0x000fe2000f8e02ff */
[----:B------:R-:W-:Y:S01]  /*b65d0*/  LEA.HI.X.SX32 R27, R28, R0, 0x1, P6 ;  /* 0x000000001c1b7211 */ /* 0x000fe200030f0eff */
[----:B------:R-:W0:Y:S01]  /*b65e0*/  LDCU UR18, c[0x0][0x39c] ;  /* 0x00007380ff1277ac */ /* 0x000e220008000800 */
[----:B------:R-:W-:-:S05]  /*b65f0*/  PRMT R28, R5, 0x7772, RZ ;  /* 0x00007772051c7816 */ /* 0x000fca00000000ff */
[----:B------:R2:W-:Y:S01]  /*b6600*/  @P3 STG.E.U8 desc[UR10][R26.64], R28 ;  /* 0x0000001c1a003986 */ /* 0x0005e2000c10110a */
[----:B---3--:R-:W-:Y:S02]  /*b6610*/  ISETP.LT.AND P4, PT, R25, UR33, !P0 ;  /* 0x0000002119007c0c */ /* 0x008fe4000c781270 */
[----:B--2---:R-:W-:Y:S01]  /*b6620*/  IADD3 R26, P3, PT, R3, R2, RZ ;  /* 0x00000002031a7210 */ /* 0x004fe20007f7e0ff */
[----:B------:R-:W-:Y:S01]  /*b6630*/  IMAD R25, R25, UR23, RZ ;  /* 0x0000001719197c24 */ /* 0x000fe2000f8e02ff */
[----:B------:R-:W-:Y:S01]  /*b6640*/  PRMT R28, R6, 0x7772, RZ ;  /* 0x00007772061c7816 */ /* 0x000fe200000000ff */
[----:B------:R-:W2:Y:S01]  /*b6650*/  LDCU UR23, c[0x0][0x39c] ;  /* 0x00007380ff1777ac */ /* 0x000ea20008000800 */
[----:B------:R-:W-:Y:S01]  /*b6660*/  LEA.HI.X.SX32 R27, R3, R0, 0x1, P3 ;  /* 0x00000000031b7211 */ /* 0x000fe200018f0eff */
[C---:B----4-:R-:W-:Y:S01]  /*b6670*/  IMAD R3, R7.reuse, UR51, RZ ;  /* 0x0000003307037c24 */ /* 0x050fe2000f8e02ff */
[----:B------:R-:W-:Y:S01]  /*b6680*/  ISETP.LT.AND P3, PT, R7, UR52, !P0 ;  /* 0x0000003407007c0c */ /* 0x000fe2000c761270 */
[----:B------:R-:W3:Y:S01]  /*b6690*/  LDCU UR33, c[0x0][0x3b8] ;  /* 0x00007700ff2177ac */ /* 0x000ee20008000800 */
[----:B------:R-:W4:Y:S01]  /*b66a0*/  LDL.LU R7, [R1+0x80] ;  /* 0x0000800001077983 */ /* 0x000f220000300800 */
[----:B------:R-:W-:-:S03]  /*b66b0*/  IADD3 R24, P6, PT, R25, R2, RZ ;  /* 0x0000000219187210 */ /* 0x000fc60007fde0ff */
[----:B------:R0:W-:Y:S01]  /*b66c0*/  @P5 STG.E.U8 desc[UR10][R26.64], R28 ;  /* 0x0000001c1a005986 */ /* 0x0001e2000c10110a */
[----:B------:R-:W-:-:S03]  /*b66d0*/  LEA.HI.X.SX32 R25, R25, R0, 0x1, P6 ;  /* 0x0000000019197211 */ /* 0x000fc600030f0eff */
[----:B0-----:R-:W2:Y:S04]  /*b66e0*/  LDL.LU R28, [R1+0x68] ;  /* 0x00006800011c7983 */ /* 0x001ea80000300800 */
[----:B------:R0:W-:Y:S04]  /*b66f0*/  @P4 STG.E.U8 desc[UR10][R24.64], R29 ;  /* 0x0000001d18004986 */ /* 0x0001e8000c10110a */
[----:B0-----:R-:W3:Y:S04]  /*b6700*/  LDL.LU R25, [R1+0x6c] ;  /* 0x00006c0001197983 */ /* 0x001ee80000300800 */
[----:B------:R-:W4:Y:S01]  /*b6710*/  LDL.LU R24, [R1+0x70] ;  /* 0x0000700001187983 */ /* 0x000f220000300800 */
[----:B------:R-:W-:-:S04]  /*b6720*/  IADD3 R26, P5, PT, R3, R2, RZ ;  /* 0x00000002031a7210 */ /* 0x000fc80007fbe0ff */
[----:B------:R-:W-:Y:S02]  /*b6730*/  LEA.HI.X.SX32 R27, R3, R0, 0x1, P5 ;  /* 0x00000000031b7211 */ /* 0x000fe400028f0eff */
[----:B------:R-:W-:-:S05]  /*b6740*/  PRMT R3, R8, 0x7772, RZ ;  /* 0x0000777208037816 */ /* 0x000fca00000000ff */
[----:B------:R0:W-:Y:S01]  /*b6750*/  @P3 STG.E.U8 desc[UR10][R26.64], R3 ;  /* 0x000000031a003986 */ /* 0x0001e2000c10110a */
[----:B------:R-:W-:Y:S02]  /*b6760*/  PRMT R29, R16, 0x7772, RZ ;  /* 0x00007772101d7816 */ /* 0x000fe400000000ff */
[C---:B--2---:R-:W-:Y:S01]  /*b6770*/  ISETP.LT.AND P6, PT, R28.reuse, UR34, !P0 ;  /* 0x000000221c007c0c */ /* 0x044fe2000c7c1270 */
[----:B------:R-:W-:Y:S01]  /*b6780*/  IMAD R28, R28, UR50, RZ ;  /* 0x000000321c1c7c24 */ /* 0x000fe2000f8e02ff */
[C---:B---3--:R-:W-:Y:S01]  /*b6790*/  ISETP.LT.AND P4, PT, R25.reuse, UR24, !P0 ;  /* 0x0000001819007c0c */ /* 0x048fe2000c781270 */
[----:B0-----:R-:W-:-:S03]  /*b67a0*/  IMAD R3, R25, UR32, RZ ;  /* 0x0000002019037c24 */ /* 0x001fc6000f8e02ff */
[----:B------:R-:W-:Y:S01]  /*b67b0*/  IADD3 R26, P3, PT, R28, R2, RZ ;  /* 0x000000021c1a7210 */ /* 0x000fe20007f7e0ff */
[----:B------:R-:W0:Y:S01]  /*b67c0*/  LDCU UR34, c[0x0][0x39c] ;  /* 0x00007380ff2277ac */ /* 0x000e220008000800 */
[----:B------:R-:W-:Y:S02]  /*b67d0*/  PRMT R25, R12, 0x7772, RZ ;  /* 0x000077720c197816 */ /* 0x000fe400000000ff */
[----:B------:R-:W-:Y:S01]  /*b67e0*/  LEA.HI.X.SX32 R27, R28, R0, 0x1, P3 ;  /* 0x000000001c1b7211 */ /* 0x000fe200018f0eff */
[----:B------:R-:W2:Y:S04]  /*b67f0*/  LDCU UR24, c[0x0][0x3b8] ;  /* 0x00007700ff1877ac */ /* 0x000ea80008000800 */
[----:B------:R3:W-:Y:S01]  /*b6800*/  @P6 STG.E.U8 desc[UR10][R26.64], R25 ;  /* 0x000000191a006986 */ /* 0x0007e2000c10110a */
[C---:B----4-:R-:W-:Y:S01]  /*b6810*/  ISETP.LT.AND P3, PT, R24.reuse, UR49, !P0 ;  /* 0x0000003118007c0c */ /* 0x050fe2000c761270 */
[----:B------:R-:W-:Y:S01]  /*b6820*/  IMAD R28, R24, UR48, RZ ;  /* 0x00000030181c7c24 */ /* 0x000fe2000f8e02ff */
[C---:B------:R-:W-:Y:S01]  /*b6830*/  IADD3 R24, P5, PT, R3.reuse, R2, RZ ;  /* 0x0000000203187210 */ /* 0x040fe20007fbe0ff */
[----:B------:R-:W4:Y:S01]  /*b6840*/  LDCU UR32, c[0x0][0x39c] ;  /* 0x00007380ff2077ac */ /* 0x000f220008000800 */
[----:B---3--:R-:W3:Y:S02]  /*b6850*/  LDL.LU R27, [R1+0x7c] ;  /* 0x00007c00011b7983 */ /* 0x008ee40000300800 */
[----:B------:R-:W-:-:S05]  /*b6860*/  LEA.HI.X.SX32 R25, R3, R0, 0x1, P5 ;  /* 0x0000000003197211 */ /* 0x000fca00028f0eff */
[----:B------:R0:W-:Y:S04]  /*b6870*/  @P4 STG.E.U8 desc[UR10][R24.64], R29 ;  /* 0x0000001d18004986 */ /* 0x0001e8000c10110a */
[----:B0-----:R-:W2:Y:S01]  /*b6880*/  LDL.LU R24, [R1+0x84] ;  /* 0x0000840001187983 */ /* 0x001ea20000300800 */
[----:B------:R-:W-:Y:S01]  /*b6890*/  IADD3 R26, P6, PT, R28, R2, RZ ;  /* 0x000000021c1a7210 */ /* 0x000fe20007fde0ff */
[C---:B------:R-:W-:Y:S01]  /*b68a0*/  IMAD R25, R7.reuse, UR19, RZ ;  /* 0x0000001307197c24 */ /* 0x040fe2000f8e02ff */
[----:B------:R-:W-:Y:S01]  /*b68b0*/  ISETP.LT.AND P4, PT, R7, UR31, !P0 ;  /* 0x0000001f07007c0c */ /* 0x000fe2000c781270 */
[----:B------:R-:W0:Y:S01]  /*b68c0*/  LDCU UR31, c[0x0][0x39c] ;  /* 0x00007380ff1f77ac */ /* 0x000e220008000800 */
[----:B------:R-:W4:Y:S01]  /*b68d0*/  LDL.LU R7, [R1+0x94] ;  /* 0x0000940001077983 */ /* 0x000f220000300800 */
[----:B------:R-:W-:-:S02]  /*b68e0*/  PRMT R29, R5, 0x7773, RZ ;  /* 0x00007773051d7816 */ /* 0x000fc400000000ff */
[----:B------:R-:W-:Y:S01]  /*b68f0*/  PRMT R4, R4, 0x7773, RZ ;  /* 0x0000777304047816 */ /* 0x000fe200000000ff */
[----:B------:R-:W0:Y:S01]  /*b6900*/  LDCU UR19, c[0x0][0x3b8] ;  /* 0x00007700ff1377ac */ /* 0x000e220008000800 */
[C---:B---3--:R-:W-:Y:S01]  /*b6910*/  ISETP.LT.AND P5, PT, R27.reuse, UR22, !P0 ;  /* 0x000000161b007c0c */ /* 0x048fe2000c7a1270 */
[----:B------:R-:W-:Y:S01]  /*b6920*/  IMAD R3, R27, UR47, RZ ;  /* 0x0000002f1b037c24 */ /* 0x000fe2000f8e02ff */
[----:B------:R-:W-:Y:S01]  /*b6930*/  LEA.HI.X.SX32 R27, R28, R0, 0x1, P6 ;  /* 0x000000001c1b7211 */ /* 0x000fe200030f0eff */
[----:B------:R-:W3:Y:S01]  /*b6940*/  LDCU UR22, c[0x0][0x3b8] ;  /* 0x00007700ff1677ac */ /* 0x000ee20008000800 */
[----:B------:R-:W-:-:S05]  /*b6950*/  PRMT R28, R20, 0x7772, RZ ;  /* 0x00007772141c7816 */ /* 0x000fca00000000ff */
[----:B------:R0:W-:Y:S02]  /*b6960*/  @P3 STG.E.U8 desc[UR10][R26.64], R28 ;  /* 0x0000001c1a003986 */ /* 0x0001e4000c10110a */
[C---:B0-----:R-:W-:Y:S01]  /*b6970*/  IADD3 R26, P3, PT, R3.reuse, R2, RZ ;  /* 0x00000002031a7210 */ /* 0x041fe20007f7e0ff */
[----:B--2---:R-:W-:Y:S01]  /*b6980*/  IMAD R28, R24, UR45, RZ ;  /* 0x0000002d181c7c24 */ /* 0x004fe2000f8e02ff */
[----:B------:R-:W-:Y:S01]  /*b6990*/  PRMT R8, R8, 0x7773, RZ ;  /* 0x0000777308087816 */ /* 0x000fe200000000ff */
[----:B------:R-:W0:Y:S01]  /*b69a0*/  LDCU UR45, c[0x0][0x39c] ;  /* 0x00007380ff2d77ac */ /* 0x000e220008000800 */
[----:B------:R-:W-:Y:S02]  /*b69b0*/  LEA.HI.X.SX32 R27, R3, R0, 0x1, P3 ;  /* 0x00000000031b7211 */ /* 0x000fe400018f0eff */
[----:B------:R-:W-:Y:S02]  /*b69c0*/  PRMT R3, R11, 0x7773, RZ ;  /* 0x000077730b037816 */ /* 0x000fe400000000ff */
[----:B------:R-:W-:Y:S01]  /*b69d0*/  ISETP.LT.AND P3, PT, R24, UR46, !P0 ;  /* 0x0000002e18007c0c */ /* 0x000fe2000c761270 */
[----:B------:R-:W2:Y:S01]  /*b69e0*/  LDL.LU R11, [R1+0x37b8] ;  /* 0x0037b800010b7983 */ /* 0x000ea20000300800 */
[----:B------:R-:W-:-:S03]  /*b69f0*/  IADD3 R24, P6, PT, R25, R2, RZ ;  /* 0x0000000219187210 */ /* 0x000fc60007fde0ff */
[----:B------:R0:W-:Y:S01]  /*b6a00*/  @P5 STG.E.U8 desc[UR10][R26.64], R3 ;  /* 0x000000031a005986 */ /* 0x0001e2000c10110a */
[----:B------:R-:W-:-:S03]  /*b6a10*/  LEA.HI.X.SX32 R25, R25, R0, 0x1, P6 ;  /* 0x0000000019197211 */ /* 0x000fc600030f0eff */
[----:B0-----:R-:W2:Y:S01]  /*b6a20*/  LDL.LU R3, [R1+0x88] ;  /* 0x0000880001037983 */ /* 0x001ea20000300800 */
[----:B------:R-:W-:-:S03]  /*b6a30*/  IADD3 R26, P5, PT, R28, R2, RZ ;  /* 0x000000021c1a7210 */ /* 0x000fc60007fbe0ff */
[----:B------:R-:W3:Y:S01]  /*b6a40*/  LDL.LU R5, [R1+0x37b4] ;  /* 0x0037b40001057983 */ /* 0x000ee20000300800 */
[----:B------:R-:W-:Y:S02]  /*b6a50*/  LEA.HI.X.SX32 R27, R28, R0, 0x1, P5 ;  /* 0x000000001c1b7211 */ /* 0x000fe400028f0eff */
[----:B------:R-:W-:Y:S01]  /*b6a60*/  PRMT R28, R6, 0x7773, RZ ;  /* 0x00007773061c7816 */ /* 0x000fe200000000ff */
[----:B------:R0:W-:Y:S04]  /*b6a70*/  @P4 STG.E.U8 desc[UR10][R24.64], R29 ;  /* 0x0000001d18004986 */ /* 0x0001e8000c10110a */
[----:B------:R-:W3:Y:S04]  /*b6a80*/  LDL.LU R6, [R1+0x37b0] ;  /* 0x0037b00001067983 */ /* 0x000ee80000300800 */
[----:B0-----:R-:W3:Y:S04]  /*b6a90*/  LDL.LU R25, [R1+0x8c] ;  /* 0x00008c0001197983 */ /* 0x001ee80000300800 */
[----:B------:R-:W4:Y:S04]  /*b6aa0*/  LDL.LU R24, [R1+0x90] ;  /* 0x0000900001187983 */ /* 0x000f280000300800 */
[----:B------:R0:W-:Y:S04]  /*b6ab0*/  @P3 STG.E.U8 desc[UR10][R26.64], R28 ;  /* 0x0000001c1a003986 */ /* 0x0001e8000c10110a */
[----:B0-----:R-:W5:Y:S04]  /*b6ac0*/  LDL.LU R28, [R1+0x24] ;  /* 0x00002400011c7983 */ /* 0x001f680000300800 */
[----:B------:R-:W5:Y:S01]  /*b6ad0*/  LDL.LU R29, [R1+0xa4] ;  /* 0x0000a400011d7983 */ /* 0x000f620000300800 */
[C---:B--2---:R-:W-:Y:S01]  /*b6ae0*/  ISETP.LT.AND P6, PT, R3.reuse, UR70, !P0 ;  /* 0x0000004603007c0c */ /* 0x044fe2000c7c1270 */
[----:B------:R-:W-:-:S05]  /*b6af0*/  IMAD R3, R3, UR72, RZ ;  /* 0x0000004803037c24 */ /* 0x000fca000f8e02ff */
[----:B------:R-:W-:-:S04]  /*b6b00*/  IADD3 R26, P3, PT, R3, R2, RZ ;  /* 0x00000002031a7210 */ /* 0x000fc80007f7e0ff */
[----:B------:R-:W-:Y:S02]  /*b6b10*/  LEA.HI.X.SX32 R27, R3, R0, 0x1, P3 ;  /* 0x00000000031b7211 */ /* 0x000fe400018f0eff */
[C---:B---3--:R-:W-:Y:S01]  /*b6b20*/  ISETP.LT.AND P4, PT, R25.reuse, UR5, !P0 ;  /* 0x0000000519007c0c */ /* 0x048fe2000c781270 */
[----:B------:R-:W-:Y:S02]  /*b6b30*/  IMAD R25, R25, UR69, RZ ;  /* 0x0000004519197c24 */ /* 0x000fe4000f8e02ff */
[C---:B----4-:R-:W-:Y:S01]  /*b6b40*/  IMAD R3, R24.reuse, UR71, RZ ;  /* 0x0000004718037c24 */ /* 0x050fe2000f8e02ff */
[----:B------:R-:W-:Y:S01]  /*b6b50*/  ISETP.LT.AND P3, PT, R24, UR6, !P0 ;  /* 0x0000000618007c0c */ /* 0x000fe2000c761270 */
[----:B------:R0:W-:Y:S01]  /*b6b60*/  @P6 STG.E.U8 desc[UR10][R26.64], R4 ;  /* 0x000000041a006986 */ /* 0x0001e2000c10110a */
[C---:B------:R-:W-:Y:S01]  /*b6b70*/  IADD3 R24, P5, PT, R25.reuse, R2, RZ ;  /* 0x0000000219187210 */ /* 0x040fe20007fbe0ff */
[----:B------:R-:W2:Y:S03]  /*b6b80*/  LDCU UR5, c[0x0][0x3b8] ;  /* 0x00007700ff0577ac */ /* 0x000ea60008000800 */
[----:B------:R-:W-:Y:S01]  /*b6b90*/  LEA.HI.X.SX32 R25, R25, R0, 0x1, P5 ;  /* 0x0000000019197211 */ /* 0x000fe200028f0eff */
[----:B------:R-:W3:Y:S01]  /*b6ba0*/  LDCU UR6, c[0x0][0x3b8] ;  /* 0x00007700ff0677ac */ /* 0x000ee20008000800 */
[----:B------:R-:W-:-:S02]  /*b6bb0*/  ISETP.LT.AND P5, PT, R7, UR9, !P0 ;  /* 0x0000000907007c0c */ /* 0x000fc4000c7a1270 */
[----:B0-----:R-:W-:Y:S01]  /*b6bc0*/  IADD3 R26, P6, PT, R3, R2, RZ ;  /* 0x00000002031a7210 */ /* 0x001fe20007fde0ff */
[----:B------:R-:W-:Y:S01]  /*b6bd0*/  IMAD R4, R7, UR8, RZ ;  /* 0x0000000807047c24 */ /* 0x000fe2000f8e02ff */
[----:B------:R0:W-:Y:S01]  /*b6be0*/  @P4 STG.E.U8 desc[UR10][R24.64], R8 ;  /* 0x0000000818004986 */ /* 0x0001e2000c10110a */
[----:B------:R-:W-:Y:S01]  /*b6bf0*/  PRMT R12, R12, 0x7773, RZ ;  /* 0x000077730c0c7816 */ /* 0x000fe200000000ff */
[----:B------:R-:W4:Y:S01]  /*b6c00*/  LDCU UR8, c[0x0][0x3b8] ;  /* 0x00007700ff0877ac */ /* 0x000f220008000800 */
[----:B------:R-:W-:Y:S01]  /*b6c10*/  LEA.HI.X.SX32 R27, R3, R0, 0x1, P6 ;  /* 0x00000000031b7211 */ /* 0x000fe200030f0eff */
[----:B------:R-:W2:Y:S01]  /*b6c20*/  LDL.LU R7, [R1+0x4] ;  /* 0x0000040001077983 */ /* 0x000ea20000300800 */
[----:B------:R-:W-:Y:S01]  /*b6c30*/  PRMT R16, R16, 0x7773, RZ ;  /* 0x0000777310107816 */ /* 0x000fe200000000ff */
[----:B------:R-:W1:Y:S02]  /*b6c40*/  LDCU UR9, c[0x0][0x3b8] ;  /* 0x00007700ff0977ac */ /* 0x000e640008000800 */
[----:B------:R-:W2:Y:S04]  /*b6c50*/  LDL.LU R3, [R1+0x98] ;  /* 0x0000980001037983 */ /* 0x000ea80000300800 */
[----:B0-----:R-:W3:Y:S04]  /*b6c60*/  LDL.LU R25, [R1+0x9c] ;  /* 0x00009c0001197983 */ /* 0x001ee80000300800 */
[----:B------:R-:W4:Y:S04]  /*b6c70*/  LDL.LU R8, [R1+0xa0] ;  /* 0x0000a00001087983 */ /* 0x000f280000300800 */
[----:B------:R0:W-:Y:S01]  /*b6c80*/  @P3 STG.E.U8 desc[UR10][R26.64], R12 ;  /* 0x0000000c1a003986 */ /* 0x0001e2000c10110a */
[----:B------:R-:W-:-:S02]  /*b6c90*/  PRMT R20, R20, 0x7773, RZ ;  /* 0x0000777314147816 */ /* 0x000fc400000000ff */
[----:B0-----:R-:W-:-:S04]  /*b6ca0*/  IADD3 R26, P3, PT, R4, R2, RZ ;  /* 0x00000002041a7210 */ /* 0x001fc80007f7e0ff */
[----:B------:R-:W-:-:S05]  /*b6cb0*/  LEA.HI.X.SX32 R27, R4, R0, 0x1, P3 ;  /* 0x00000000041b7211 */ /* 0x000fca00018f0eff */
[----:B------:R0:W-:Y:S04]  /*b6cc0*/  @P5 STG.E.U8 desc[UR10][R26.64], R16 ;  /* 0x000000101a005986 */ /* 0x0001e8000c10110a */
[----:B0-----:R-:W5:Y:S04]  /*b6cd0*/  LDL.LU R16, [R1+0xac] ;  /* 0x0000ac0001107983 */ /* 0x001f680000300800 */
[----:B------:R-:W5:Y:S01]  /*b6ce0*/  LDL.LU R12, [R1+0xb0] ;  /* 0x0000b000010c7983 */ /* 0x000f620000300800 */
[C---:B--2---:R-:W-:Y:S01]  /*b6cf0*/  ISETP.LT.AND P4, PT, R3.reuse, UR74, !P0 ;  /* 0x0000004a03007c0c */ /* 0x044fe2000c781270 */
[----:B------:R-:W-:-:S05]  /*b6d00*/  IMAD R3, R3, UR73, RZ ;  /* 0x0000004903037c24 */ /* 0x000fca000f8e02ff */
[----:B------:R-:W-:Y:S01]  /*b6d10*/  IADD3 R24, P6, PT, R3, R2, RZ ;  /* 0x0000000203187210 */ /* 0x000fe20007fde0ff */
[C---:B---3--:R-:W-:Y:S01]  /*b6d20*/  IMAD R4, R25.reuse, UR76, RZ ;  /* 0x0000004c19047c24 */ /* 0x048fe2000f8e02ff */
[----:B------:R-:W-:Y:S02]  /*b6d30*/  ISETP.LT.AND P3, PT, R25, UR77, !P0 ;  /* 0x0000004d19007c0c */ /* 0x000fe4000c761270 */
[----:B------:R-:W-:-:S05]  /*b6d40*/  LEA.HI.X.SX32 R25, R3, R0, 0x1, P6 ;  /* 0x0000000003197211 */ /* 0x000fca00030f0eff */
[----:B------:R0:W-:Y:S04]  /*b6d50*/  @P4 STG.E.U8 desc[UR10][R24.64], R20 ;  /* 0x0000001418004986 */ /* 0x0001e8000c10110a */
[----:B0-----:R-:W2:Y:S04]  /*b6d60*/  LDL.LU R25, [R1+0xa8] ;  /* 0x0000a80001197983 */ /* 0x001ea80000300800 */
[----:B------:R-:W3:Y:S01]  /*b6d70*/  LDL.LU R20, [R1+0x14] ;  /* 0x0000140001147983 */ /* 0x000ee20000300800 */
[----:B------:R-:W-:Y:S01]  /*b6d80*/  IADD3 R26, P5, PT, R4, R2, RZ ;  /* 0x00000002041a7210 */ /* 0x000fe20007fbe0ff */
[----:B----4-:R-:W-:-:S03]  /*b6d90*/  IMAD R3, R8, UR75, RZ ;  /* 0x0000004b08037c24 */ /* 0x010fc6000f8e02ff */
[----:B------:R-:W-:Y:S02]  /*b6da0*/  LEA.HI.X.SX32 R27, R4, R0, 0x1, P5 ;  /* 0x00000000041b7211 */ /* 0x000fe400028f0eff */
[----:B-----5:R-:W-:Y:S02]  /*b6db0*/  PRMT R4, R28, 0x7770, RZ ;  /* 0x000077701c047816 */ /* 0x020fe400000000ff */
[----:B------:R-:W-:Y:S01]  /*b6dc0*/  ISETP.LT.AND P6, PT, R8, UR44, !P0 ;  /* 0x0000002c08007c0c */ /* 0x000fe2000c7c1270 */
[----:B------:R-:W0:Y:S02]  /*b6dd0*/  LDCU UR44, c[0x0][0x39c] ;  /* 0x00007380ff2c77ac */ /* 0x000e240008000800 */
[----:B------:R4:W-:Y:S01]  /*b6de0*/  @P3 STG.E.U8 desc[UR10][R26.64], R4 ;  /* 0x000000041a003986 */ /* 0x0009e2000c10110a */
[----:B------:R-:W-:Y:S01]  /*b6df0*/  ISETP.LT.AND P4, PT, R29, UR28, !P0 ;  /* 0x0000001c1d007c0c */ /* 0x000fe2000c781270 */
[----:B------:R-:W5:Y:S01]  /*b6e00*/  LDCU UR28, c[0x0][0x39c] ;  /* 0x00007380ff1c77ac */ /* 0x000f620008000800 */
[----:B------:R-:W-:-:S02]  /*b6e10*/  PRMT R8, R7, 0x7770, RZ ;  /* 0x0000777007087816 */ /* 0x000fc400000000ff */
[----:B----4-:R-:W-:Y:S01]  /*b6e20*/  IADD3 R26, P3, PT, R3, R2, RZ ;  /* 0x00000002031a7210 */ /* 0x010fe20007f7e0ff */
[----:B------:R-:W-:Y:S01]  /*b6e30*/  IMAD R4, R29, UR7, RZ ;  /* 0x000000071d047c24 */ /* 0x000fe2000f8e02ff */
[----:B------:R-:W4:Y:S01]  /*b6e40*/  LDCU UR7, c[0x0][0x3b8] ;  /* 0x00007700ff0777ac */ /* 0x000f220008000800 */
[----:B------:R-:W4:Y:S01]  /*b6e50*/  LDL.LU R29, [R1+0xb8] ;  /* 0x0000b800011d7983 */ /* 0x000f220000300800 */
[----:B------:R-:W-:Y:S02]  /*b6e60*/  LEA.HI.X.SX32 R27, R3, R0, 0x1, P3 ;  /* 0x00000000031b7211 */ /* 0x000fe400018f0eff */
[----:B------:R-:W-:-:S03]  /*b6e70*/  IADD3 R24, P5, PT, R4, R2, RZ ;  /* 0x0000000204187210 */ /* 0x000fc60007fbe0ff */
[----:B------:R3:W-:Y:S01]  /*b6e80*/  @P6 STG.E.U8 desc[UR10][R26.64], R8 ;  /* 0x000000081a006986 */ /* 0x0007e2000c10110a */
[C---:B--2---:R-:W-:Y:S01]  /*b6e90*/  ISETP.LT.AND P3, PT, R25.reuse, UR21, !P0 ;  /* 0x0000001519007c0c */ /* 0x044fe2000c761270 */
[----:B------:R-:W-:Y:S01]  /*b6ea0*/  IMAD R3, R25, UR30, RZ ;  /* 0x0000001e19037c24 */ /* 0x000fe2000f8e02ff */
[----:B------:R-:W-:Y:S02]  /*b6eb0*/  LEA.HI.X.SX32 R25, R4, R0, 0x1, P5 ;  /* 0x0000000004197211 */ /* 0x000fe400028f0eff */
[----:B---3--:R-:W-:Y:S01]  /*b6ec0*/  PRMT R8, R20, 0x7770, RZ ;  /* 0x0000777014087816 */ /* 0x008fe200000000ff */
[C---:B------:R-:W-:Y:S01]  /*b6ed0*/  IMAD R4, R16.reuse, UR29, RZ ;  /* 0x0000001d10047c24 */ /* 0x040fe2000f8e02ff */
[----:B------:R-:W-:Y:S01]  /*b6ee0*/  ISETP.LT.AND P5, PT, R16, UR41, !P0 ;  /* 0x0000002910007c0c */ /* 0x000fe2000c7a1270 */
[----:B------:R-:W2:Y:S01]  /*b6ef0*/  LDCU UR21, c[0x0][0x39c] ;  /* 0x00007380ff1577ac */ /* 0x000ea20008000800 */
[----:B------:R-:W3:Y:S04]  /*b6f00*/  LDL.LU R16, [R1+0xbc] ;  /* 0x0000bc0001107983 */ /* 0x000ee80000300800 */
[----:B------:R0:W-:Y:S04]  /*b6f10*/  @P4 STG.E.U8 desc[UR10][R24.64], R8 ;  /* 0x0000000818004986 */ /* 0x0001e8000c10110a */
[----:B0-----:R-:W2:Y:S01]  /*b6f20*/  LDL.LU R25, [R1+0xb4] ;  /* 0x0000b40001197983 */ /* 0x001ea20000300800 */
[----:B------:R-:W-:-:S04]  /*b6f30*/  IADD3 R26, P6, PT, R3, R2, RZ ;  /* 0x00000002031a7210 */ /* 0x000fc80007fde0ff */
[----:B------:R-:W-:Y:S02]  /*b6f40*/  LEA.HI.X.SX32 R27, R3, R0, 0x1, P6 ;  /* 0x00000000031b7211 */ /* 0x000fe400030f0eff */
[----:B------:R-:W-:Y:S02]  /*b6f50*/  PRMT R3, R5, 0x7770, RZ ;  /* 0x0000777005037816 */ /* 0x000fe400000000ff */
[----:B------:R-:W-:-:S03]  /*b6f60*/  ISETP.LT.AND P4, PT, R12, UR42, !P0 ;  /* 0x0000002a0c007c0c */ /* 0x000fc6000c781270 */
[----:B------:R0:W-:Y:S01]  /*b6f70*/  @P3 STG.E.U8 desc[UR10][R26.64], R3 ;  /* 0x000000031a003986 */ /* 0x0001e2000c10110a */
[----:B------:R-:W-:Y:S02]  /*b6f80*/  PRMT R8, R9, 0x7770, RZ ;  /* 0x0000777009087816 */ /* 0x000fe400000000ff */
[----:B0-----:R-:W-:Y:S01]  /*b6f90*/  IADD3 R26, P3, PT, R4, R2, RZ ;  /* 0x00000002041a7210 */ /* 0x001fe20007f7e0ff */
[----:B------:R-:W-:Y:S01]  /*b6fa0*/  IMAD R3, R12, UR4, RZ ;  /* 0x000000040c037c24 */ /* 0x000fe2000f8e02ff */
[----:B------:R-:W0:Y:S01]  /*b6fb0*/  LDCU UR4, c[0x0][0x3b8] ;  /* 0x00007700ff0477ac */ /* 0x000e220008000800 */
[----:B------:R-:W3:Y:S01]  /*b6fc0*/  LDL.LU R12, [R1+0xc4] ;  /* 0x0000c400010c7983 */ /* 0x000ee20000300800 */
[----:B------:R-:W-:Y:S02]  /*b6fd0*/  LEA.HI.X.SX32 R27, R4, R0, 0x1, P3 ;  /* 0x00000000041b7211 */ /* 0x000fe400018f0eff */
[----:B------:R-:W-:-:S03]  /*b6fe0*/  IADD3 R24, P6, PT, R3, R2, RZ ;  /* 0x0000000203187210 */ /* 0x000fc60007fde0ff */
[----:B------:R0:W-:Y:S02]  /*b6ff0*/  @P5 STG.E.U8 desc[UR10][R26.64], R8 ;  /* 0x000000081a005986 */ /* 0x0001e4000c10110a */
[----:B0-----:R-:W-:Y:S02]  /*b7000*/  PRMT R8, R13, 0x7770, RZ ;  /* 0x000077700d087816 */ /* 0x001fe400000000ff */
[C---:B--2---:R-:W-:Y:S01]  /*b7010*/  ISETP.LT.AND P3, PT, R25.reuse, UR26, !P0 ;  /* 0x0000001a19007c0c */ /* 0x044fe2000c761270 */
[----:B------:R-:W-:Y:S01]  /*b7020*/  IMAD R4, R25, UR17, RZ ;  /* 0x0000001119047c24 */ /* 0x000fe2000f8e02ff */
[----:B------:R-:W-:Y:S01]  /*b7030*/  LEA.HI.X.SX32 R25, R3, R0, 0x1, P6 ;  /* 0x0000000003197211 */ /* 0x000fe200030f0eff */
[C---:B----4-:R-:W-:Y:S01]  /*b7040*/  IMAD R3, R29.reuse, UR20, RZ ;  /* 0x000000141d037c24 */ /* 0x050fe2000f8e02ff */
[----:B------:R-:W-:Y:S01]  /*b7050*/  ISETP.LT.AND P6, PT, R29, UR39, !P0 ;  /* 0x000000271d007c0c */ /* 0x000fe2000c7c1270 */
[----:B------:R-:W0:Y:S01]  /*b7060*/  LDCU UR26, c[0x0][0x39c] ;  /* 0x00007380ff1a77ac */ /* 0x000e220008000800 */
[----:B------:R-:W2:Y:S01]  /*b7070*/  LDL.LU R29, [R1+0xc8] ;  /* 0x0000c800011d7983 */ /* 0x000ea20000300800 */
[C---:B------:R-:W-:Y:S01]  /*b7080*/  IADD3 R26, P5, PT, R4.reuse, R2, RZ ;  /* 0x00000002041a7210 */ /* 0x040fe20007fbe0ff */
[----:B------:R-:W4:Y:S02]  /*b7090*/  LDCU UR20, c[0x0][0x39c] ;  /* 0x00007380ff1477ac */ /* 0x000f240008000800 */
[----:B------:R1:W-:Y:S01]  /*b70a0*/  @P4 STG.E.U8 desc[UR10][R24.64], R8 ;  /* 0x0000000818004986 */ /* 0x0003e2000c10110a */
[----:B------:R-:W0:Y:S03]  /*b70b0*/  LDCU UR17, c[0x0][0x3b8] ;  /* 0x00007700ff1177ac */ /* 0x000e260008000800 */
[----:B-1----:R-:W2:Y:S01]  /*b70c0*/  LDL.LU R25, [R1+0xc0] ;  /* 0x0000c00001197983 */ /* 0x002ea20000300800 */
[----:B------:R-:W-:-:S02]  /*b70d0*/  LEA.HI.X.SX32 R27, R4, R0, 0x1, P5 ;  /* 0x00000000041b7211 */ /* 0x000fc400028f0eff */
[----:B------:R-:W-:Y:S02]  /*b70e0*/  PRMT R4, R17, 0x7770, RZ ;  /* 0x0000777011047816 */ /* 0x000fe400000000ff */
[C---:B---3--:R-:W-:Y:S01]  /*b70f0*/  ISETP.LT.AND P4, PT, R16.reuse, UR25, !P0 ;  /* 0x0000001910007c0c */ /* 0x048fe2000c781270 */
[----:B------:R-:W1:Y:S02]  /*b7100*/  LDCU UR25, c[0x0][0x39c] ;  /* 0x00007380ff1977ac */ /* 0x000e640008000800 */
[----:B------:R3:W-:Y:S01]  /*b7110*/  @P3 STG.E.U8 desc[UR10][R26.64], R4 ;  /* 0x000000041a003986 */ /* 0x0007e2000c10110a */
[----:B------:R-:W-:Y:S02]  /*b7120*/  PRMT R8, R21, 0x7770, RZ ;  /* 0x0000777015087816 */ /* 0x000fe400000000ff */
[C---:B---3--:R-:W-:Y:S01]  /*b7130*/  IADD3 R26, P3, PT, R3.reuse, R2, RZ ;  /* 0x00000002031a7210 */ /* 0x048fe20007f7e0ff */
[----:B------:R-:W-:Y:S02]  /*b7140*/  IMAD R4, R16, UR38, RZ ;  /* 0x0000002610047c24 */ /* 0x000fe4000f8e02ff */
[----:B------:R-:W3:Y:S01]  /*b7150*/  LDL.LU R16, [R1+0xd0] ;  /* 0x0000d00001107983 */ /* 0x000ee20000300800 */
[----:B------:R-:W-:-:S02]  /*b7160*/  LEA.HI.X.SX32 R27, R3, R0, 0x1, P3 ;  /* 0x00000000031b7211 */ /* 0x000fc400018f0eff */
[----:B------:R-:W-:-:S03]  /*b7170*/  IADD3 R24, P5, PT, R4, R2, RZ ;  /* 0x0000000204187210 */ /* 0x000fc60007fbe0ff */
[----:B------:R0:W-:Y:S02]  /*b7180*/  @P6 STG.E.U8 desc[UR10][R26.64], R8 ;  /* 0x000000081a006986 */ /* 0x0001e4000c10110a */
[----:B0-----:R-:W-:Y:S02]  /*b7190*/  PRMT R8, R28, 0x7771, RZ ;  /* 0x000077711c087816 */ /* 0x001fe400000000ff */
[C---:B--2---:R-:W-:Y:S01]  /*b71a0*/  ISETP.LT.AND P3, PT, R25.reuse, UR15, !P0 ;  /* 0x0000000f19007c0c */ /* 0x044fe2000c761270 */
[----:B------:R-:W-:Y:S01]  /*b71b0*/  IMAD R3, R25, UR27, RZ ;  /* 0x0000001b19037c24 */ /* 0x000fe2000f8e02ff */
[----:B------:R-:W-:Y:S01]  /*b71c0*/  LEA.HI.X.SX32 R25, R4, R0, 0x1, P5 ;  /* 0x0000000004197211 */ /* 0x000fe200028f0eff */
[C---:B------:R-:W-:Y:S01]  /*b71d0*/  IMAD R4, R12.reuse, UR36, RZ ;  /* 0x000000240c047c24 */ /* 0x040fe2000f8e02ff */
[----:B------:R-:W-:Y:S01]  /*b71e0*/  ISETP.LT.AND P5, PT, R12, UR37, !P0 ;  /* 0x000000250c007c0c */ /* 0x000fe2000c7a1270 */
[----:B------:R-:W0:Y:S01]  /*b71f0*/  LDCU UR15, c[0x0][0x3b8] ;  /* 0x00007700ff0f77ac */ /* 0x000e220008000800 */
[----:B------:R-:W2:Y:S01]  /*b7200*/  LDL.LU R12, [R1+0xd4] ;  /* 0x0000d400010c7983 */ /* 0x000ea20000300800 */
[----:B------:R-:W0:Y:S03]  /*b7210*/  LDCU UR27, c[0x0][0x39c] ;  /* 0x00007380ff1b77ac */ /* 0x000e260008000800 */
[----:B------:R1:W-:Y:S04]  /*b7220*/  @P4 STG.E.U8 desc[UR10][R24.64], R8 ;  /* 0x0000000818004986 */ /* 0x0003e8000c10110a */
[----:B-1----:R-:W2:Y:S01]  /*b7230*/  LDL.LU R25, [R1+0xcc] ;  /* 0x0000cc0001197983 */ /* 0x002ea20000300800 */
[----:B------:R-:W-:-:S04]  /*b7240*/  IADD3 R26, P6, PT, R3, R2, RZ ;  /* 0x00000002031a7210 */ /* 0x000fc80007fde0ff */
[----:B------:R-:W-:Y:S02]  /*b7250*/  LEA.HI.X.SX32 R27, R3, R0, 0x1, P6 ;  /* 0x00000000031b7211 */ /* 0x000fe400030f0eff */
[----:B------:R-:W-:Y:S02]  /*b7260*/  PRMT R3, R7, 0x7771, RZ ;  /* 0x0000777107037816 */ /* 0x000fe400000000ff */
[C---:B------:R-:W-:Y:S01]  /*b7270*/  ISETP.LT.AND P4, PT, R29.reuse, UR18, !P0 ;  /* 0x000000121d007c0c */ /* 0x040fe2000c781270 */
[----:B------:R-:W1:Y:S02]  /*b7280*/  LDCU UR18, c[0x0][0x3b8] ;  /* 0x00007700ff1277ac */ /* 0x000e640008000800 */
[----:B------:R0:W-:Y:S01]  /*b7290*/  @P3 STG.E.U8 desc[UR10][R26.64], R3 ;  /* 0x000000031a003986 */ /* 0x0001e2000c10110a */
[----:B------:R-:W-:Y:S02]  /*b72a0*/  PRMT R8, R20, 0x7771, RZ ;  /* 0x0000777114087816 */ /* 0x000fe400000000ff */
[C---:B0-----:R-:W-:Y:S01]  /*b72b0*/  IADD3 R26, P3, PT, R4.reuse, R2, RZ ;  /* 0x00000002041a7210 */ /* 0x041fe20007f7e0ff */
[----:B------:R-:W-:Y:S01]  /*b72c0*/  IMAD R3, R29, UR16, RZ ;  /* 0x000000101d037c24 */ /* 0x000fe2000f8e02ff */
[----:B------:R-:W0:Y:S01]  /*b72d0*/  LDCU UR16, c[0x0][0x3b8] ;  /* 0x00007700ff1077ac */ /* 0x000e220008000800 */
[----:B------:R-:W4:Y:S01]  /*b72e0*/  LDL.LU R29, [R1+0xdc] ;  /* 0x0000dc00011d7983 */ /* 0x000f220000300800 */
[----:B------:R-:W-:-:S02]  /*b72f0*/  LEA.HI.X.SX32 R27, R4, R0, 0x1, P3 ;  /* 0x00000000041b7211 */ /* 0x000fc400018f0eff */
[----:B------:R-:W-:-:S03]  /*b7300*/  IADD3 R24, P6, PT, R3, R2, RZ ;  /* 0x0000000203187210 */ /* 0x000fc60007fde0ff */
[----:B------:R0:W-:Y:S02]  /*b7310*/  @P5 STG.E.U8 desc[UR10][R26.64], R8 ;  /* 0x000000081a005986 */ /* 0x0001e4000c10110a */
[----:B0-----:R-:W-:Y:S02]  /*b7320*/  PRMT R8, R5, 0x7771, RZ ;  /* 0x0000777105087816 */ /* 0x001fe400000000ff */
[C---:B--2---:R-:W-:Y:S01]  /*b7330*/  ISETP.LT.AND P3, PT, R25.reuse, UR23, !P0 ;  /* 0x0000001719007c0c */ /* 0x044fe2000c761270 */
[----:B------:R-:W-:Y:S01]  /*b7340*/  IMAD R4, R25, UR35, RZ ;  /* 0x0000002319047c24 */ /* 0x000fe2000f8e02ff */
[----:B------:R-:W-:Y:S01]  /*b7350*/  LEA.HI.X.SX32 R25, R3, R0, 0x1, P6 ;  /* 0x0000000003197211 */ /* 0x000fe200030f0eff */
[C---:B---3--:R-:W-:Y:S01]  /*b7360*/  IMAD R3, R16.reuse, UR33, RZ ;  /* 0x0000002110037c24 */ /* 0x048fe2000f8e02ff */
[----:B------:R-:W-:Y:S01]  /*b7370*/  ISETP.LT.AND P6, PT, R16, UR34, !P0 ;  /* 0x0000002210007c0c */ /* 0x000fe2000c7c1270 */
[----:B------:R-:W0:Y:S01]  /*b7380*/  LDCU UR23, c[0x0][0x39c] ;  /* 0x00007380ff1777ac */ /* 0x000e220008000800 */
[----:B------:R-:W2:Y:S04]  /*b7390*/  LDL.LU R16, [R1+0xe4] ;  /* 0x0000e40001107983 */ /* 0x000ea80000300800 */
[----:B------:R3:W-:Y:S04]  /*b73a0*/  @P4 STG.E.U8 desc[UR10][R24.64], R8 ;  /* 0x0000000818004986 */ /* 0x0007e8000c10110a */
[----:B---3--:R-:W3:Y:S01]  /*b73b0*/  LDL.LU R25, [R1+0xd8] ;  /* 0x0000d80001197983 */ /* 0x008ee20000300800 */
[----:B------:R-:W-:-:S04]  /*b73c0*/  IADD3 R26, P5, PT, R4, R2, RZ ;  /* 0x00000002041a7210 */ /* 0x000fc80007fbe0ff */
[----:B------:R-:W-:Y:S02]  /*b73d0*/  LEA.HI.X.SX32 R27, R4, R0, 0x1, P5 ;  /* 0x00000000041b7211 */ /* 0x000fe400028f0eff */
[----:B------:R-:W-:Y:S02]  /*b73e0*/  PRMT R4, R9, 0x7771, RZ ;  /* 0x0000777109047816 */ /* 0x000fe400000000ff */
[----:B------:R-:W-:-:S03]  /*b73f0*/  ISETP.LT.AND P4, PT, R12, UR32, !P0 ;  /* 0x000000200c007c0c */ /* 0x000fc6000c781270 */
[----:B------:R0:W-:Y:S01]  /*b7400*/  @P3 STG.E.U8 desc[UR10][R26.64], R4 ;  /* 0x000000041a003986 */ /* 0x0001e2000c10110a */
[----:B------:R-:W-:Y:S02]  /*b7410*/  PRMT R8, R13, 0x7771, RZ ;  /* 0x000077710d087816 */ /* 0x000fe400000000ff */
[C---:B0-----:R-:W-:Y:S01]  /*b7420*/  IADD3 R26, P3, PT, R3.reuse, R2, RZ ;  /* 0x00000002031a7210 */ /* 0x041fe20007f7e0ff */
[----:B------:R-:W-:Y:S01]  /*b7430*/  IMAD R4, R12, UR24, RZ ;  /* 0x000000180c047c24 */ /* 0x000fe2000f8e02ff */
[----:B------:R-:W0:Y:S01]  /*b7440*/  LDCU UR24, c[0x0][0x39c] ;  /* 0x00007380ff1877ac */ /* 0x000e220008000800 */
[----:B------:R-:W2:Y:S01]  /*b7450*/  LDL.LU R12, [R1+0xe8] ;  /* 0x0000e800010c7983 */ /* 0x000ea20000300800 */
[----:B------:R-:W-:Y:S02]  /*b7460*/  LEA.HI.X.SX32 R27, R3, R0, 0x1, P3 ;  /* 0x00000000031b7211 */ /* 0x000fe400018f0eff */
[----:B------:R-:W-:-:S03]  /*b7470*/  IADD3 R24, P5, PT, R4, R2, RZ ;  /* 0x0000000204187210 */ /* 0x000fc60007fbe0ff */
[----:B------:R0:W-:Y:S02]  /*b7480*/  @P6 STG.E.U8 desc[UR10][R26.64], R8 ;  /* 0x000000081a006986 */ /* 0x0001e4000c10110a */
[----:B0-----:R-:W-:Y:S02]  /*b7490*/  PRMT R8, R17, 0x7771, RZ ;  /* 0x0000777111087816 */ /* 0x001fe400000000ff */
[C---:B---3--:R-:W-:Y:S01]  /*b74a0*/  ISETP.LT.AND P3, PT, R25.reuse, UR31, !P0 ;  /* 0x0000001f19007c0c */ /* 0x048fe2000c761270 */
[----:B------:R-:W-:Y:S01]  /*b74b0*/  IMAD R3, R25, UR22, RZ ;  /* 0x0000001619037c24 */ /* 0x000fe2000f8e02ff */
[----:B------:R-:W-:Y:S01]  /*b74c0*/  LEA.HI.X.SX32 R25, R4, R0, 0x1, P5 ;  /* 0x0000000004197211 */ /* 0x000fe200028f0eff */
[C---:B----4-:R-:W-:Y:S01]  /*b74d0*/  IMAD R4, R29.reuse, UR19, RZ ;  /* 0x000000131d047c24 */ /* 0x050fe2000f8e02ff */
[----:B------:R-:W-:Y:S01]  /*b74e0*/  ISETP.LT.AND P5, PT, R29, UR40, !P0 ;  /* 0x000000281d007c0c */ /* 0x000fe2000c7a1270 */
[----:B------:R-:W0:Y:S01]  /*b74f0*/  LDCU UR22, c[0x0][0x39c] ;  /* 0x00007380ff1677ac */ /* 0x000e220008000800 */
[----:B------:R-:W3:Y:S01]  /*b7500*/  LDL.LU R29, [R1+0xec] ;  /* 0x0000ec00011d7983 */ /* 0x000ee20000300800 */
[C---:B------:R-:W-:Y:S01]  /*b7510*/  IADD3 R26, P6, PT, R3.reuse, R2, RZ ;  /* 0x00000002031a7210 */ /* 0x040fe20007fde0ff */
[----:B------:R-:W4:Y:S02]  /*b7520*/  LDCU UR19, c[0x0][0x3b8] ;  /* 0x00007700ff1377ac */ /* 0x000f240008000800 */
[----:B------:R1:W-:Y:S04]  /*b7530*/  @P4 STG.E.U8 desc[UR10][R24.64], R8 ;  /* 0x0000000818004986 */ /* 0x0003e8000c10110a */
[----:B-1----:R-:W3:Y:S01]  /*b7540*/  LDL.LU R25, [R1+0xe0] ;  /* 0x0000e00001197983 */ /* 0x002ee20000300800 */
[----:B------:R-:W-:-:S02]  /*b7550*/  LEA.HI.X.SX32 R27, R3, R0, 0x1, P6 ;  /* 0x00000000031b7211 */ /* 0x000fc400030f0eff */
[----:B------:R-:W-:-:S05]  /*b7560*/  PRMT R3, R21, 0x7771, RZ ;  /* 0x0000777115037816 */ /* 0x000fca00000000ff */
[----:B------:R1:W-:Y:S01]  /*b7570*/  @P3 STG.E.U8 desc[UR10][R26.64], R3 ;  /* 0x000000031a003986 */ /* 0x0003e2000c10110a */
[----:B------:R-:W-:Y:S02]  /*b7580*/  PRMT R8, R28, 0x7772, RZ ;  /* 0x000077721c087816 */ /* 0x000fe400000000ff */
[----:B-1----:R-:W-:-:S04]  /*b7590*/  IADD3 R26, P3, PT, R4, R2, RZ ;  /* 0x00000002041a7210 */ /* 0x002fc80007f7e0ff */
[----:B------:R-:W-:Y:S01]  /*b75a0*/  LEA.HI.X.SX32 R27, R4, R0, 0x1, P3 ;  /* 0x00000000041b7211 */ /* 0x000fe200018f0eff */
[C---:B--2---:R-:W-:Y:S01]  /*b75b0*/  IMAD R4, R16.reuse, UR6, RZ ;  /* 0x0000000610047c24 */ /* 0x044fe2000f8e02ff */
[----:B------:R-:W-:Y:S01]  /*b75c0*/  ISETP.LT.AND P3, PT, R16, UR45, !P0 ;  /* 0x0000002d10007c0c */ /* 0x000fe2000c761270 */
[----:B------:R-:W1:Y:S01]  /*b75d0*/  LDCU UR6, c[0x0][0x3b8] ;  /* 0x00007700ff0677ac */ /* 0x000e620008000800 */
[----:B------:R-:W2:Y:S04]  /*b75e0*/  LDL.LU R16, [R1+0xf8] ;  /* 0x0000f80001107983 */ /* 0x000ea80000300800 */
[----:B------:R0:W-:Y:S02]  /*b75f0*/  @P5 STG.E.U8 desc[UR10][R26.64], R8 ;  /* 0x000000081a005986 */ /* 0x0001e4000c10110a */
[----:B0-----:R-:W-:-:S02]  /*b7600*/  IADD3 R26, P5, PT, R4, R2, RZ ;  /* 0x00000002041a7210 */ /* 0x001fc40007fbe0ff */
[----:B------:R-:W-:Y:S02]  /*b7610*/  PRMT R8, R7, 0x7772, RZ ;  /* 0x0000777207087816 */ /* 0x000fe400000000ff */
[----:B------:R-:W-:Y:S02]  /*b7620*/  LEA.HI.X.SX32 R27, R4, R0, 0x1, P5 ;  /* 0x00000000041b7211 */ /* 0x000fe400028f0eff */
[----:B------:R-:W-:Y:S01]  /*b7630*/  PRMT R4, R20, 0x7772, RZ ;  /* 0x0000777214047816 */ /* 0x000fe200000000ff */
[C---:B---3--:R-:W-:Y:S01]  /*b7640*/  IMAD R3, R25.reuse, UR5, RZ ;  /* 0x0000000519037c24 */ /* 0x048fe2000f8e02ff */
[----:B------:R-:W-:Y:S01]  /*b7650*/  ISETP.LT.AND P4, PT, R25, UR43, !P0 ;  /* 0x0000002b19007c0c */ /* 0x000fe2000c781270 */
[----:B------:R-:W0:Y:S03]  /*b7660*/  LDCU UR5, c[0x0][0x3b8] ;  /* 0x00007700ff0577ac */ /* 0x000e260008000800 */
[----:B------:R-:W-:-:S04]  /*b7670*/  IADD3 R24, P6, PT, R3, R2, RZ ;  /* 0x0000000203187210 */ /* 0x000fc80007fde0ff */
[----:B------:R-:W-:Y:S01]  /*b7680*/  LEA.HI.X.SX32 R25, R3, R0, 0x1, P6 ;  /* 0x0000000003197211 */ /* 0x000fe200030f0eff */
[C---:B------:R-:W-:Y:S01]  /*b7690*/  IMAD R3, R12.reuse, UR8, RZ ;  /* 0x000000080c037c24 */ /* 0x040fe2000f8e02ff */
[----:B------:R-:W-:Y:S01]  /*b76a0*/  ISETP.LT.AND P6, PT, R12, UR44, !P0 ;  /* 0x0000002c0c007c0c */ /* 0x000fe2000c7c1270 */
[----:B------:R-:W3:Y:S01]  /*b76b0*/  LDCU UR8, c[0x0][0x3b8] ;  /* 0x00007700ff0877ac */ /* 0x000ee20008000800 */
[----:B------:R-:W2:Y:S04]  /*b76c0*/  LDL.LU R12, [R1+0xfc] ;  /* 0x0000fc00010c7983 */ /* 0x000ea80000300800 */
[----:B------:R0:W-:Y:S04]  /*b76d0*/  @P4 STG.E.U8 desc[UR10][R24.64], R8 ;  /* 0x0000000818004986 */ /* 0x0001e8000c10110a */
[----:B------:R1:W-:Y:S01]  /*b76e0*/  @P3 STG.E.U8 desc[UR10][R26.64], R4 ;  /* 0x000000041a003986 */ /* 0x0003e2000c10110a */
[----:B------:R-:W-:-:S03]  /*b76f0*/  ISETP.LT.AND P4, PT, R29, UR21, !P0 ;  /* 0x000000151d007c0c */ /* 0x000fc6000c781270 */
[----:B0-----:R-:W2:Y:S01]  /*b7700*/  LDL.LU R25, [R1+0xf0] ;  /* 0x0000f00001197983 */ /* 0x001ea20000300800 */
[----:B-1----:R-:W-:Y:S02]  /*b7710*/  IADD3 R26, P3, PT, R3, R2, RZ ;  /* 0x00000002031a7210 */ /* 0x002fe40007f7e0ff */
[----:B------:R-:W-:Y:S02]  /*b7720*/  PRMT R8, R5, 0x7772, RZ ;  /* 0x0000777205087816 */ /* 0x000fe400000000ff */
[----:B------:R-:W-:Y:S01]  /*b7730*/  LEA.HI.X.SX32 R27, R3, R0, 0x1, P3 ;  /* 0x00000000031b7211 */ /* 0x000fe200018f0eff */
[----:B------:R-:W-:Y:S01]  /*b7740*/  IMAD R4, R29, UR7, RZ ;  /* 0x000000071d047c24 */ /* 0x000fe2000f8e02ff */
[----:B------:R-:W-:Y:S01]  /*b7750*/  PRMT R5, R5, 0x7773, RZ ;  /* 0x0000777305057816 */ /* 0x000fe200000000ff */
[----:B------:R-:W3:Y:S01]  /*b7760*/  LDL.LU R29, [R1+0x100] ;  /* 0x00010000011d7983 */ /* 0x000ee20000300800 */
[----:B------:R-:W0:Y:S03]  /*b7770*/  LDCU UR7, c[0x0][0x3b8] ;  /* 0x00007700ff0777ac */ /* 0x000e260008000800 */
[----:B------:R1:W-:Y:S04]  /*b7780*/  @P6 STG.E.U8 desc[UR10][R26.64], R8 ;  /* 0x000000081a006986 */ /* 0x0003e8000c10110a */
[----:B-1----:R-:W3:Y:S01]  /*b7790*/  LDL.LU R27, [R1+0xf4] ;  /* 0x0000f400011b7983 */ /* 0x002ee20000300800 */
[----:B------:R-:W-:-:S02]  /*b77a0*/  IADD3 R24, P5, PT, R4, R2, RZ ;  /* 0x0000000204187210 */ /* 0x000fc40007fbe0ff */
[----:B------:R-:W-:Y:S01]  /*b77b0*/  PRMT R8, R9, 0x7772, RZ ;  /* 0x0000777209087816 */ /* 0x000fe200000000ff */
[C---:B--2---:R-:W-:Y:S01]  /*b77c0*/  IMAD R3, R25.reuse, UR9, RZ ;  /* 0x0000000919037c24 */ /* 0x044fe2000f8e02ff */
[----:B------:R-:W-:Y:S01]  /*b77d0*/  ISETP.LT.AND P3, PT, R25, UR26, !P0 ;  /* 0x0000001a19007c0c */ /* 0x000fe2000c761270 */
[----:B------:R-:W1:Y:S01]  /*b77e0*/  LDCU UR9, c[0x0][0x39c] ;  /* 0x00007380ff0977ac */ /* 0x000e620008000800 */
[----:B------:R-:W-:Y:S02]  /*b77f0*/  LEA.HI.X.SX32 R25, R4, R0, 0x1, P5 ;  /* 0x0000000004197211 */ /* 0x000fe400028f0eff */
[----:B------:R-:W-:-:S03]  /*b7800*/  IADD3 R26, P6, PT, R3, R2, RZ ;  /* 0x00000002031a7210 */ /* 0x000fc60007fde0ff */
[----:B------:R2:W-:Y:S01]  /*b7810*/  @P4 STG.E.U8 desc[UR10][R24.64], R8 ;  /* 0x0000000818004986 */ /* 0x0005e2000c10110a */
[C---:B---3--:R-:W-:Y:S01]  /*b7820*/  ISETP.LT.AND P5, PT, R27.reuse, UR20, !P0 ;  /* 0x000000141b007c0c */ /* 0x048fe2000c7a1270 */
[----:B------:R-:W-:Y:S01]  /*b7830*/  IMAD R4, R27, UR4, RZ ;  /* 0x000000041b047c24 */ /* 0x000fe2000f8e02ff */
[----:B------:R-:W-:Y:S01]  /*b7840*/  LEA.HI.X.SX32 R27, R3, R0, 0x1, P6 ;  /* 0x00000000031b7211 */ /* 0x000fe200030f0eff */
[----:B--2---:R-:W-:Y:S01]  /*b7850*/  IMAD R8, R12, UR17, RZ ;  /* 0x000000110c087c24 */ /* 0x004fe2000f8e02ff */
[----:B------:R-:W-:Y:S01]  /*b7860*/  PRMT R3, R13, 0x7772, RZ ;  /* 0x000077720d037816 */ /* 0x000fe200000000ff */
[----:B------:R-:W2:Y:S04]  /*b7870*/  LDCU UR4, c[0x0][0x3b8] ;  /* 0x00007700ff0477ac */ /* 0x000ea80008000800 */
[----:B------:R3:W-:Y:S01]  /*b7880*/  @P3 STG.E.U8 desc[UR10][R26.64], R3 ;  /* 0x000000031a003986 */ /* 0x0007e2000c10110a */
[----:B------:R-:W-:Y:S01]  /*b7890*/  ISETP.LT.AND P4, PT, R16, UR25, !P0 ;  /* 0x0000001910007c0c */ /* 0x000fe2000c781270 */
[----:B------:R-:W0:Y:S01]  /*b78a0*/  LDCU UR17, c[0x0][0x39c] ;  /* 0x00007380ff1177ac */ /* 0x000e220008000800 */
[----:B---3--:R-:W-:Y:S01]  /*b78b0*/  IADD3 R26, P3, PT, R4, R2, RZ ;  /* 0x00000002041a7210 */ /* 0x008fe20007f7e0ff */
[----:B------:R-:W-:Y:S01]  /*b78c0*/  IMAD R3, R16, UR15, RZ ;  /* 0x0000000f10037c24 */ /* 0x000fe2000f8e02ff */
[----:B------:R-:W3:Y:S01]  /*b78d0*/  LDCU UR15, c[0x0][0x39c] ;  /* 0x00007380ff0f77ac */ /* 0x000ee20008000800 */
[----:B------:R-:W2:Y:S01]  /*b78e0*/  LDL.LU R16, [R1+0x10c] ;  /* 0x00010c0001107983 */ /* 0x000ea20000300800 */
[----:B------:R-:W-:-:S02]  /*b78f0*/  LEA.HI.X.SX32 R27, R4, R0, 0x1, P3 ;  /* 0x00000000041b7211 */ /* 0x000fc400018f0eff */
[----:B------:R-:W-:Y:S02]  /*b7900*/  PRMT R4, R17, 0x7772, RZ ;  /* 0x0000777211047816 */ /* 0x000fe400000000ff */
[----:B------:R-:W-:-:S03]  /*b7910*/  IADD3 R24, P6, PT, R3, R2, RZ ;  /* 0x0000000203187210 */ /* 0x000fc60007fde0ff */
[----:B------:R0:W-:Y:S01]  /*b7920*/  @P5 STG.E.U8 desc[UR10][R26.64], R4 ;  /* 0x000000041a005986 */ /* 0x0001e2000c10110a */
[----:B------:R-:W-:Y:S02]  /*b7930*/  LEA.HI.X.SX32 R25, R3, R0, 0x1, P6 ;  /* 0x0000000003197211 */ /* 0x000fe400030f0eff */
[C---:B------:R-:W-:Y:S02]  /*b7940*/  ISETP.LT.AND P6, PT, R29.reuse, UR27, !P0 ;  /* 0x0000001b1d007c0c */ /* 0x040fe4000c7c1270 */
[----:B0-----:R-:W-:Y:S01]  /*b7950*/  IADD3 R26, P5, PT, R8, R2, RZ ;  /* 0x00000002081a7210 */ /* 0x001fe20007fbe0ff */
[----:B------:R-:W-:Y:S01]  /*b7960*/  IMAD R4, R29, UR16, RZ ;  /* 0x000000101d047c24 */ /* 0x000fe2000f8e02ff */
[----:B------:R-:W-:Y:S01]  /*b7970*/  ISETP.LT.AND P3, PT, R12, UR23, !P0 ;  /* 0x000000170c007c0c */ /* 0x000fe2000c761270 */
[----:B------:R-:W1:Y:S01]  /*b7980*/  LDL.LU R29, [R1+0x110] ;  /* 0x00011000011d7983 */ /* 0x000e620000300800 */
[----:B------:R-:W-:Y:S01]  /*b7990*/  LEA.HI.X.SX32 R27, R8, R0, 0x1, P5 ;  /* 0x00000000081b7211 */ /* 0x000fe200028f0eff */
[----:B------:R-:W0:Y:S02]  /*b79a0*/  LDCU UR16, c[0x0][0x39c] ;  /* 0x00007380ff1077ac */ /* 0x000e240008000800 */
[----:B------:R-:W2:Y:S01]  /*b79b0*/  LDL.LU R8, [R1+0x104] ;  /* 0x0001040001087983 */ /* 0x000ea20000300800 */
[----:B------:R-:W-:-:S02]  /*b79c0*/  PRMT R12, R21, 0x7772, RZ ;  /* 0x00007772150c7816 */ /* 0x000fc400000000ff */
[----:B------:R-:W-:Y:S02]  /*b79d0*/  PRMT R3, R28, 0x7773, RZ ;  /* 0x000077731c037816 */ /* 0x000fe400000000ff */
[----:B------:R-:W3:Y:S04]  /*b79e0*/  LDL.LU R28, [R1+0x114] ;  /* 0x00011400011c7983 */ /* 0x000ee80000300800 */
[----:B------:R0:W-:Y:S04]  /*b79f0*/  @P4 STG.E.U8 desc[UR10][R24.64], R12 ;  /* 0x0000000c18004986 */ /* 0x0001e8000c10110a */
[----:B0-----:R-:W3:Y:S04]  /*b7a00*/  LDL.LU R25, [R1+0x108] ;  /* 0x0001080001197983 */ /* 0x001ee80000300800 */
[----:B------:R0:W-:Y:S02]  /*b7a10*/  @P3 STG.E.U8 desc[UR10][R26.64], R3 ;  /* 0x000000031a003986 */ /* 0x0001e4000c10110a */
[----:B0-----:R-:W-:-:S04]  /*b7a20*/  IADD3 R26, P3, PT, R4, R2, RZ ;  /* 0x00000002041a7210 */ /* 0x001fc80007f7e0ff */
[----:B------:R-:W-:Y:S02]  /*b7a30*/  LEA.HI.X.SX32 R27, R4, R0, 0x1, P3 ;  /* 0x00000000041b7211 */ /* 0x000fe400018f0eff */
[----:B------:R-:W-:Y:S02]  /*b7a40*/  PRMT R13, R13, 0x7773, RZ ;  /* 0x000077730d0d7816 */ /* 0x000fe400000000ff */
[C---:B--2---:R-:W-:Y:S01]  /*b7a50*/  ISETP.LT.AND P4, PT, R8.reuse, UR22, !P0 ;  /* 0x0000001608007c0c */ /* 0x044fe2000c781270 */
[----:B------:R-:W-:Y:S01]  /*b7a60*/  IMAD R3, R8, UR18, RZ ;  /* 0x0000001208037c24 */ /* 0x000fe2000f8e02ff */
[----:B------:R-:W-:Y:S02]  /*b7a70*/  PRMT R8, R7, 0x7773, RZ ;  /* 0x0000777307087816 */ /* 0x000fe400000000ff */
[----:B------:R-:W2:Y:S04]  /*b7a80*/  LDL.LU R7, [R1+0x37ac] ;  /* 0x0037ac0001077983 */ /* 0x000ea80000300800 */
[----:B------:R-:W2:Y:S01]  /*b7a90*/  LDL.LU R12, [R1+0x118] ;  /* 0x00011800010c7983 */ /* 0x000ea20000300800 */
[----:B------:R-:W-:-:S03]  /*b7aa0*/  IADD3 R24, P5, PT, R3, R2, RZ ;  /* 0x0000000203187210 */ /* 0x000fc60007fbe0ff */
[----:B------:R0:W-:Y:S01]  /*b7ab0*/  @P6 STG.E.U8 desc[UR10][R26.64], R8 ;  /* 0x000000081a006986 */ /* 0x0001e2000c10110a */
[C---:B---3--:R-:W-:Y:S01]  /*b7ac0*/  ISETP.LT.AND P3, PT, R25.reuse, UR24, !P0 ;  /* 0x0000001819007c0c */ /* 0x048fe2000c761270 */
[----:B----4-:R-:W-:Y:S01]  /*b7ad0*/  IMAD R4, R25, UR19, RZ ;  /* 0x0000001319047c24 */ /* 0x010fe2000f8e02ff */
[----:B------:R-:W-:Y:S02]  /*b7ae0*/  LEA.HI.X.SX32 R25, R3, R0, 0x1, P5 ;  /* 0x0000000003197211 */ /* 0x000fe400028f0eff */
[----:B0-----:R-:W-:Y:S01]  /*b7af0*/  PRMT R8, R20, 0x7773, RZ ;  /* 0x0000777314087816 */ /* 0x001fe200000000ff */
[C---:B------:R-:W-:Y:S01]  /*b7b00*/  IMAD R3, R16.reuse, UR5, RZ ;  /* 0x0000000510037c24 */ /* 0x040fe2000f8e02ff */
[----:B-----5:R-:W-:Y:S01]  /*b7b10*/  ISETP.LT.AND P5, PT, R16, UR28, !P0 ;  /* 0x0000001c10007c0c */ /* 0x020fe2000c7a1270 */
[----:B------:R-:W0:Y:S01]  /*b7b20*/  LDCU UR5, c[0x0][0x39c] ;  /* 0x00007380ff0577ac */ /* 0x000e220008000800 */
[----:B------:R-:W3:Y:S01]  /*b7b30*/  LDL.LU R16, [R1+0x11c] ;  /* 0x00011c0001107983 */ /* 0x000ee20000300800 */
[C---:B------:R-:W-:Y:S01]  /*b7b40*/  IADD3 R26, P6, PT, R4.reuse, R2, RZ ;  /* 0x00000002041a7210 */ /* 0x040fe20007fde0ff */
[----:B------:R-:W4:Y:S02]  /*b7b50*/  LDC R20, c[0x0][0x3b8] ;  /* 0x0000ee00ff147b82 */ /* 0x000f240000000800 */
[----:B------:R5:W-:Y:S04]  /*b7b60*/  @P4 STG.E.U8 desc[UR10][R24.64], R8 ;  /* 0x0000000818004986 */ /* 0x000be8000c10110a */
[----:B-----5:R-:W5:Y:S01]  /*b7b70*/  LDL.LU R25, [R1+0x128] ;  /* 0x0001280001197983 */ /* 0x020f620000300800 */
[----:B------:R-:W-:-:S02]  /*b7b80*/  LEA.HI.X.SX32 R27, R4, R0, 0x1, P6 ;  /* 0x00000000041b7211 */ /* 0x000fc400030f0eff */
[----:B------:R-:W-:-:S03]  /*b7b90*/  IADD3 R4, P4, PT, R3, R2, RZ ;  /* 0x0000000203047210 */ /* 0x000fc60007f9e0ff */
[----:B------:R0:W-:Y:S01]  /*b7ba0*/  @P3 STG.E.U8 desc[UR10][R26.64], R5 ;  /* 0x000000051a003986 */ /* 0x0001e2000c10110a */
[----:B-1----:R-:W-:Y:S02]  /*b7bb0*/  ISETP.LT.AND P6, PT, R29, UR9, !P0 ;  /* 0x000000091d007c0c */ /* 0x002fe4000c7c1270 */
[----:B------:R-:W-:Y:S02]  /*b7bc0*/  PRMT R8, R9, 0x7773, RZ ;  /* 0x0000777309087816 */ /* 0x000fe400000000ff */
[----:B0-----:R-:W-:Y:S01]  /*b7bd0*/  LEA.HI.X.SX32 R5, R3, R0, 0x1, P4 ;  /* 0x0000000003057211 */ /* 0x001fe200020f0eff */
[----:B------:R-:W-:Y:S01]  /*b7be0*/  IMAD R3, R29, UR6, RZ ;  /* 0x000000061d037c24 */ /* 0x000fe2000f8e02ff */
[C---:B------:R-:W-:Y:S01]  /*b7bf0*/  ISETP.LT.AND P3, PT, R28.reuse, UR15, !P0 ;  /* 0x0000000f1c007c0c */ /* 0x040fe2000c761270 */
[----:B------:R-:W4:Y:S01]  /*b7c00*/  LDL.LU R29, [R1+0x28] ;  /* 0x00002800011d7983 */ /* 0x000f220000300800 */
[----:B------:R-:W-:Y:S01]  /*b7c10*/  IMAD R9, R28, UR4, RZ ;  /* 0x000000041c097c24 */ /* 0x000fe2000f8e02ff */
[----:B------:R-:W5:Y:S02]  /*b7c20*/  LDCU UR4, c[0x0][0x39c] ;  /* 0x00007380ff0477ac */ /* 0x000f640008000800 */
[----:B------:R0:W-:Y:S01]  /*b7c30*/  @P5 STG.E.U8 desc[UR10][R4.64], R8 ;  /* 0x0000000804005986 */ /* 0x0001e2000c10110a */
[----:B------:R-:W-:Y:S01]  /*b7c40*/  PRMT R17, R17, 0x7773, RZ ;  /* 0x0000777311117816 */ /* 0x000fe200000000ff */
[----:B------:R-:W1:Y:S02]  /*b7c50*/  LDCU UR6, c[0x0][0x39c] ;  /* 0x00007380ff0677ac */ /* 0x000e640008000800 */
[----:B------:R-:W1:Y:S04]  /*b7c60*/  LDL.LU R26, [R1+0x12c] ;  /* 0x00012c00011a7983 */ /* 0x000e680000300800 */
[----:B------:R-:W4:Y:S01]  /*b7c70*/  LDL.LU R28, [R1+0x8] ;  /* 0x00000800011c7983 */ /* 0x000f220000300800 */
[----:B0-----:R-:W-:-:S03]  /*b7c80*/  IADD3 R4, P4, PT, R3, R2, RZ ;  /* 0x0000000203047210 */ /* 0x001fc60007f9e0ff */
[----:B------:R-:W4:Y:S01]  /*b7c90*/  LDL.LU R27, [R1+0x18] ;  /* 0x00001800011b7983 */ /* 0x000f220000300800 */
[----:B------:R-:W-:-:S05]  /*b7ca0*/  LEA.HI.X.SX32 R5, R3, R0, 0x1, P4 ;  /* 0x0000000003057211 */ /* 0x000fca00020f0eff */
[----:B------:R0:W-:Y:S04]  /*b7cb0*/  @P6 STG.E.U8 desc[UR10][R4.64], R13 ;  /* 0x0000000d04006986 */ /* 0x0001e8000c10110a */
[----:B0-----:R-:W4:Y:S04]  /*b7cc0*/  LDL.LU R13, [R1+0x124] ;  /* 0x00012400010d7983 */ /* 0x001f280000300800 */
[----:B------:R-:W4:Y:S01]  /*b7cd0*/  LDL.LU R24, [R1+0x130] ;  /* 0x0001300001187983 */ /* 0x000f220000300800 */
[----:B------:R-:W-:-:S04]  /*b7ce0*/  IADD3 R8, P5, PT, R9, R2, RZ ;  /* 0x0000000209087210 */ /* 0x000fc80007fbe0ff */
[----:B------:R-:W-:Y:S02]  /*b7cf0*/  LEA.HI.X.SX32 R9, R9, R0, 0x1, P5 ;  /* 0x0000000009097211 */ /* 0x000fe400028f0eff */
[----:B------:R-:W-:-:S03]  /*b7d00*/  PRMT R21, R21, 0x7773, RZ ;  /* 0x0000777315157816 */ /* 0x000fc600000000ff */
[----:B------:R0:W-:Y:S02]  /*b7d10*/  @P3 STG.E.U8 desc[UR10][R8.64], R17 ;  /* 0x0000001108003986 */ /* 0x0001e4000c10110a */
[----:B0-----:R-:W0:Y:S01]  /*b7d20*/  LDC R17, c[0x0][0x3b8] ;  /* 0x0000ee00ff117b82 */ /* 0x001e220000000800 */
[C---:B--2---:R-:W-:Y:S01]  /*b7d30*/  IMAD R3, R12.reuse, UR7, RZ ;  /* 0x000000070c037c24 */ /* 0x044fe2000f8e02ff */
[----:B------:R-:W-:Y:S01]  /*b7d40*/  ISETP.LT.AND P4, PT, R12, UR16, !P0 ;  /* 0x000000100c007c0c */ /* 0x000fe2000c781270 */
[----:B------:R-:W2:Y:S05]  /*b7d50*/  LDCU UR7, c[0x0][0x39c] ;  /* 0x00007380ff0777ac */ /* 0x000eaa0008000800 */
[----:B------:R-:W0:Y:S01]  /*b7d60*/  LDC R12, c[0x0][0x3b8] ;  /* 0x0000ee00ff0c7b82 */ /* 0x000e220000000800 */
[----:B------:R-:W-:-:S04]  /*b7d70*/  IADD3 R4, P5, PT, R3, R2, RZ ;  /* 0x0000000203047210 */ /* 0x000fc80007fbe0ff */
[----:B------:R-:W-:-:S05]  /*b7d80*/  LEA.HI.X.SX32 R5, R3, R0, 0x1, P5 ;  /* 0x0000000003057211 */ /* 0x000fca00028f0eff */
[----:B------:R2:W-:Y:S04]  /*b7d90*/  @P4 STG.E.U8 desc[UR10][R4.64], R21 ;  /* 0x0000001504004986 */ /* 0x0005e8000c10110a */
[----:B--2---:R-:W2:Y:S01]  /*b7da0*/  LDL.LU R21, [R1+0x134] ;  /* 0x0001340001157983 */ /* 0x004ea20000300800 */
[----:B-----5:R-:W-:Y:S01]  /*b7db0*/  ISETP.LT.AND P4, PT, R25, UR4, !P0 ;  /* 0x0000000419007c0c */ /* 0x020fe2000c781270 */
[C---:B---3--:R-:W-:Y:S02]  /*b7dc0*/  IMAD R9, R16.reuse, UR8, RZ ;  /* 0x0000000810097c24 */ /* 0x048fe4000f8e02ff */
[----:B------:R-:W3:Y:S01]  /*b7dd0*/  LDL.LU R25, [R1+0x138] ;  /* 0x0001380001197983 */ /* 0x000ee20000300800 */
[----:B------:R-:W-:Y:S01]  /*b7de0*/  ISETP.LT.AND P3, PT, R16, UR5, !P0 ;  /* 0x0000000510007c0c */ /* 0x000fe2000c761270 */
[----:B------:R-:W5:Y:S01]  /*b7df0*/  LDCU UR4, c[0x0][0x39c] ;  /* 0x00007380ff0477ac */ /* 0x000f620008000800 */
[----:B------:R-:W4:Y:S01]  /*b7e00*/  LDC R16, c[0x0][0x3b8] ;  /* 0x0000ee00ff107b82 */ /* 0x000f220000000800 */
[C---:B------:R-:W-:Y:S01]  /*b7e10*/  IADD3 R8, P5, PT, R9.reuse, R2, RZ ;  /* 0x0000000209087210 */ /* 0x040fe20007fbe0ff */
[----:B----4-:R-:W-:Y:S01]  /*b7e20*/  IMAD R3, R20, 0x4, R9 ;  /* 0x0000000414037824 */ /* 0x010fe200078e0209 */
[----:B------:R-:W2:Y:S02]  /*b7e30*/  LDCU UR5, c[0x0][0x39c] ;  /* 0x00007380ff0577ac */ /* 0x000ea40008000800 */
[----:B------:R-:W-:-:S02]  /*b7e40*/  LEA.HI.X.SX32 R9, R9, R0, 0x1, P5 ;  /* 0x0000000009097211 */ /* 0x000fc400028f0eff */
[----:B------:R-:W-:Y:S01]  /*b7e50*/  IADD3 R4, P5, PT, R3, R2, RZ ;  /* 0x0000000203047210 */ /* 0x000fe20007fbe0ff */
[----:B------:R-:W4:Y:S01]  /*b7e60*/  LDC R20, c[0x0][0x3b8] ;  /* 0x0000ee00ff147b82 */ /* 0x000f220000000800 */
[----:B------:R-:W-:-:S05]  /*b7e70*/  PRMT R5, R29, 0x7770, RZ ;  /* 0x000077701d057816 */ /* 0x000fca00000000ff */
[----:B------:R0:W-:Y:S01]  /*b7e80*/  @P3 STG.E.U8 desc[UR10][R8.64], R5 ;  /* 0x0000000508003986 */ /* 0x0001e2000c10110a */
[----:B-1----:R-:W-:Y:S01]  /*b7e90*/  ISETP.LT.AND P3, PT, R26, UR6, !P0 ;  /* 0x000000061a007c0c */ /* 0x002fe2000c761270 */
[----:B------:R-:W3:Y:S02]  /*b7ea0*/  LDCU UR6, c[0x0][0x39c] ;  /* 0x00007380ff0677ac */ /* 0x000ee40008000800 */
[----:B------:R-:W4:Y:S01]  /*b7eb0*/  LDL.LU R26, [R1+0x13c] ;  /* 0x00013c00011a7983 */ /* 0x000f220000300800 */
[----:B0-----:R-:W-:Y:S01]  /*b7ec0*/  IMAD R9, R12, 0x4, R3 ;  /* 0x000000040c097824 */ /* 0x001fe200078e0203 */
[----:B------:R-:W-:Y:S01]  /*b7ed0*/  LEA.HI.X.SX32 R5, R3, R0, 0x1, P5 ;  /* 0x0000000003057211 */ /* 0x000fe200028f0eff */
[----:B------:R-:W0:Y:S01]  /*b7ee0*/  LDC R12, c[0x0][0x3b8] ;  /* 0x0000ee00ff0c7b82 */ /* 0x000e220000000800 */
[----:B------:R-:W-:Y:S02]  /*b7ef0*/  PRMT R3, R28, 0x7770, RZ ;  /* 0x000077701c037816 */ /* 0x000fe400000000ff */
[----:B------:R-:W-:-:S03]  /*b7f00*/  IADD3 R8, P5, PT, R9, R2, RZ ;  /* 0x0000000209087210 */ /* 0x000fc60007fbe0ff */
[----:B------:R1:W-:Y:S02]  /*b7f10*/  @P2 STG.E.U8 desc[UR10][R4.64], R3 ;  /* 0x0000000304002986 */ /* 0x0003e4000c10110a */
[----:B-1----:R-:W-:Y:S01]  /*b7f20*/  IMAD R3, R16, 0x4, R9 ;  /* 0x0000000410037824 */ /* 0x002fe200078e0209 */
[----:B------:R-:W-:Y:S01]  /*b7f30*/  LEA.HI.X.SX32 R9, R9, R0, 0x1, P5 ;  /* 0x0000000009097211 */ /* 0x000fe200028f0eff */
[----:B------:R-:W1:Y:S01]  /*b7f40*/  LDC R16, c[0x0][0x3b8] ;  /* 0x0000ee00ff107b82 */ /* 0x000e620000000800 */
[----:B-----5:R-:W-:Y:S01]  /*b7f50*/  ISETP.LT.AND P5, PT, R24, UR4, !P0 ;  /* 0x0000000418007c0c */ /* 0x020fe2000c7a1270 */
[----:B------:R-:W4:Y:S01]  /*b7f60*/  LDCU UR4, c[0x0][0x39c] ;  /* 0x00007380ff0477ac */ /* 0x000f220008000800 */
[----:B------:R-:W5:Y:S01]  /*b7f70*/  LDL.LU R24, [R1+0x140] ;  /* 0x0001400001187983 */ /* 0x000f620000300800 */
[----:B------:R-:W-:-:S04]  /*b7f80*/  ISETP.LT.AND P6, PT, R13, UR17, !P0 ;  /* 0x000000110d007c0c */ /* 0x000fc8000c7c1270 */
[----:B------:R-:W0:Y:S01]  /*b7f90*/  LDC R13, c[0x0][0x3b8] ;  /* 0x0000ee00ff0d7b82 */ /* 0x000e220000000800 */
[----:B------:R-:W-:Y:S02]  /*b7fa0*/  PRMT R5, R27, 0x7770, RZ ;  /* 0x000077701b057816 */ /* 0x000fe400000000ff */
[----:B------:R-:W-:-:S06]  /*b7fb0*/  IADD3 R4, P2, PT, R3, R2, RZ ;  /* 0x0000000203047210 */ /* 0x000fcc0007f5e0ff */
[----:B------:R1:W-:Y:S02]  /*b7fc0*/  @P6 STG.E.U8 desc[UR10][R8.64], R5 ;  /* 0x0000000508006986 */ /* 0x0003e4000c10110a */
[----:B-1----:R-:W-:Y:S01]  /*b7fd0*/  LEA.HI.X.SX32 R5, R3, R0, 0x1, P2 ;  /* 0x0000000003057211 */ /* 0x002fe200010f0eff */
[----:B0-----:R-:W-:Y:S01]  /*b7fe0*/  IMAD R9, R13, 0x4, R3 ;  /* 0x000000040d097824 */ /* 0x001fe200078e0203 */
[----:B------:R-:W-:Y:S01]  /*b7ff0*/  PRMT R3, R6, 0x7770, RZ ;  /* 0x0000777006037816 */ /* 0x000fe200000000ff */
[----:B------:R-:W0:Y:S04]  /*b8000*/  LDC R13, c[0x0][0x3b8] ;  /* 0x0000ee00ff0d7b82 */ /* 0x000e280000000800 */
[----:B------:R1:W-:Y:S01]  /*b8010*/  @P4 STG.E.U8 desc[UR10][R4.64], R3 ;  /* 0x0000000304004986 */ /* 0x0003e2000c10110a */
[----:B------:R-:W-:Y:S01]  /*b8020*/  IADD3 R8, P6, PT, R9, R2, RZ ;  /* 0x0000000209087210 */ /* 0x000fe20007fde0ff */
[----:B-1----:R-:W-:-:S03]  /*b8030*/  IMAD R3, R12, 0x4, R9 ;  /* 0x000000040c037824 */ /* 0x002fc600078e0209 */
[----:B------:R-:W-:Y:S01]  /*b8040*/  LEA.HI.X.SX32 R9, R9, R0, 0x1, P6 ;  /* 0x0000000009097211 */ /* 0x000fe200030f0eff */
[----:B------:R-:W1:Y:S01]  /*b8050*/  LDC R12, c[0x0][0x3b8] ;  /* 0x0000ee00ff0c7b82 */ /* 0x000e620000000800 */
[----:B------:R-:W-:Y:S02]  /*b8060*/  PRMT R5, R10, 0x7770, RZ ;  /* 0x000077700a057816 */ /* 0x000fe400000000ff */
[----:B------:R-:W-:-:S03]  /*b8070*/  IADD3 R4, P6, PT, R3, R2, RZ ;  /* 0x0000000203047210 */ /* 0x000fc60007fde0ff */
[----:B------:R0:W-:Y:S02]  /*b8080*/  @P3 STG.E.U8 desc[UR10][R8.64], R5 ;  /* 0x0000000508003986 */ /* 0x0001e4000c10110a */
[----:B0-----:R-:W-:Y:S01]  /*b8090*/  IMAD R9, R17, 0x4, R3 ;  /* 0x0000000411097824 */ /* 0x001fe200078e0203 */
[----:B------:R-:W-:Y:S01]  /*b80a0*/  LEA.HI.X.SX32 R5, R3, R0, 0x1, P6 ;  /* 0x0000000003057211 */ /* 0x000fe200030f0eff */
[----:B------:R-:W0:Y:S01]  /*b80b0*/  LDC R17, c[0x0][0x3b8] ;  /* 0x0000ee00ff117b82 */ /* 0x000e220000000800 */
[----:B------:R-:W-:-:S05]  /*b80c0*/  PRMT R3, R14, 0x7770, RZ ;  /* 0x000077700e037816 */ /* 0x000fca00000000ff */
[----:B------:R0:W-:Y:S01]  /*b80d0*/  @P5 STG.E.U8 desc[UR10][R4.64], R3 ;  /* 0x0000000304005986 */ /* 0x0001e2000c10110a */
[----:B--2---:R-:W-:Y:S01]  /*b80e0*/  ISETP.LT.AND P2, PT, R21, UR5, !P0 ;  /* 0x0000000515007c0c */ /* 0x004fe2000c741270 */
[----:B------:R-:W5:Y:S02]  /*b80f0*/  LDCU UR5, c[0x0][0x39c] ;  /* 0x00007380ff0577ac */ /* 0x000f640008000800 */
[----:B------:R-:W2:Y:S01]  /*b8100*/  LDL.LU R21, [R1+0x144] ;  /* 0x0001440001157983 */ /* 0x000ea20000300800 */
[----:B---3--:R-:W-:Y:S01]  /*b8110*/  ISETP.LT.AND P4, PT, R25, UR6, !P0 ;  /* 0x0000000619007c0c */ /* 0x008fe2000c781270 */
[----:B------:R-:W3:Y:S02]  /*b8120*/  LDCU UR6, c[0x0][0x39c] ;  /* 0x00007380ff0677ac */ /* 0x000ee40008000800 */
[----:B------:R-:W3:Y:S01]  /*b8130*/  LDL.LU R25, [R1+0x148] ;  /* 0x0001480001197983 */ /* 0x000ee20000300800 */
[----:B----4-:R-:W-:Y:S01]  /*b8140*/  ISETP.LT.AND P3, PT, R26, UR4, !P0 ;  /* 0x000000041a007c0c */ /* 0x010fe2000c761270 */
[----:B------:R-:W2:Y:S02]  /*b8150*/  LDCU UR4, c[0x0][0x39c] ;  /* 0x00007380ff0477ac */ /* 0x000ea40008000800 */
[----:B------:R-:W4:Y:S01]  /*b8160*/  LDL.LU R26, [R1+0x14c] ;  /* 0x00014c00011a7983 */ /* 0x000f220000300800 */
[----:B-----5:R-:W-:Y:S01]  /*b8170*/  ISETP.LT.AND P5, PT, R24, UR5, !P0 ;  /* 0x0000000518007c0c */ /* 0x020fe2000c7a1270 */
[----:B0-----:R-:W-:-:S02]  /*b8180*/  IMAD R3, R16, 0x4, R9 ;  /* 0x0000000410037824 */ /* 0x001fc400078e0209 */
[----:B------:R-:W5:Y:S01]  /*b8190*/  LDL.LU R24, [R1+0x150] ;  /* 0x0001500001187983 */ /* 0x000f620000300800 */
[C---:B------:R-:W-:Y:S01]  /*b81a0*/  IADD3 R8, P6, PT, R9.reuse, R2, RZ ;  /* 0x0000000209087210 */ /* 0x040fe20007fde0ff */
[----:B------:R-:W4:Y:S01]  /*b81b0*/  LDCU UR5, c[0x0][0x39c] ;  /* 0x00007380ff0577ac */ /* 0x000f220008000800 */
[----:B------:R-:W-:Y:S01]  /*b81c0*/  PRMT R5, R18, 0x7770, RZ ;  /* 0x0000777012057816 */ /* 0x000fe200000000ff */
[----:B------:R-:W0:Y:S01]  /*b81d0*/  LDC R16, c[0x0][0x3b8] ;  /* 0x0000ee00ff107b82 */ /* 0x000e220000000800 */
[----:B------:R-:W-:Y:S02]  /*b81e0*/  LEA.HI.X.SX32 R9, R9, R0, 0x1, P6 ;  /* 0x0000000009097211 */ /* 0x000fe400030f0eff */
[----:B------:R-:W-:-:S03]  /*b81f0*/  IADD3 R4, P6, PT, R3, R2, RZ ;  /* 0x0000000203047210 */ /* 0x000fc60007fde0ff */
[----:B------:R1:W-:Y:S02]  /*b8200*/  @P2 STG.E.U8 desc[UR10][R8.64], R5 ;  /* 0x0000000508002986 */ /* 0x0003e4000c10110a */
[----:B-1----:R-:W-:Y:S01]  /*b8210*/  IMAD R9, R13, 0x4, R3 ;  /* 0x000000040d097824 */ /* 0x002fe200078e0203 */
[----:B------:R-:W-:Y:S01]  /*b8220*/  LEA.HI.X.SX32 R5, R3, R0, 0x1, P6 ;  /* 0x0000000003057211 */ /* 0x000fe200030f0eff */
[----:B------:R-:W1:Y:S01]  /*b8230*/  LDC R13, c[0x0][0x3b8] ;  /* 0x0000ee00ff0d7b82 */ /* 0x000e620000000800 */
[----:B------:R-:W-:-:S05]  /*b8240*/  PRMT R3, R22, 0x7770, RZ ;  /* 0x0000777016037816 */ /* 0x000fca00000000ff */
[----:B------:R0:W-:Y:S01]  /*b8250*/  @P4 STG.E.U8 desc[UR10][R4.64], R3 ;  /* 0x0000000304004986 */ /* 0x0001e2000c10110a */
[----:B------:R-:W-:Y:S01]  /*b8260*/  IADD3 R8, P6, PT, R9, R2, RZ ;  /* 0x0000000209087210 */ /* 0x000fe20007fde0ff */
[----:B0-----:R-:W-:-:S03]  /*b8270*/  IMAD R3, R12, 0x4, R9 ;  /* 0x000000040c037824 */ /* 0x001fc600078e0209 */
        /* <DEDUP_REMOVED lines=22> */
[----:B------:R-:W-:Y:S01]  /*b83e0*/  IADD3 R8, P6, PT, R9, R2, RZ ;  /* 0x0000000209087210 */ /* 0x000fe20007fde0ff */
        /* <DEDUP_REMOVED lines=102> */
[----:B0-----:R-:W-:-:S02]  /*b8a50*/  IMAD R3, R16, 0x4, R9 ;  /* 0x0000000410037824 */ /* 0x001fc400078e0209 */
[----:B------:R-:W4:Y:S01]  /*b8a60*/  LDL.LU R26, [R1+0x18c] ;  /* 0x00018c00011a7983 */ /* 0x000f220000300800 */
[C---:B------:R-:W-:Y:S01]  /*b8a70*/  IADD3 R8, P6, PT, R9.reuse, R2, RZ ;  /* 0x0000000209087210 */ /* 0x040fe20007fde0ff */
[----:B------:R-:W2:Y:S01]  /*b8a80*/  LDCU UR4, c[0x0][0x39c] ;  /* 0x00007380ff0477ac */ /* 0x000ea20008000800 */
[----:B------:R-:W-:Y:S01]  /*b8a90*/  PRMT R5, R18, 0x7772, RZ ;  /* 0x0000777212057816 */ /* 0x000fe200000000ff */
[----:B------:R-:W0:Y:S01]  /*b8aa0*/  LDC R16, c[0x0][0x3b8] ;  /* 0x0000ee00ff107b82 */ /* 0x000e220000000800 */
[----:B-----5:R-:W-:Y:S01]  /*b8ab0*/  ISETP.LT.AND P5, PT, R24, UR5, !P0 ;  /* 0x0000000518007c0c */ /* 0x020fe2000c7a1270 */
[----:B------:R-:W4:Y:S01]  /*b8ac0*/  LDCU UR5, c[0x0][0x39c] ;  /* 0x00007380ff0577ac */ /* 0x000f220008000800 */
[----:B------:R-:W5:Y:S01]  /*b8ad0*/  LDL.LU R24, [R1+0x190] ;  /* 0x0001900001187983 */ /* 0x000f620000300800 */
[----:B------:R-:W-:Y:S02]  /*b8ae0*/  LEA.HI.X.SX32 R9, R9, R0, 0x1, P6 ;  /* 0x0000000009097211 */ /* 0x000fe400030f0eff */
[----:B------:R-:W-:-:S03]  /*b8af0*/  IADD3 R4, P6, PT, R3, R2, RZ ;  /* 0x0000000203047210 */ /* 0x000fc60007fde0ff */
[----:B------:R1:W-:Y:S02]  /*b8b00*/  @P2 STG.E.U8 desc[UR10][R8.64], R5 ;  /* 0x0000000508002986 */ /* 0x0003e4000c10110a */
[----:B-1----:R-:W-:Y:S01]  /*b8b10*/  IMAD R9, R13, 0x4, R3 ;  /* 0x000000040d097824 */ /* 0x002fe200078e0203 */
[----:B------:R-:W-:Y:S01]  /*b8b20*/  LEA.HI.X.SX32 R5, R3, R0, 0x1, P6 ;  /* 0x0000000003057211 */ /* 0x000fe200030f0eff */
[----:B------:R-:W1:Y:S01]  /*b8b30*/  LDC R13, c[0x0][0x3b8] ;  /* 0x0000ee00ff0d7b82 */ /* 0x000e620000000800 */
[----:B------:R-:W-:-:S05]  /*b8b40*/  PRMT R3, R22, 0x7772, RZ ;  /* 0x0000777216037816 */ /* 0x000fca00000000ff */
[----:B------:R0:W-:Y:S02]  /*b8b50*/  @P4 STG.E.U8 desc[UR10][R4.64], R3 ;  /* 0x0000000304004986 */ /* 0x0001e4000c10110a */
[----:B0-----:R-:W-:Y:S01]  /*b8b60*/  PRMT R5, R29, 0x7773, RZ ;  /* 0x000077731d057816 */ /* 0x001fe200000000ff */
[----:B------:R-:W-:Y:S01]  /*b8b70*/  IMAD R3, R12, 0x4, R9 ;  /* 0x000000040c037824 */ /* 0x000fe200078e0209 */
[C---:B------:R-:W-:Y:S01]  /*b8b80*/  IADD3 R8, P6, PT, R9.reuse, R2, RZ ;  /* 0x0000000209087210 */ /* 0x040fe20007fde0ff */
[----:B------:R-:W0:Y:S03]  /*b8b90*/  LDC R12, c[0x0][0x3b8] ;  /* 0x0000ee00ff0c7b82 */ /* 0x000e260000000800 */
[----:B------:R-:W-:Y:S02]  /*b8ba0*/  LEA.HI.X.SX32 R9, R9, R0, 0x1, P6 ;  /* 0x0000000009097211 */ /* 0x000fe400030f0eff */
[----:B------:R-:W-:-:S03]  /*b8bb0*/  IADD3 R4, P6, PT, R3, R2, RZ ;  /* 0x0000000203047210 */ /* 0x000fc60007fde0ff */
[----:B------:R1:W-:Y:S02]  /*b8bc0*/  @P3 STG.E.U8 desc[UR10][R8.64], R5 ;  /* 0x0000000508003986 */ /* 0x0003e4000c10110a */
[----:B-1----:R-:W-:Y:S01]  /*b8bd0*/  IMAD R9, R20, 0x4, R3 ;  /* 0x0000000414097824 */ /* 0x002fe200078e0203 */
[----:B------:R-:W-:Y:S02]  /*b8be0*/  LEA.HI.X.SX32 R5, R3, R0, 0x1, P6 ;  /* 0x0000000003057211 */ /* 0x000fe400030f0eff */
[----:B------:R-:W-:-:S05]  /*b8bf0*/  PRMT R3, R28, 0x7773, RZ ;  /* 0x000077731c037816 */ /* 0x000fca00000000ff */
[----:B------:R1:W-:Y:S01]  /*b8c00*/  @P5 STG.E.U8 desc[UR10][R4.64], R3 ;  /* 0x0000000304005986 */ /* 0x0003e2000c10110a */
[----:B---3--:R-:W-:Y:S01]  /*b8c10*/  ISETP.LT.AND P4, PT, R25, UR6, !P0 ;  /* 0x0000000619007c0c */ /* 0x008fe2000c781270 */
[----:B------:R-:W3:Y:S02]  /*b8c20*/  LDCU UR6, c[0x0][0x39c] ;  /* 0x00007380ff0677ac */ /* 0x000ee40008000800 */
[----:B------:R-:W3:Y:S04]  /*b8c30*/  LDL.LU R25, [R1+0x194] ;  /* 0x0001940001197983 */ /* 0x000ee80000300800 */
[----:B------:R-:W3:Y:S01]  /*b8c40*/  LDL.LU R29, [R1+0x198] ;  /* 0x00019800011d7983 */ /* 0x000ee20000300800 */
[----:B--2---:R-:W-:Y:S01]  /*b8c50*/  ISETP.LT.AND P2, PT, R21, UR4, !P0 ;  /* 0x0000000415007c0c */ /* 0x004fe2000c741270 */
[----:B------:R-:W5:Y:S02]  /*b8c60*/  LDCU UR4, c[0x0][0x39c] ;  /* 0x00007380ff0477ac */ /* 0x000f640008000800 */
[----:B------:R-:W2:Y:S04]  /*b8c70*/  LDL.LU R28, [R1+0x19c] ;  /* 0x00019c00011c7983 */ /* 0x000ea80000300800 */
[----:B------:R-:W2:Y:S01]  /*b8c80*/  LDL.LU R21, [R1+0x1a0] ;  /* 0x0001a00001157983 */ /* 0x000ea20000300800 */
[----:B----4-:R-:W-:Y:S01]  /*b8c90*/  ISETP.LT.AND P3, PT, R26, UR5, !P0 ;  /* 0x000000051a007c0c */ /* 0x010fe2000c761270 */
[----:B-1----:R-:W-:-:S02]  /*b8ca0*/  IMAD R3, R17, 0x4, R9 ;  /* 0x0000000411037824 */ /* 0x002fc400078e0209 */
[----:B------:R-:W4:Y:S01]  /*b8cb0*/  LDL.LU R26, [R1+0x1a4] ;  /* 0x0001a400011a7983 */ /* 0x000f220000300800 */
[C---:B------:R-:W-:Y:S01]  /*b8cc0*/  IADD3 R8, P6, PT, R9.reuse, R2, RZ ;  /* 0x0000000209087210 */ /* 0x040fe20007fde0ff */
[----:B------:R-:W1:Y:S01]  /*b8cd0*/  LDCU UR5, c[0x0][0x39c] ;  /* 0x00007380ff0577ac */ /* 0x000e620008000800 */
[----:B-----5:R-:W-:Y:S01]  /*b8ce0*/  ISETP.LT.AND P5, PT, R24, UR4, !P0 ;  /* 0x0000000418007c0c */ /* 0x020fe2000c7a1270 */
[----:B------:R-:W2:Y:S01]  /*b8cf0*/  LDCU UR4, c[0x0][0x39c] ;  /* 0x00007380ff0477ac */ /* 0x000ea20008000800 */
[----:B------:R-:W5:Y:S01]  /*b8d00*/  LDL.LU R24, [R1+0x1a8] ;  /* 0x0001a80001187983 */ /* 0x000f620000300800 */
[----:B------:R-:W-:Y:S02]  /*b8d10*/  LEA.HI.X.SX32 R9, R9, R0, 0x1, P6 ;  /* 0x0000000009097211 */ /* 0x000fe400030f0eff */
[----:B------:R-:W-:Y:S02]  /*b8d20*/  PRMT R5, R27, 0x7773, RZ ;  /* 0x000077731b057816 */ /* 0x000fe400000000ff */
[----:B------:R-:W-:-:S02]  /*b8d30*/  IADD3 R4, P6, PT, R3, R2, RZ ;  /* 0x0000000203047210 */ /* 0x000fc40007fde0ff */
[----:B------:R-:W-:Y:S01]  /*b8d40*/  PRMT R6, R6, 0x7773, RZ ;  /* 0x0000777306067816 */ /* 0x000fe200000000ff */
[----:B------:R0:W-:Y:S02]  /*b8d50*/  @P2 STG.E.U8 desc[UR10][R8.64], R5 ;  /* 0x0000000508002986 */ /* 0x0001e4000c10110a */
[----:B0-----:R-:W-:-:S05]  /*b8d60*/  LEA.HI.X.SX32 R5, R3, R0, 0x1, P6 ;  /* 0x0000000003057211 */ /* 0x001fca00030f0eff */
[----:B------:R0:W-:Y:S01]  /*b8d70*/  @P4 STG.E.U8 desc[UR10][R4.64], R6 ;  /* 0x0000000604004986 */ /* 0x0001e2000c10110a */
[----:B------:R-:W-:Y:S02]  /*b8d80*/  IMAD R9, R16, 0x4, R3 ;  /* 0x0000000410097824 */ /* 0x000fe400078e0203 */
[----:B------:R-:W1:Y:S03]  /*b8d90*/  LDC R16, c[0x0][0x3b8] ;  /* 0x0000ee00ff107b82 */ /* 0x000e660000000800 */
[----:B------:R-:W-:Y:S01]  /*b8da0*/  IADD3 R8, P6, PT, R9, R2, RZ ;  /* 0x0000000209087210 */ /* 0x000fe20007fde0ff */
[----:B------:R-:W-:Y:S01]  /*b8db0*/  IMAD R3, R13, 0x4, R9 ;  /* 0x000000040d037824 */ /* 0x000fe200078e0209 */
[----:B------:R-:W-:Y:S02]  /*b8dc0*/  PRMT R10, R10, 0x7773, RZ ;  /* 0x000077730a0a7816 */ /* 0x000fe400000000ff */
[----:B------:R-:W-:Y:S01]  /*b8dd0*/  LEA.HI.X.SX32 R9, R9, R0, 0x1, P6 ;  /* 0x0000000009097211 */ /* 0x000fe200030f0eff */
[----:B------:R-:W2:Y:S01]  /*b8de0*/  LDC R13, c[0x0][0x3b8] ;  /* 0x0000ee00ff0d7b82 */ /* 0x000ea20000000800 */
[----:B0-----:R-:W-:Y:S01]  /*b8df0*/  IADD3 R4, P6, PT, R3, R2, RZ ;  /* 0x0000000203047210 */ /* 0x001fe20007fde0ff */
[----:B------:R-:W-:-:S02]  /*b8e00*/  IMAD R6, R12, 0x4, R3 ;  /* 0x000000040c067824 */ /* 0x000fc400078e0203 */
[----:B------:R0:W-:Y:S01]  /*b8e10*/  @P3 STG.E.U8 desc[UR10][R8.64], R10 ;  /* 0x0000000a08003986 */ /* 0x0001e2000c10110a */
[----:B------:R-:W-:Y:S02]  /*b8e20*/  LEA.HI.X.SX32 R5, R3, R0, 0x1, P6 ;  /* 0x0000000003057211 */ /* 0x000fe400030f0eff */
[----:B------:R-:W-:Y:S01]  /*b8e30*/  PRMT R14, R14, 0x7773, RZ ;  /* 0x000077730e0e7816 */ /* 0x000fe200000000ff */
[----:B------:R-:W2:Y:S04]  /*b8e40*/  LDC R12, c[0x0][0x3b8] ;  /* 0x0000ee00ff0c7b82 */ /* 0x000ea80000000800 */
[----:B------:R1:W-:Y:S01]  /*b8e50*/  @P5 STG.E.U8 desc[UR10][R4.64], R14 ;  /* 0x0000000e04005986 */ /* 0x0003e2000c10110a */
[----:B0-----:R-:W-:Y:S01]  /*b8e60*/  IADD3 R8, P6, PT, R6, R2, RZ ;  /* 0x0000000206087210 */ /* 0x001fe20007fde0ff */
[----:B-1----:R-:W-:Y:S01]  /*b8e70*/  IMAD R3, R16, 0x4, R6 ;  /* 0x0000000410037824 */ /* 0x002fe200078e0206 */
[----:B------:R-:W-:Y:S01]  /*b8e80*/  PRMT R18, R18, 0x7773, RZ ;  /* 0x0000777312127816 */ /* 0x000fe200000000ff */
[----:B------:R-:W0:Y:S01]  /*b8e90*/  LDC R10, c[0x0][0x3b8] ;  /* 0x0000ee00ff0a7b82 */ /* 0x000e220000000800 */
[----:B------:R-:W-:-:S02]  /*b8ea0*/  LEA.HI.X.SX32 R9, R6, R0, 0x1, P6 ;  /* 0x0000000006097211 */ /* 0x000fc400030f0eff */
[----:B------:R-:W-:Y:S02]  /*b8eb0*/  IADD3 R4, P6, PT, R3, R2, RZ ;  /* 0x0000000203047210 */ /* 0x000fe40007fde0ff */
[----:B------:R-:W-:-:S03]  /*b8ec0*/  PRMT R22, R22, 0x7773, RZ ;  /* 0x0000777316167816 */ /* 0x000fc600000000ff */
[----:B------:R-:W1:Y:S01]  /*b8ed0*/  LDC R14, c[0x0][0x3b8] ;  /* 0x0000ee00ff0e7b82 */ /* 0x000e620000000800 */
[----:B------:R-:W-:Y:S02]  /*b8ee0*/  LEA.HI.X.SX32 R5, R3, R0, 0x1, P6 ;  /* 0x0000000003057211 */ /* 0x000fe400030f0eff */
[----:B---3--:R-:W-:Y:S01]  /*b8ef0*/  ISETP.LT.AND P4, PT, R29, UR6, !P0 ;  /* 0x000000061d007c0c */ /* 0x008fe2000c781270 */
[----:B------:R-:W5:Y:S01]  /*b8f00*/  LDCU UR6, c[0x0][0x39c] ;  /* 0x00007380ff0677ac */ /* 0x000f620008000800 */
[----:B------:R-:W3:Y:S01]  /*b8f10*/  LDL.LU R29, [R1+0x2c] ;  /* 0x00002c00011d7983 */ /* 0x000ee20000300800 */
[----:B------:R-:W-:Y:S01]  /*b8f20*/  ISETP.LT.AND P2, PT, R25, UR5, !P0 ;  /* 0x0000000519007c0c */ /* 0x000fe2000c741270 */
[----:B------:R-:W0:Y:S02]  /*b8f30*/  LDCU UR5, c[0x0][0x39c] ;  /* 0x00007380ff0577ac */ /* 0x000e240008000800 */
[----:B------:R-:W3:Y:S01]  /*b8f40*/  LDL.LU R25, [R1+0x1ac] ;  /* 0x0001ac0001197983 */ /* 0x000ee20000300800 */
[----:B--2---:R-:W-:Y:S01]  /*b8f50*/  ISETP.LT.AND P3, PT, R28, UR4, !P0 ;  /* 0x000000041c007c0c */ /* 0x004fe2000c761270 */
[----:B------:R-:W4:Y:S02]  /*b8f60*/  LDCU UR4, c[0x0][0x39c] ;  /* 0x00007380ff0477ac */ /* 0x000f240008000800 */
[----:B------:R-:W2:Y:S04]  /*b8f70*/  LDL.LU R27, [R1+0xc] ;  /* 0x00000c00011b7983 */ /* 0x000ea80000300800 */
[----:B------:R-:W2:Y:S04]  /*b8f80*/  LDL.LU R28, [R1+0x1c] ;  /* 0x00001c00011c7983 */ /* 0x000ea80000300800 */
[----:B------:R1:W-:Y:S04]  /*b8f90*/  @P2 STG.E.U8 desc[UR10][R8.64], R18 ;  /* 0x0000001208002986 */ /* 0x0003e8000c10110a */
[----:B------:R1:W-:Y:S01]  /*b8fa0*/  @P4 STG.E.U8 desc[UR10][R4.64], R22 ;  /* 0x0000001604004986 */ /* 0x0003e2000c10110a */
[----:B0-----:R-:W-:Y:S01]  /*b8fb0*/  ISETP.LT.AND P5, PT, R21, UR5, !P0 ;  /* 0x0000000515007c0c */ /* 0x001fe2000c7a1270 */
[----:B------:R-:W0:Y:S02]  /*b8fc0*/  LDCU UR5, c[0x0][0x39c] ;  /* 0x00007380ff0577ac */ /* 0x000e240008000800 */
[----:B------:R-:W2:Y:S01]  /*b8fd0*/  LDL.LU R21, [R1+0x1b0] ;  /* 0x0001b00001157983 */ /* 0x000ea20000300800 */
[----:B----4-:R-:W-:Y:S01]  /*b8fe0*/  ISETP.LT.AND P2, PT, R26, UR4, !P0 ;  /* 0x000000041a007c0c */ /* 0x010fe2000c741270 */
[----:B------:R-:W-:Y:S01]  /*b8ff0*/  IMAD R6, R13, 0x4, R3 ;  /* 0x000000040d067824 */ /* 0x000fe200078e0203 */
[----:B------:R-:W4:Y:S01]  /*b9000*/  LDCU UR4, c[0x0][0x39c] ;  /* 0x00007380ff0477ac */ /* 0x000f220008000800 */
[----:B------:R-:W4:Y:S01]  /*b9010*/  LDL.LU R26, [R1+0x1b4] ;  /* 0x0001b400011a7983 */ /* 0x000f220000300800 */
[----:B------:R-:W0:Y:S01]  /*b9020*/  LDC R13, c[0x0][0x3b8] ;  /* 0x0000ee00ff0d7b82 */ /* 0x000e220000000800 */
[----:B-----5:R-:W-:Y:S01]  /*b9030*/  ISETP.LT.AND P4, PT, R24, UR6, !P0 ;  /* 0x0000000618007c0c */ /* 0x020fe2000c781270 */
[----:B------:R-:W-:Y:S01]  /*b9040*/  IMAD R3, R12, 0x4, R6 ;  /* 0x000000040c037824 */ /* 0x000fe200078e0206 */
[----:B------:R-:W5:Y:S01]  /*b9050*/  LDL.LU R24, [R1+0x1b8] ;  /* 0x0001b80001187983 */ /* 0x000f620000300800 */
[----:B-1----:R-:W-:-:S04]  /*b9060*/  IADD3 R8, P6, PT, R6, R2, RZ ;  /* 0x0000000206087210 */ /* 0x002fc80007fde0ff */
[----:B------:R-:W1:Y:S01]  /*b9070*/  LDC R12, c[0x0][0x3b8] ;  /* 0x0000ee00ff0c7b82 */ /* 0x000e620000000800 */
[----:B------:R-:W5:Y:S01]  /*b9080*/  LDCU UR6, c[0x0][0x39c] ;  /* 0x00007380ff0677ac */ /* 0x000f620008000800 */
[----:B------:R-:W-:Y:S02]  /*b9090*/  LEA.HI.X.SX32 R9, R6, R0, 0x1, P6 ;  /* 0x0000000006097211 */ /* 0x000fe400030f0eff */
[----:B------:R-:W-:Y:S01]  /*b90a0*/  IADD3 R4, P6, PT, R3, R2, RZ ;  /* 0x0000000203047210 */ /* 0x000fe20007fde0ff */
[----:B------:R-:W-:-:S03]  /*b90b0*/  IMAD R6, R10, 0x4, R3 ;  /* 0x000000040a067824 */ /* 0x000fc600078e0203 */
[----:B------:R-:W0:Y:S01]  /*b90c0*/  LDC R10, c[0x0][0x3b8] ;  /* 0x0000ee00ff0a7b82 */ /* 0x000e220000000800 */
[----:B---3--:R-:W-:-:S05]  /*b90d0*/  PRMT R5, R29, 0x7770, RZ ;  /* 0x000077701d057816 */ /* 0x008fca00000000ff */
[----:B------:R3:W-:Y:S01]  /*b90e0*/  @P3 STG.E.U8 desc[UR10][R8.64], R5 ;  /* 0x0000000508003986 */ /* 0x0007e2000c10110a */
[----:B0-----:R-:W-:Y:S01]  /*b90f0*/  ISETP.LT.AND P3, PT, R25, UR5, !P0 ;  /* 0x0000000519007c0c */ /* 0x001fe2000c761270 */
[----:B------:R-:W0:Y:S02]  /*b9100*/  LDCU UR5, c[0x0][0x39c] ;  /* 0x00007380ff0577ac */ /* 0x000e240008000800 */
[----:B------:R-:W5:Y:S01]  /*b9110*/  LDL.LU R25, [R1+0x1bc] ;  /* 0x0001bc0001197983 */ /* 0x000f620000300800 */
[----:B---3--:R-:W-:Y:S02]  /*b9120*/  LEA.HI.X.SX32 R5, R3, R0, 0x1, P6 ;  /* 0x0000000003057211 */ /* 0x008fe400030f0eff */
[----:B--2---:R-:W-:Y:S02]  /*b9130*/  PRMT R3, R27, 0x7770, RZ ;  /* 0x000077701b037816 */ /* 0x004fe400000000ff */
[----:B------:R-:W-:-:S03]  /*b9140*/  IADD3 R8, P6, PT, R6, R2, RZ ;  /* 0x0000000206087210 */ /* 0x000fc60007fde0ff */
[----:B------:R2:W-:Y:S01]  /*b9150*/  @P5 STG.E.U8 desc[UR10][R4.64], R3 ;  /* 0x0000000304005986 */ /* 0x0005e2000c10110a */
[----:B------:R-:W-:Y:S01]  /*b9160*/  LEA.HI.X.SX32 R9, R6, R0, 0x1, P6 ;  /* 0x0000000006097211 */ /* 0x000fe200030f0eff */
[----:B--2---:R-:W-:Y:S01]  /*b9170*/  IMAD R3, R13, 0x4, R6 ;  /* 0x000000040d037824 */ /* 0x004fe200078e0206 */
[----:B------:R-:W-:Y:S01]  /*b9180*/  PRMT R5, R28, 0x7770, RZ ;  /* 0x000077701c057816 */ /* 0x000fe200000000ff */
[----:B------:R-:W2:Y:S03]  /*b9190*/  LDC R13, c[0x0][0x3b8] ;  /* 0x0000ee00ff0d7b82 */ /* 0x000ea60000000800 */
[----:B------:R-:W-:Y:S01]  /*b91a0*/  IADD3 R4, P6, PT, R3, R2, RZ ;  /* 0x0000000203047210 */ /* 0x000fe20007fde0ff */
[----:B------:R3:W-:Y:S01]  /*b91b0*/  @P2 STG.E.U8 desc[UR10][R8.64], R5 ;  /* 0x0000000508002986 */ /* 0x0007e2000c10110a */
[----:B-1----:R-:W-:Y:S01]  /*b91c0*/  IMAD R6, R12, 0x4, R3 ;  /* 0x000000040c067824 */ /* 0x002fe200078e0203 */
[----:B----4-:R-:W-:Y:S01]  /*b91d0*/  ISETP.LT.AND P5, PT, R21, UR4, !P0 ;  /* 0x0000000415007c0c */ /* 0x010fe2000c7a1270 */
[----:B------:R-:W1:Y:S01]  /*b91e0*/  LDCU UR4, c[0x0][0x39c] ;  /* 0x00007380ff0477ac */ /* 0x000e620008000800 */
[----:B------:R-:W4:Y:S01]  /*b91f0*/  LDL.LU R21, [R1+0x1c0] ;  /* 0x0001c00001157983 */ /* 0x000f220000300800 */
[----:B0-----:R-:W-:Y:S01]  /*b9200*/  ISETP.LT.AND P2, PT, R26, UR5, !P0 ;  /* 0x000000051a007c0c */ /* 0x001fe2000c741270 */
[----:B------:R-:W0:Y:S01]  /*b9210*/  LDC R12, c[0x0][0x3b8] ;  /* 0x0000ee00ff0c7b82 */ /* 0x000e220000000800 */
[----:B------:R-:W4:Y:S01]  /*b9220*/  LDCU UR5, c[0x0][0x39c] ;  /* 0x00007380ff0577ac */ /* 0x000f220008000800 */
[----:B------:R-:W4:Y:S01]  /*b9230*/  LDL.LU R26, [R1+0x1c4] ;  /* 0x0001c400011a7983 */ /* 0x000f220000300800 */
[----:B---3--:R-:W-:-:S02]  /*b9240*/  LEA.HI.X.SX32 R5, R3, R0, 0x1, P6 ;  /* 0x0000000003057211 */ /* 0x008fc400030f0eff */
[----:B------:R-:W-:-:S05]  /*b9250*/  PRMT R3, R7, 0x7770, RZ ;  /* 0x0000777007037816 */ /* 0x000fca00000000ff */
[----:B------:R3:W-:Y:S01]  /*b9260*/  @P4 STG.E.U8 desc[UR10][R4.64], R3 ;  /* 0x0000000304004986 */ /* 0x0007e2000c10110a */
[----:B-----5:R-:W-:Y:S01]  /*b9270*/  ISETP.LT.AND P4, PT, R24, UR6, !P0 ;  /* 0x0000000618007c0c */ /* 0x020fe2000c781270 */
[----:B------:R-:W5:Y:S02]  /*b9280*/  LDCU UR6, c[0x0][0x39c] ;  /* 0x00007380ff0677ac */ /* 0x000f640008000800 */
[----:B------:R-:W5:Y:S01]  /*b9290*/  LDL.LU R24, [R1+0x1c8] ;  /* 0x0001c80001187983 */ /* 0x000f620000300800 */
[----:B------:R-:W-:-:S04]  /*b92a0*/  IADD3 R8, P6, PT, R6, R2, RZ ;  /* 0x0000000206087210 */ /* 0x000fc80007fde0ff */
[----:B------:R-:W-:Y:S02]  /*b92b0*/  LEA.HI.X.SX32 R9, R6, R0, 0x1, P6 ;  /* 0x0000000006097211 */ /* 0x000fe400030f0eff */
[----:B---3--:R-:W-:-:S05]  /*b92c0*/  PRMT R5, R11, 0x7770, RZ ;  /* 0x000077700b057816 */ /* 0x008fca00000000ff */
[----:B------:R3:W-:Y:S01]  /*b92d0*/  @P3 STG.E.U8 desc[UR10][R8.64], R5 ;  /* 0x0000000508003986 */ /* 0x0007e2000c10110a */
[----:B------:R-:W-:Y:S02]  /*b92e0*/  IMAD R3, R10, 0x4, R6 ;  /* 0x000000040a037824 */ /* 0x000fe400078e0206 */
[----:B------:R-:W1:Y:S03]  /*b92f0*/  LDC R10, c[0x0][0x3b8] ;  /* 0x0000ee00ff0a7b82 */ /* 0x000e660000000800 */
[----:B------:R-:W-:Y:S01]  /*b9300*/  IADD3 R4, P6, PT, R3, R2, RZ ;  /* 0x0000000203047210 */ /* 0x000fe20007fde0ff */
[----:B------:R-:W-:-:S04]  /*b9310*/  IMAD R6, R14, 0x4, R3 ;  /* 0x000000040e067824 */ /* 0x000fc800078e0203 */
[----:B------:R-:W1:Y:S01]  /*b9320*/  LDC R14, c[0x0][0x3b8] ;  /* 0x0000ee00ff0e7b82 */ /* 0x000e620000000800 */
[----:B---3--:R-:W-:Y:S02]  /*b9330*/  LEA.HI.X.SX32 R5, R3, R0, 0x1, P6 ;  /* 0x0000000003057211 */ /* 0x008fe400030f0eff */
[----:B------:R-:W-:Y:S02]  /*b9340*/  PRMT R3, R15, 0x7770, RZ ;  /* 0x000077700f037816 */ /* 0x000fe400000000ff */
        /* <DEDUP_REMOVED lines=8> */
[----:B0-----:R-:W-:-:S03]  /*b93d0*/  IMAD R6, R12, 0x4, R3 ;  /* 0x000000040c067824 */ /* 0x001fc600078e0203 */
[----:B------:R-:W0:Y:S01]  /*b93e0*/  LDC R12, c[0x0][0x3b8] ;  /* 0x0000ee00ff0c7b82 */ /* 0x000e220000000800 */
[----:B---3--:R-:W-:Y:S02]  /*b93f0*/  LEA.HI.X.SX32 R5, R3, R0, 0x1, P6 ;  /* 0x0000000003057211 */ /* 0x008fe400030f0eff */
[----:B------:R-:W-:-:S05]  /*b9400*/  PRMT R3, R23, 0x7770, RZ ;  /* 0x0000777017037816 */ /* 0x000fca00000000ff */
[----:B------:R3:W-:Y:S01]  /*b9410*/  @P4 STG.E.U8 desc[UR10][R4.64], R3 ;  /* 0x0000000304004986 */ /* 0x0007e2000c10110a */
[----:B-1----:R-:W-:Y:S01]  /*b9420*/  ISETP.LT.AND P3, PT, R25, UR4, !P0 ;  /* 0x0000000419007c0c */ /* 0x002fe2000c761270 */
[----:B------:R-:W1:Y:S02]  /*b9430*/  LDCU UR4, c[0x0][0x39c] ;  /* 0x00007380ff0477ac */ /* 0x000e640008000800 */
[----:B------:R-:W2:Y:S01]  /*b9440*/  LDL.LU R25, [R1+0x1cc] ;  /* 0x0001cc0001197983 */ /* 0x000ea20000300800 */
[----:B----4-:R-:W-:Y:S01]  /*b9450*/  ISETP.LT.AND P5, PT, R21, UR5, !P0 ;  /* 0x0000000515007c0c */ /* 0x010fe2000c7a1270 */
[----:B------:R-:W4:Y:S02]  /*b9460*/  LDCU UR5, c[0x0][0x39c] ;  /* 0x00007380ff0577ac */ /* 0x000f240008000800 */
[----:B------:R-:W2:Y:S01]  /*b9470*/  LDL.LU R21, [R1+0x1d0] ;  /* 0x0001d00001157983 */ /* 0x000ea20000300800 */
[----:B-1----:R-:W-:Y:S02]  /*b9480*/  ISETP.LT.AND P2, PT, R26, UR4, !P0 ;  /* 0x000000041a007c0c */ /* 0x002fe4000c741270 */
[----:B------:R-:W-:Y:S01]  /*b9490*/  IADD3 R8, P6, PT, R6, R2, RZ ;  /* 0x0000000206087210 */ /* 0x000fe20007fde0ff */
[----:B------:R-:W2:Y:S01]  /*b94a0*/  LDL.LU R26, [R1+0x1d4] ;  /* 0x0001d400011a7983 */ /* 0x000ea20000300800 */
[----:B---3--:R-:W-:Y:S01]  /*b94b0*/  PRMT R5, R29, 0x7771, RZ ;  /* 0x000077711d057816 */ /* 0x008fe200000000ff */
[----:B------:R-:W-:Y:S01]  /*b94c0*/  IMAD R3, R10, 0x4, R6 ;  /* 0x000000040a037824 */ /* 0x000fe200078e0206 */
[----:B-----5:R-:W-:Y:S01]  /*b94d0*/  ISETP.LT.AND P4, PT, R24, UR6, !P0 ;  /* 0x0000000618007c0c */ /* 0x020fe2000c781270 */
[----:B------:R-:W1:Y:S01]  /*b94e0*/  LDCU UR4, c[0x0][0x39c] ;  /* 0x00007380ff0477ac */ /* 0x000e620008000800 */
[----:B------:R-:W3:Y:S01]  /*b94f0*/  LDL.LU R24, [R1+0x1d8] ;  /* 0x0001d80001187983 */ /* 0x000ee20000300800 */
[----:B------:R-:W-:Y:S01]  /*b9500*/  LEA.HI.X.SX32 R9, R6, R0, 0x1, P6 ;  /* 0x0000000006097211 */ /* 0x000fe200030f0eff */
[----:B------:R-:W5:Y:S01]  /*b9510*/  LDC R10, c[0x0][0x3b8] ;  /* 0x0000ee00ff0a7b82 */ /* 0x000f620000000800 */
[----:B------:R-:W3:Y:S03]  /*b9520*/  LDCU UR6, c[0x0][0x39c] ;  /* 0x00007380ff0677ac */ /* 0x000ee60008000800 */
[----:B------:R0:W-:Y:S01]  /*b9530*/  @P3 STG.E.U8 desc[UR10][R8.64], R5 ;  /* 0x0000000508003986 */ /* 0x0001e2000c10110a */
[----:B------:R-:W-:Y:S01]  /*b9540*/  IADD3 R4, P6, PT, R3, R2, RZ ;  /* 0x0000000203047210 */ /* 0x000fe20007fde0ff */
[----:B------:R-:W-:-:S02]  /*b9550*/  IMAD R6, R14, 0x4, R3 ;  /* 0x000000040e067824 */ /* 0x000fc400078e0203 */
[----:B------:R-:W1:Y:S01]  /*b9560*/  LDC R14, c[0x0][0x3b8] ;  /* 0x0000ee00ff0e7b82 */ /* 0x000e620000000800 */
[----:B0-----:R-:W-:Y:S02]  /*b9570*/  LEA.HI.X.SX32 R5, R3, R0, 0x1, P6 ;  /* 0x0000000003057211 */ /* 0x001fe400030f0eff */
[----:B------:R-:W-:Y:S02]  /*b9580*/  PRMT R3, R27, 0x7771, RZ ;  /* 0x000077711b037816 */ /* 0x000fe400000000ff */
[----:B------:R-:W-:-:S03]  /*b9590*/  IADD3 R8, P6, PT, R6, R2, RZ ;  /* 0x0000000206087210 */ /* 0x000fc60007fde0ff */
[----:B------:R2:W-:Y:S01]  /*b95a0*/  @P5 STG.E.U8 desc[UR10][R4.64], R3 ;  /* 0x0000000304005986 */ /* 0x0005e2000c10110a */
[----:B------:R-:W-:Y:S01]  /*b95b0*/  LEA.HI.X.SX32 R9, R6, R0, 0x1, P6 ;  /* 0x0000000006097211 */ /* 0x000fe200030f0eff */
[----:B--2---:R-:W-:Y:S01]  /*b95c0*/  IMAD R3, R13, 0x4, R6 ;  /* 0x000000040d037824 */ /* 0x004fe200078e0206 */
[----:B------:R-:W-:Y:S01]  /*b95d0*/  PRMT R5, R28, 0x7771, RZ ;  /* 0x000077711c057816 */ /* 0x000fe200000000ff */
[----:B------:R-:W0:Y:S03]  /*b95e0*/  LDC R13, c[0x0][0x3b8] ;  /* 0x0000ee00ff0d7b82 */ /* 0x000e260000000800 */
[----:B------:R-:W-:Y:S01]  /*b95f0*/  IADD3 R4, P6, PT, R3, R2, RZ ;  /* 0x0000000203047210 */ /* 0x000fe20007fde0ff */
[----:B------:R2:W-:Y:S01]  /*b9600*/  @P2 STG.E.U8 desc[UR10][R8.64], R5 ;  /* 0x0000000508002986 */ /* 0x0005e2000c10110a */
[----:B------:R-:W-:-:S03]  /*b9610*/  IMAD R6, R12, 0x4, R3 ;  /* 0x000000040c067824 */ /* 0x000fc600078e0203 */
[----:B------:R-:W0:Y:S01]  /*b9620*/  LDC R12, c[0x0][0x3b8] ;  /* 0x0000ee00ff0c7b82 */ /* 0x000e220000000800 */
[----:B--2---:R-:W-:Y:S02]  /*b9630*/  LEA.HI.X.SX32 R5, R3, R0, 0x1, P6 ;  /* 0x0000000003057211 */ /* 0x004fe400030f0eff */
[----:B------:R-:W-:-:S05]  /*b9640*/  PRMT R3, R7, 0x7771, RZ ;  /* 0x0000777107037816 */ /* 0x000fca00000000ff */
[----:B------:R2:W-:Y:S01]  /*b9650*/  @P4 STG.E.U8 desc[UR10][R4.64], R3 ;  /* 0x0000000304004986 */ /* 0x0005e2000c10110a */
[----:B----4-:R-:W-:Y:S01]  /*b9660*/  ISETP.LT.AND P3, PT, R25, UR5, !P0 ;  /* 0x0000000519007c0c */ /* 0x010fe2000c761270 */
[----:B------:R-:W4:Y:S02]  /*b9670*/  LDCU UR5, c[0x0][0x39c] ;  /* 0x00007380ff0577ac */ /* 0x000f240008000800 */
[----:B------:R-:W3:Y:S04]  /*b9680*/  LDL.LU R25, [R1+0x1dc] ;  /* 0x0001dc0001197983 */ /* 0x000ee80000300800 */
[----:B------:R-:W3:Y:S01]  /*b9690*/  LDL.LU R20, [R1+0x1e0] ;  /* 0x0001e00001147983 */ /* 0x000ee20000300800 */
[----:B-1----:R-:W-:Y:S01]  /*b96a0*/  ISETP.LT.AND P5, PT, R21, UR4, !P0 ;  /* 0x0000000415007c0c */ /* 0x002fe2000c7a1270 */
[----:B------:R-:W1:Y:S02]  /*b96b0*/  LDCU UR4, c[0x0][0x39c] ;  /* 0x00007380ff0477ac */ /* 0x000e640008000800 */
[----:B------:R-:W3:Y:S01]  /*b96c0*/  LDL.LU R21, [R1+0x1e4] ;  /* 0x0001e40001157983 */ /* 0x000ee20000300800 */
[----:B----4-:R-:W-:-:S02]  /*b96d0*/  ISETP.LT.AND P2, PT, R26, UR5, !P0 ;  /* 0x000000051a007c0c */ /* 0x010fc4000c741270 */
[----:B------:R-:W-:Y:S01]  /*b96e0*/  IADD3 R8, P6, PT, R6, R2, RZ ;  /* 0x0000000206087210 */ /* 0x000fe20007fde0ff */
[----:B------:R-:W4:Y:S01]  /*b96f0*/  LDL.LU R26, [R1+0x1e8] ;  /* 0x0001e800011a7983 */ /* 0x000f220000300800 */
[----:B--2---:R-:W-:Y:S01]  /*b9700*/  PRMT R5, R11, 0x7771, RZ ;  /* 0x000077710b057816 */ /* 0x004fe200000000ff */
[----:B-----5:R-:W-:Y:S01]  /*b9710*/  IMAD R3, R10, 0x4, R6 ;  /* 0x000000040a037824 */ /* 0x020fe200078e0206 */
[----:B---3--:R-:W-:Y:S01]  /*b9720*/  ISETP.LT.AND P4, PT, R24, UR6, !P0 ;  /* 0x0000000618007c0c */ /* 0x008fe2000c781270 */
[----:B------:R-:W2:Y:S01]  /*b9730*/  LDCU UR5, c[0x0][0x39c] ;  /* 0x00007380ff0577ac */ /* 0x000ea20008000800 */
[----:B------:R-:W3:Y:S01]  /*b9740*/  LDL.LU R24, [R1+0x1ec] ;  /* 0x0001ec0001187983 */ /* 0x000ee20000300800 */
[----:B------:R-:W-:Y:S01]  /*b9750*/  LEA.HI.X.SX32 R9, R6, R0, 0x1, P6 ;  /* 0x0000000006097211 */ /* 0x000fe200030f0eff */
[----:B------:R-:W5:Y:S01]  /*b9760*/  LDC R10, c[0x0][0x3b8] ;  /* 0x0000ee00ff0a7b82 */ /* 0x000f620000000800 */
[----:B------:R-:W4:Y:S03]  /*b9770*/  LDCU UR6, c[0x0][0x39c] ;  /* 0x00007380ff0677ac */ /* 0x000f260008000800 */
[----:B------:R0:W-:Y:S01]  /*b9780*/  @P3 STG.E.U8 desc[UR10][R8.64], R5 ;  /* 0x0000000508003986 */ /* 0x0001e2000c10110a */
[C---:B------:R-:W-:Y:S01]  /*b9790*/  IADD3 R4, P6, PT, R3.reuse, R2, RZ ;  /* 0x0000000203047210 */ /* 0x040fe20007fde0ff */
[----:B------:R-:W-:Y:S01]  /*b97a0*/  IMAD R6, R14, 0x4, R3 ;  /* 0x000000040e067824 */ /* 0x000fe200078e0203 */
[----:B------:R-:W-:Y:S01]  /*b97b0*/  PRMT R17, R28, 0x7772, RZ ;  /* 0x000077721c117816 */ /* 0x000fe200000000ff */
[----:B------:R-:W1:Y:S01]  /*b97c0*/  LDC R14, c[0x0][0x3b8] ;  /* 0x0000ee00ff0e7b82 */ /* 0x000e620000000800 */
[----:B0-----:R-:W-:-:S02]  /*b97d0*/  LEA.HI.X.SX32 R5, R3, R0, 0x1, P6 ;  /* 0x0000000003057211 */ /* 0x001fc400030f0eff */
[----:B------:R-:W-:Y:S02]  /*b97e0*/  PRMT R3, R15, 0x7771, RZ ;  /* 0x000077710f037816 */ /* 0x000fe400000000ff */
[----:B------:R-:W-:-:S03]  /*b97f0*/  IADD3 R8, P6, PT, R6, R2, RZ ;  /* 0x0000000206087210 */ /* 0x000fc60007fde0ff */
[----:B------:R0:W-:Y:S01]  /*b9800*/  @P5 STG.E.U8 desc[UR10][R4.64], R3 ;  /* 0x0000000304005986 */ /* 0x0001e2000c10110a */
[----:B------:R-:W-:Y:S01]  /*b9810*/  LEA.HI.X.SX32 R9, R6, R0, 0x1, P6 ;  /* 0x0000000006097211 */ /* 0x000fe200030f0eff */
[----:B0-----:R-:W-:Y:S01]  /*b9820*/  IMAD R3, R13, 0x4, R6 ;  /* 0x000000040d037824 */ /* 0x001fe200078e0206 */
[----:B------:R-:W-:Y:S01]  /*b9830*/  PRMT R5, R19, 0x7771, RZ ;  /* 0x0000777113057816 */ /* 0x000fe200000000ff */
[----:B------:R-:W0:Y:S03]  /*b9840*/  LDC R13, c[0x0][0x3b8] ;  /* 0x0000ee00ff0d7b82 */ /* 0x000e260000000800 */
[C---:B------:R-:W-:Y:S01]  /*b9850*/  IADD3 R4, P5, PT, R3.reuse, R2, RZ ;  /* 0x0000000203047210 */ /* 0x040fe20007fbe0ff */
[----:B------:R-:W-:Y:S01]  /*b9860*/  IMAD R6, R12, 0x4, R3 ;  /* 0x000000040c067824 */ /* 0x000fe200078e0203 */
[----:B------:R2:W-:Y:S03]  /*b9870*/  @P2 STG.E.U8 desc[UR10][R8.64], R5 ;  /* 0x0000000508002986 */ /* 0x0005e6000c10110a */
[----:B------:R-:W0:Y:S01]  /*b9880*/  LDC R12, c[0x0][0x3b8] ;  /* 0x0000ee00ff0c7b82 */ /* 0x000e220000000800 */
[----:B--2---:R-:W-:-:S02]  /*b9890*/  LEA.HI.X.SX32 R5, R3, R0, 0x1, P5 ;  /* 0x0000000003057211 */ /* 0x004fc400028f0eff */
[----:B------:R-:W-:Y:S02]  /*b98a0*/  PRMT R3, R23, 0x7771, RZ ;  /* 0x0000777117037816 */ /* 0x000fe400000000ff */
[----:B------:R-:W-:-:S03]  /*b98b0*/  IADD3 R8, P5, PT, R6, R2, RZ ;  /* 0x0000000206087210 */ /* 0x000fc60007fbe0ff */
[----:B------:R2:W-:Y:S01]  /*b98c0*/  @P4 STG.E.U8 desc[UR10][R4.64], R3 ;  /* 0x0000000304004986 */ /* 0x0005e2000c10110a */
[----:B------:R-:W-:Y:S02]  /*b98d0*/  LEA.HI.X.SX32 R9, R6, R0, 0x1, P5 ;  /* 0x0000000006097211 */ /* 0x000fe400028f0eff */
[----:B--2---:R-:W-:Y:S02]  /*b98e0*/  PRMT R5, R29, 0x7772, RZ ;  /* 0x000077721d057816 */ /* 0x004fe400000000ff */
[----:B-1----:R-:W-:Y:S01]  /*b98f0*/  ISETP.LT.AND P3, PT, R25, UR4, !P0 ;  /* 0x0000000419007c0c */ /* 0x002fe2000c761270 */
[----:B------:R-:W1:Y:S01]  /*b9900*/  LDCU UR4, c[0x0][0x39c] ;  /* 0x00007380ff0477ac */ /* 0x000e620008000800 */
[----:B------:R-:W2:Y:S04]  /*b9910*/  LDL.LU R25, [R1+0x1f0] ;  /* 0x0001f00001197983 */ /* 0x000ea80000300800 */
[----:B------:R-:W2:Y:S01]  /*b9920*/  LDL.LU R16, [R1+0x1f4] ;  /* 0x0001f40001107983 */ /* 0x000ea20000300800 */
[----:B------:R-:W-:Y:S01]  /*b9930*/  ISETP.LT.AND P6, PT, R20, UR5, !P0 ;  /* 0x0000000514007c0c */ /* 0x000fe2000c7c1270 */
[----:B------:R-:W3:Y:S02]  /*b9940*/  LDCU UR5, c[0x0][0x39c] ;  /* 0x00007380ff0577ac */ /* 0x000ee40008000800 */
[----:B------:R-:W2:Y:S04]  /*b9950*/  LDL.LU R20, [R1+0x1f8] ;  /* 0x0001f80001147983 */ /* 0x000ea80000300800 */
[----:B------:R0:W-:Y:S01]  /*b9960*/  @P3 STG.E.U8 desc[UR10][R8.64], R5 ;  /* 0x0000000508003986 */ /* 0x0001e2000c10110a */
[----:B----4-:R-:W-:Y:S01]  /*b9970*/  ISETP.LT.AND P4, PT, R26, UR6, !P0 ;  /* 0x000000061a007c0c */ /* 0x010fe2000c781270 */
[----:B-----5:R-:W-:-:S02]  /*b9980*/  IMAD R3, R10, 0x4, R6 ;  /* 0x000000040a037824 */ /* 0x020fc400078e0206 */
[----:B------:R-:W4:Y:S01]  /*b9990*/  LDL.LU R26, [R1+0x1fc] ;  /* 0x0001fc00011a7983 */ /* 0x000f220000300800 */
[----:B-1----:R-:W-:Y:S01]  /*b99a0*/  ISETP.LT.AND P2, PT, R21, UR4, !P0 ;  /* 0x0000000415007c0c */ /* 0x002fe2000c741270 */
[----:B------:R-:W2:Y:S01]  /*b99b0*/  LDCU UR4, c[0x0][0x39c] ;  /* 0x00007380ff0477ac */ /* 0x000ea20008000800 */
[----:B0-----:R-:W-:Y:S01]  /*b99c0*/  PRMT R9, R27, 0x7772, RZ ;  /* 0x000077721b097816 */ /* 0x001fe200000000ff */
[----:B------:R-:W0:Y:S01]  /*b99d0*/  LDC R10, c[0x0][0x3b8] ;  /* 0x0000ee00ff0a7b82 */ /* 0x000e220000000800 */
[----:B---3--:R-:W-:Y:S01]  /*b99e0*/  ISETP.LT.AND P3, PT, R24, UR5, !P0 ;  /* 0x0000000518007c0c */ /* 0x008fe2000c761270 */
[----:B------:R-:W1:Y:S01]  /*b99f0*/  LDCU UR6, c[0x0][0x39c] ;  /* 0x00007380ff0677ac */ /* 0x000e620008000800 */
[----:B------:R-:W3:Y:S01]  /*b9a00*/  LDL.LU R24, [R1+0x200] ;  /* 0x0002000001187983 */ /* 0x000ee20000300800 */
[----:B------:R-:W-:Y:S01]  /*b9a10*/  IADD3 R4, P5, PT, R3, R2, RZ ;  /* 0x0000000203047210 */ /* 0x000fe20007fbe0ff */
[----:B------:R-:W-:Y:S01]  /*b9a20*/  IMAD R6, R13, 0x4, R3 ;  /* 0x000000040d067824 */ /* 0x000fe200078e0203 */
[----:B------:R-:W4:Y:S02]  /*b9a30*/  LDCU UR5, c[0x0][0x39c] ;  /* 0x00007380ff0577ac */ /* 0x000f240008000800 */
[----:B------:R-:W-:-:S02]  /*b9a40*/  LEA.HI.X.SX32 R5, R3, R0, 0x1, P5 ;  /* 0x0000000003057211 */ /* 0x000fc400028f0eff */
[----:B------:R-:W5:Y:S03]  /*b9a50*/  LDC R3, c[0x0][0x3b8] ;  /* 0x0000ee00ff037b82 */ /* 0x000f660000000800 */
[----:B------:R1:W-:Y:S01]  /*b9a60*/  @P6 STG.E.U8 desc[UR10][R4.64], R9 ;  /* 0x0000000904006986 */ /* 0x0003e2000c10110a */
[----:B------:R-:W-:Y:S01]  /*b9a70*/  IADD3 R8, P5, PT, R6, R2, RZ ;  /* 0x0000000206087210 */ /* 0x000fe20007fbe0ff */
[----:B------:R-:W-:Y:S01]  /*b9a80*/  IMAD R13, R12, 0x4, R6 ;  /* 0x000000040c0d7824 */ /* 0x000fe200078e0206 */
[----:B------:R-:W-:Y:S02]  /*b9a90*/  PRMT R21, R7, 0x7772, RZ ;  /* 0x0000777207157816 */ /* 0x000fe400000000ff */
[----:B------:R-:W2:Y:S01]  /*b9aa0*/  LDC R12, c[0x0][0x3b8] ;  /* 0x0000ee00ff0c7b82 */ /* 0x000ea20000000800 */
[----:B-1----:R-:W-:Y:S02]  /*b9ab0*/  LEA.HI.X.SX32 R9, R6, R0, 0x1, P5 ;  /* 0x0000000006097211 */ /* 0x002fe400028f0eff */
[----:B------:R-:W-:-:S05]  /*b9ac0*/  IADD3 R4, P5, PT, R13, R2, RZ ;  /* 0x000000020d047210 */ /* 0x000fca0007fbe0ff */
[----:B------:R-:W1:Y:S01]  /*b9ad0*/  LDC R6, c[0x0][0x3b8] ;  /* 0x0000ee00ff067b82 */ /* 0x000e620000000800 */
[----:B------:R5:W-:Y:S01]  /*b9ae0*/  @P2 STG.E.U8 desc[UR10][R8.64], R17 ;  /* 0x0000001108002986 */ /* 0x000be2000c10110a */
[----:B------:R-:W-:Y:S01]  /*b9af0*/  LEA.HI.X.SX32 R5, R13, R0, 0x1, P5 ;  /* 0x000000000d057211 */ /* 0x000fe200028f0eff */
[----:B0-----:R-:W-:-:S04]  /*b9b00*/  IMAD R13, R10, 0x4, R13 ;  /* 0x000000040a0d7824 */ /* 0x001fc800078e020d */
[----:B-----5:R-:W-:Y:S01]  /*b9b10*/  IMAD R3, R3, 0x4, R13 ;  /* 0x0000000403037824 */ /* 0x020fe200078e020d */
[----:B------:R0:W-:Y:S01]  /*b9b20*/  @P4 STG.E.U8 desc[UR10][R4.64], R21 ;  /* 0x0000001504004986 */ /* 0x0001e2000c10110a */
[----:B------:R-:W5:Y:S03]  /*b9b30*/  LDC R10, c[0x0][0x3b8] ;  /* 0x0000ee00ff0a7b82 */ /* 0x000f660000000800 */
[-C--:B------:R-:W-:Y:S02]  /*b9b40*/  IADD3 R8, P5, PT, R3, R2.reuse, RZ ;  /* 0x0000000203087210 */ /* 0x080fe40007fbe0ff */
[----:B------:R-:W-:Y:S02]  /*b9b50*/  PRMT R17, R11, 0x7772, RZ ;  /* 0x000077720b117816 */ /* 0x000fe400000000ff */
[----:B0-----:R-:W-:Y:S02]  /*b9b60*/  IADD3 R4, P4, PT, R13, R2, RZ ;  /* 0x000000020d047210 */ /* 0x001fe40007f9e0ff */
[----:B------:R-:W-:-:S02]  /*b9b70*/  LEA.HI.X.SX32 R9, R3, R0, 0x1, P5 ;  /* 0x0000000003097211 */ /* 0x000fc400028f0eff */
[----:B------:R-:W-:Y:S02]  /*b9b80*/  LEA.HI.X.SX32 R5, R13, R0, 0x1, P4 ;  /* 0x000000000d057211 */ /* 0x000fe400020f0eff */
[----:B------:R-:W-:-:S03]  /*b9b90*/  PRMT R21, R15, 0x7772, RZ ;  /* 0x000077720f157816 */ /* 0x000fc600000000ff */
[----:B------:R0:W-:Y:S01]  /*b9ba0*/  @P3 STG.E.U8 desc[UR10][R4.64], R17 ;  /* 0x0000001104003986 */ /* 0x0001e2000c10110a */
[----:B--2---:R-:W-:Y:S01]  /*b9bb0*/  ISETP.LT.AND P6, PT, R25, UR4, !P0 ;  /* 0x0000000419007c0c */ /* 0x004fe2000c7c1270 */
[----:B------:R-:W2:Y:S02]  /*b9bc0*/  LDCU UR4, c[0x0][0x39c] ;  /* 0x00007380ff0477ac */ /* 0x000ea40008000800 */
[----:B------:R-:W5:Y:S01]  /*b9bd0*/  LDL.LU R25, [R1+0x204] ;  /* 0x0002040001197983 */ /* 0x000f620000300800 */
[----:B------:R-:W-:Y:S01]  /*b9be0*/  ISETP.LT.AND P2, PT, R16, UR6, !P0 ;  /* 0x0000000610007c0c */ /* 0x000fe2000c741270 */
[----:B------:R-:W3:Y:S02]  /*b9bf0*/  LDCU UR6, c[0x0][0x39c] ;  /* 0x00007380ff0677ac */ /* 0x000ee40008000800 */
[----:B------:R-:W5:Y:S06]  /*b9c00*/  LDL.LU R16, [R1+0x208] ;  /* 0x0002080001107983 */ /* 0x000f6c0000300800 */
[----:B------:R5:W-:Y:S01]  /*b9c10*/  @P6 STG.E.U8 desc[UR10][R8.64], R21 ;  /* 0x0000001508006986 */ /* 0x000be2000c10110a */
[----:B--2---:R-:W-:Y:S01]  /*b9c20*/  ISETP.LT.AND P4, PT, R20, UR4, !P0 ;  /* 0x0000000414007c0c */ /* 0x004fe2000c781270 */
[----:B-1----:R-:W-:-:S02]  /*b9c30*/  IMAD R13, R6, 0x4, R3 ;  /* 0x00000004060d7824 */ /* 0x002fc400078e0203 */
[----:B------:R-:W2:Y:S01]  /*b9c40*/  LDL.LU R20, [R1+0x20c] ;  /* 0x00020c0001147983 */ /* 0x000ea20000300800 */
[----:B------:R-:W1:Y:S01]  /*b9c50*/  LDC R3, c[0x0][0x3b8] ;  /* 0x0000ee00ff037b82 */ /* 0x000e620000000800 */
[----:B------:R-:W0:Y:S01]  /*b9c60*/  LDCU UR4, c[0x0][0x39c] ;  /* 0x00007380ff0477ac */ /* 0x000e220008000800 */
[----:B----4-:R-:W-:-:S06]  /*b9c70*/  ISETP.LT.AND P3, PT, R26, UR5, !P0 ;  /* 0x000000051a007c0c */ /* 0x010fcc000c761270 */
[----:B------:R-:W4:Y:S01]  /*b9c80*/  LDC R6, c[0x0][0x3b8] ;  /* 0x0000ee00ff067b82 */ /* 0x000f220000000800 */
[----:B------:R-:W2:Y:S01]  /*b9c90*/  LDL.LU R26, [R1+0x210] ;  /* 0x00021000011a7983 */ /* 0x000ea20000300800 */
[----:B---3--:R-:W-:Y:S01]  /*b9ca0*/  ISETP.LT.AND P6, PT, R24, UR6, !P0 ;  /* 0x0000000618007c0c */ /* 0x008fe2000c7c1270 */
[----:B------:R-:W2:Y:S02]  /*b9cb0*/  LDCU UR5, c[0x0][0x39c] ;  /* 0x00007380ff0577ac */ /* 0x000ea40008000800 */
[----:B------:R-:W3:Y:S01]  /*b9cc0*/  LDL.LU R24, [R1+0x120] ;  /* 0x0001200001187983 */ /* 0x000ee20000300800 */
[----:B0-----:R-:W-:Y:S02]  /*b9cd0*/  IADD3 R4, P5, PT, R13, R2, RZ ;  /* 0x000000020d047210 */ /* 0x001fe40007fbe0ff */
[----:B------:R-:W-:Y:S01]  /*b9ce0*/  PRMT R17, R29, 0x7773, RZ ;  /* 0x000077731d117816 */ /* 0x000fe200000000ff */
[----:B------:R-:W0:Y:S01]  /*b9cf0*/  LDCU UR6, c[0x0][0x39c] ;  /* 0x00007380ff0677ac */ /* 0x000e220008000800 */
[----:B------:R-:W-:Y:S01]  /*b9d00*/  LEA.HI.X.SX32 R5, R13, R0, 0x1, P5 ;  /* 0x000000000d057211 */ /* 0x000fe200028f0eff */
[----:B------:R-:W-:-:S04]  /*b9d10*/  IMAD R13, R12, 0x4, R13 ;  /* 0x000000040c0d7824 */ /* 0x000fc800078e020d */
[----:B-----5:R-:W-:Y:S01]  /*b9d20*/  IMAD R9, R10, 0x4, R13 ;  /* 0x000000040a097824 */ /* 0x020fe200078e020d */
[----:B------:R-:W-:Y:S01]  /*b9d30*/  PRMT R29, R23, 0x7772, RZ ;  /* 0x00007772171d7816 */ /* 0x000fe200000000ff */
[----:B------:R-:W5:Y:S02]  /*b9d40*/  LDC R10, c[0x0][0x3b8] ;  /* 0x0000ee00ff0a7b82 */ /* 0x000f640000000800 */
[----:B-1----:R-:W-:-:S06]  /*b9d50*/  IMAD R21, R3, 0x4, R9 ;  /* 0x0000000403157824 */ /* 0x002fcc00078e0209 */
[----:B------:R-:W1:Y:S01]  /*b9d60*/  LDC R3, c[0x0][0x3b8] ;  /* 0x0000ee00ff037b82 */ /* 0x000e620000000800 */
[----:B------:R-:W-:Y:S02]  /*b9d70*/  PRMT R27, R27, 0x7773, RZ ;  /* 0x000077731b1b7816 */ /* 0x000fe400000000ff */
[----:B------:R-:W-:Y:S02]  /*b9d80*/  PRMT R11, R11, 0x7773, RZ ;  /* 0x000077730b0b7816 */ /* 0x000fe400000000ff */
[----:B------:R-:W-:Y:S02]  /*b9d90*/  PRMT R15, R15, 0x7773, RZ ;  /* 0x000077730f0f7816 */ /* 0x000fe400000000ff */
[----:B------:R-:W-:Y:S02]  /*b9da0*/  PRMT R23, R23, 0x7773, RZ ;  /* 0x0000777317177816 */ /* 0x000fe400000000ff */
[----:B------:R-:W-:Y:S01]  /*b9db0*/  ISETP.LT.AND P5, PT, R25, UR7, !P0 ;  /* 0x0000000719007c0c */ /* 0x000fe2000c7a1270 */
[----:B------:R-:W3:Y:S01]  /*b9dc0*/  LDCU UR7, c[0x0][0x39c] ;  /* 0x00007380ff0777ac */ /* 0x000ee20008000800 */
[----:B------:R-:W-:-:S05]  /*b9dd0*/  PRMT R25, R19, 0x7772, RZ ;  /* 0x0000777213197816 */ /* 0x000fca00000000ff */
[----:B------:R0:W-:Y:S02]  /*b9de0*/  @P2 STG.E.U8 desc[UR10][R4.64], R25 ;  /* 0x0000001904002986 */ /* 0x0001e4000c10110a */
[----:B0-----:R-:W-:-:S04]  /*b9df0*/  IADD3 R4, P2, PT, R13, R2, RZ ;  /* 0x000000020d047210 */ /* 0x001fc80007f5e0ff */
[----:B------:R-:W-:Y:S02]  /*b9e00*/  LEA.HI.X.SX32 R5, R13, R0, 0x1, P2 ;  /* 0x000000000d057211 */ /* 0x000fe400010f0eff */
[----:B------:R-:W-:-:S03]  /*b9e10*/  IADD3 R8, P2, PT, R9, R2, RZ ;  /* 0x0000000209087210 */ /* 0x000fc60007f5e0ff */
[----:B------:R0:W-:Y:S01]  /*b9e20*/  @P4 STG.E.U8 desc[UR10][R4.64], R29 ;  /* 0x0000001d04004986 */ /* 0x0001e2000c10110a */
[----:B------:R-:W-:Y:S02]  /*b9e30*/  LEA.HI.X.SX32 R9, R9, R0, 0x1, P2 ;  /* 0x0000000009097211 */ /* 0x000fe400010f0eff */
[----:B------:R-:W-:Y:S02]  /*b9e40*/  ISETP.LT.AND P4, PT, R16, UR4, !P0 ;  /* 0x0000000410007c0c */ /* 0x000fe4000c781270 */
[C---:B------:R-:W-:Y:S01]  /*b9e50*/  IADD3 R12, P2, PT, R21.reuse, R2, RZ ;  /* 0x00000002150c7210 */ /* 0x040fe20007f5e0ff */
[----:B------:R-:W3:Y:S03]  /*b9e60*/  LDC R16, c[0x0][0x3b8] ;  /* 0x0000ee00ff107b82 */ /* 0x000ee60000000800 */
[----:B------:R-:W-:Y:S01]  /*b9e70*/  LEA.HI.X.SX32 R13, R21, R0, 0x1, P2 ;  /* 0x00000000150d7211 */ /* 0x000fe200010f0eff */
[----:B------:R-:W-:Y:S01]  /*b9e80*/  IMAD R21, R14, 0x4, R21 ;  /* 0x000000040e157824 */ /* 0x000fe200078e0215 */
[----:B------:R2:W-:Y:S01]  /*b9e90*/  @P3 STG.E.U8 desc[UR10][R8.64], R17 ;  /* 0x0000001108003986 */ /* 0x0005e2000c10110a */
[----:B0-----:R-:W-:-:S02]  /*b9ea0*/  PRMT R29, R7, 0x7773, RZ ;  /* 0x00007773071d7816 */ /* 0x001fc400000000ff */
[----:B------:R-:W0:Y:S01]  /*b9eb0*/  LDC R14, c[0x0][0x3b8] ;  /* 0x0000ee00ff0e7b82 */ /* 0x000e220000000800 */
[----:B------:R5:W-:Y:S01]  /*b9ec0*/  @P6 STG.E.U8 desc[UR10][R12.64], R27 ;  /* 0x0000001b0c006986 */ /* 0x000be2000c10110a */
[C---:B------:R-:W-:Y:S01]  /*b9ed0*/  IADD3 R4, P6, PT, R21.reuse, R2, RZ ;  /* 0x0000000215047210 */ /* 0x040fe20007fde0ff */
[----:B----4-:R-:W-:Y:S01]  /*b9ee0*/  IMAD R7, R6, 0x4, R21 ;  /* 0x0000000406077824 */ /* 0x010fe200078e0215 */
[----:B------:R-:W-:Y:S02]  /*b9ef0*/  PRMT R25, R28, 0x7773, RZ ;  /* 0x000077731c197816 */ /* 0x000fe400000000ff */
[----:B------:R-:W-:Y:S01]  /*b9f00*/  LEA.HI.X.SX32 R5, R21, R0, 0x1, P6 ;  /* 0x0000000015057211 */ /* 0x000fe200030f0eff */
[----:B-1----:R-:W-:Y:S01]  /*b9f10*/  IMAD R3, R3, 0x4, R7 ;  /* 0x0000000403037824 */ /* 0x002fe200078e0207 */
[----:B------:R-:W-:-:S03]  /*b9f20*/  IADD3 R6, P6, PT, R7, R2, RZ ;  /* 0x0000000207067210 */ /* 0x000fc60007fde0ff */
[----:B------:R0:W-:Y:S01]  /*b9f30*/  @P5 STG.E.U8 desc[UR10][R4.64], R25 ;  /* 0x0000001904005986 */ /* 0x0001e2000c10110a */
[----:B--2---:R-:W-:Y:S01]  /*b9f40*/  IADD3 R8, P5, PT, R3, R2, RZ ;  /* 0x0000000203087210 */ /* 0x004fe20007fbe0ff */
[----:B-----5:R-:W-:Y:S01]  /*b9f50*/  IMAD R13, R10, 0x4, R3 ;  /* 0x000000040a0d7824 */ /* 0x020fe200078e0203 */
[----:B------:R-:W-:Y:S02]  /*b9f60*/  ISETP.LT.AND P3, PT, R20, UR5, !P0 ;  /* 0x0000000514007c0c */ /* 0x000fe4000c761270 */
[-C--:B------:R-:W-:Y:S02]  /*b9f70*/  LEA.HI.X.SX32 R7, R7, R0.reuse, 0x1, P6 ;  /* 0x0000000007077211 */ /* 0x080fe400030f0eff */
[----:B------:R-:W-:Y:S01]  /*b9f80*/  LEA.HI.X.SX32 R9, R3, R0, 0x1, P5 ;  /* 0x0000000003097211 */ /* 0x000fe200028f0eff */
[----:B---3--:R-:W-:Y:S01]  /*b9f90*/  IMAD R3, R16, 0x4, R13 ;  /* 0x0000000410037824 */ /* 0x008fe200078e020d */
[----:B------:R-:W-:Y:S02]  /*b9fa0*/  ISETP.LT.AND P2, PT, R26, UR6, !P0 ;  /* 0x000000061a007c0c */ /* 0x000fe4000c741270 */
[----:B------:R-:W-:Y:S01]  /*b9fb0*/  ISETP.LT.AND P0, PT, R24, UR7, !P0 ;  /* 0x0000000718007c0c */ /* 0x000fe2000c701270 */
[----:B------:R1:W-:Y:S01]  /*b9fc0*/  @P4 STG.E.U8 desc[UR10][R6.64], R29 ;  /* 0x0000001d06004986 */ /* 0x0003e2000c10110a */
[----:B------:R-:W-:-:S02]  /*b9fd0*/  IADD3 R12, P5, PT, R13, R2, RZ ;  /* 0x000000020d0c7210 */ /* 0x000fc40007fbe0ff */
[----:B------:R-:W-:Y:S01]  /*b9fe0*/  IADD3 R16, P4, PT, R3, R2, RZ ;  /* 0x0000000203107210 */ /* 0x000fe20007f9e0ff */
[----:B0-----:R-:W-:Y:S01]  /*b9ff0*/  IMAD R5, R14, 0x4, R3 ;  /* 0x000000040e057824 */ /* 0x001fe200078e0203 */
[-C--:B------:R-:W-:Y:S02]  /*ba000*/  LEA.HI.X.SX32 R13, R13, R0.reuse, 0x1, P5 ;  /* 0x000000000d0d7211 */ /* 0x080fe400028f0eff */
[----:B------:R-:W-:Y:S02]  /*ba010*/  PRMT R19, R19, 0x7773, RZ ;  /* 0x0000777313137816 */ /* 0x000fe400000000ff */
[----:B------:R-:W-:Y:S01]  /*ba020*/  LEA.HI.X.SX32 R17, R3, R0, 0x1, P4 ;  /* 0x0000000003117211 */ /* 0x000fe200020f0eff */
[----:B------:R1:W-:Y:S01]  /*ba030*/  @P3 STG.E.U8 desc[UR10][R8.64], R11 ;  /* 0x0000000b08003986 */ /* 0x0003e2000c10110a */
[----:B------:R-:W-:-:S03]  /*ba040*/  IADD3 R2, P3, PT, R5, R2, RZ ;  /* 0x0000000205027210 */ /* 0x000fc60007f7e0ff */
[----:B------:R1:W-:Y:S01]  /*ba050*/  @P2 STG.E.U8 desc[UR10][R12.64], R15 ;  /* 0x0000000f0c002986 */ /* 0x0003e2000c10110a */
[----:B------:R-:W-:-:S03]  /*ba060*/  LEA.HI.X.SX32 R3, R5, R0, 0x1, P3 ;  /* 0x0000000005037211 */ /* 0x000fc600018f0eff */
[----:B------:R1:W-:Y:S01]  /*ba070*/  @P0 STG.E.U8 desc[UR10][R16.64], R19 ;  /* 0x0000001310000986 */ /* 0x0003e2000c10110a */
[----:B------:R-:W-:Y:S05]  /*ba080*/  @!P1 EXIT ;  /* 0x000000000000994d */ /* 0x000fea0003800000 */
[----:B------:R-:W-:Y:S01]  /*ba090*/  STG.E.U8 desc[UR10][R2.64], R23 ;  /* 0x0000001702007986 */ /* 0x000fe2000c10110a */
[----:B------:R-:W-:Y:S05]  /*ba0a0*/  EXIT ;  /* 0x000000000000794d */ /* 0x000fea0003800000 */
.L_x_2:
[----:B------:R-:W-:-:S00]  /*ba0b0*/  BRA `(.L_x_2) ;  /* 0xfffffffc00fc7947 */ /* 0x000fc0000383ffff */
[----:B------:R-:W-:-:S00]  /*ba0c0*/  NOP ;  /* 0x0000000000007918 */ /* 0x000fc00000000000 */
        /* <DEDUP_REMOVED lines=11> */
.L_x_3:


//--------------------- .nv.shared.matmul_kernel  --------------------------
	.section	.nv.shared.matmul_kernel,"aw",@nobits
	.sectionflags	@""
	.align	16
	.zero		1024


//--------------------- .nv.shared.reserved.0     --------------------------
	.section	.nv.shared.reserved.0,"aw",@nobits
	.weak		__nv_reservedSMEM_offset_0_alias
	.size		__nv_reservedSMEM_offset_0_alias, 0, 64
	.other		__nv_reservedSMEM_offset_0_alias,@"STO_CUDA_RESERVED_SHARED STV_DEFAULT"
__nv_reservedSMEM_offset_0_alias:
	.zero		0
	.zero		64


//--------------------- .nv.constant0.matmul_kernel --------------------------
	.section	.nv.constant0.matmul_kernel,"a",@progbits
	.sectionflags	@""
	.align	4
.nv.constant0.matmul_kernel:
	.zero		976


//--------------------- SYMBOLS --------------------------

	.type		.nv.reservedSmem.offset0,@object
	.size		.nv.reservedSmem.offset0,0x4
	.type		.nv.reservedSmem.cap,@object
	.size		.nv.reservedSmem.cap,0x4
